//
// Generated by NVIDIA NVVM Compiler
//
// Compiler Build ID: CL-36424714
// Cuda compilation tools, release 13.0, V13.0.88
// Based on NVVM 20.0.0
//

.version 9.0
.target sm_100
.address_size 64

	// .globl	blake2s_batch
.const .align 4 .b8 BLAKE2S_IV[32] = {103, 230, 9, 106, 133, 174, 103, 187, 114, 243, 110, 60, 58, 245, 79, 165, 127, 82, 14, 81, 140, 104, 5, 155, 171, 217, 131, 31, 25, 205, 224, 91};
.const .align 1 .b8 BLAKE2S_SIGMA[160] = {0, 1, 2, 3, 4, 5, 6, 7, 8, 9, 10, 11, 12, 13, 14, 15, 14, 10, 4, 8, 9, 15, 13, 6, 1, 12, 0, 2, 11, 7, 5, 3, 11, 8, 12, 0, 5, 2, 15, 13, 10, 14, 3, 6, 7, 1, 9, 4, 7, 9, 3, 1, 13, 12, 11, 14, 2, 6, 5, 10, 4, 0, 15, 8, 9, 0, 5, 7, 2, 4, 10, 15, 14, 1, 11, 12, 6, 8, 3, 13, 2, 12, 6, 10, 0, 11, 8, 3, 4, 13, 7, 5, 15, 14, 1, 9, 12, 5, 1, 15, 14, 13, 4, 10, 0, 7, 6, 3, 9, 2, 8, 11, 13, 11, 7, 14, 12, 1, 3, 9, 5, 0, 15, 4, 8, 6, 2, 10, 6, 15, 14, 9, 11, 3, 0, 8, 12, 2, 13, 7, 1, 4, 10, 5, 10, 2, 8, 4, 7, 6, 1, 5, 15, 11, 9, 14, 3, 12, 13};
// _ZZ17blake2s_mac_batchE10shared_key has been demoted

.visible .entry blake2s_batch(
	.param .u64 .ptr .align 1 blake2s_batch_param_0,
	.param .u64 .ptr .align 1 blake2s_batch_param_1,
	.param .u32 blake2s_batch_param_2,
	.param .u32 blake2s_batch_param_3
)
{
	.local .align 16 .b8 	__local_depot0[64];
	.reg .b64 	%SP;
	.reg .b64 	%SPL;
	.reg .pred 	%p<10>;
	.reg .b16 	%rs<9>;
	.reg .b32 	%r<291>;
	.reg .b64 	%rd<62>;

	mov.u64 	%SPL, __local_depot0;
	ld.param.u64 	%rd12, [blake2s_batch_param_0];
	ld.param.u64 	%rd11, [blake2s_batch_param_1];
	ld.param.u32 	%r58, [blake2s_batch_param_2];
	ld.param.u32 	%r59, [blake2s_batch_param_3];
	cvta.to.global.u64 	%rd1, %rd12;
	add.u64 	%rd2, %SPL, 0;
	mov.u32 	%r60, %ctaid.x;
	mov.u32 	%r1, %ntid.x;
	mov.u32 	%r61, %tid.x;
	mad.lo.s32 	%r271, %r60, %r1, %r61;
	setp.ge.s32 	%p1, %r271, %r58;
	@%p1 bra 	$L__BB0_13;
	ld.const.u32 	%r3, [BLAKE2S_IV];
	ld.const.u32 	%r4, [BLAKE2S_IV+4];
	ld.const.u32 	%r5, [BLAKE2S_IV+8];
	ld.const.u32 	%r6, [BLAKE2S_IV+12];
	ld.const.u32 	%r7, [BLAKE2S_IV+16];
	xor.b32  	%r8, %r7, %r59;
	ld.const.u32 	%r9, [BLAKE2S_IV+20];
	shr.s32 	%r62, %r59, 31;
	xor.b32  	%r10, %r9, %r62;
	ld.const.u32 	%r11, [BLAKE2S_IV+24];
	ld.const.u32 	%r12, [BLAKE2S_IV+28];
	add.s32 	%r63, %r59, -1;
	min.u32 	%r64, %r63, 63;
	add.s32 	%r65, %r64, 1;
	xor.b32  	%r13, %r3, 16842784;
	and.b32  	%r14, %r65, 3;
	and.b32  	%r15, %r65, 124;
	neg.s32 	%r16, %r15;
	mov.u32 	%r66, %nctaid.x;
	mul.lo.s32 	%r17, %r1, %r66;
	cvta.to.global.u64 	%rd3, %rd11;
$L__BB0_2:
	setp.lt.s32 	%p2, %r59, 1;
	mul.lo.s32 	%r67, %r271, %r59;
	cvt.s64.s32 	%rd4, %r67;
	mov.b32 	%r68, 0;
	st.local.v4.u32 	[%rd2], {%r68, %r68, %r68, %r68};
	st.local.v4.u32 	[%rd2+16], {%r68, %r68, %r68, %r68};
	st.local.v4.u32 	[%rd2+32], {%r68, %r68, %r68, %r68};
	st.local.v4.u32 	[%rd2+48], {%r68, %r68, %r68, %r68};
	@%p2 bra 	$L__BB0_10;
	setp.lt.u32 	%p3, %r59, 4;
	mov.b32 	%r273, 0;
	@%p3 bra 	$L__BB0_6;
	add.s64 	%rd14, %rd1, %rd4;
	add.s64 	%rd60, %rd14, 3;
	mov.u64 	%rd61, %rd2;
	mov.u32 	%r272, %r16;
$L__BB0_5:
	ld.global.nc.u8 	%rs1, [%rd60+-3];
	cvt.u32.u8 	%r70, %rs1;
	ld.local.u32 	%r71, [%rd61];
	or.b32  	%r72, %r71, %r70;
	ld.global.nc.u8 	%rs2, [%rd60+-2];
	cvt.u16.u8 	%rs3, %rs2;
	mul.wide.u16 	%r73, %rs3, 256;
	or.b32  	%r74, %r73, %r72;
	ld.global.nc.u8 	%rs4, [%rd60+-1];
	cvt.u32.u8 	%r75, %rs4;
	shl.b32 	%r76, %r75, 16;
	or.b32  	%r77, %r76, %r74;
	ld.global.nc.u8 	%rs5, [%rd60];
	cvt.u32.u8 	%r78, %rs5;
	shl.b32 	%r79, %r78, 24;
	or.b32  	%r80, %r79, %r77;
	st.local.u32 	[%rd61], %r80;
	add.s32 	%r272, %r272, 4;
	add.s64 	%rd61, %rd61, 4;
	add.s64 	%rd60, %rd60, 4;
	setp.ne.s32 	%p4, %r272, 0;
	mov.u32 	%r273, %r15;
	@%p4 bra 	$L__BB0_5;
$L__BB0_6:
	setp.eq.s32 	%p5, %r14, 0;
	@%p5 bra 	$L__BB0_10;
	setp.eq.s32 	%p6, %r14, 1;
	cvt.u64.u32 	%rd15, %r273;
	add.s64 	%rd16, %rd15, %rd4;
	add.s64 	%rd10, %rd1, %rd16;
	ld.global.nc.u8 	%rs6, [%rd10];
	cvt.u32.u8 	%r81, %rs6;
	and.b32  	%r82, %r273, 124;
	cvt.u64.u32 	%rd17, %r82;
	add.s64 	%rd18, %rd2, %rd17;
	ld.local.u32 	%r83, [%rd18];
	or.b32  	%r84, %r81, %r83;
	st.local.u32 	[%rd18], %r84;
	@%p6 bra 	$L__BB0_10;
	setp.eq.s32 	%p7, %r14, 2;
	add.s32 	%r85, %r273, 1;
	ld.global.nc.u8 	%rs7, [%rd10+1];
	cvt.u32.u8 	%r86, %rs7;
	shl.b32 	%r87, %r85, 3;
	and.b32  	%r88, %r87, 24;
	shl.b32 	%r89, %r86, %r88;
	and.b32  	%r90, %r85, 252;
	cvt.u64.u32 	%rd19, %r90;
	add.s64 	%rd20, %rd2, %rd19;
	ld.local.u32 	%r91, [%rd20];
	or.b32  	%r92, %r89, %r91;
	st.local.u32 	[%rd20], %r92;
	@%p7 bra 	$L__BB0_10;
	add.s32 	%r93, %r273, 2;
	ld.global.nc.u8 	%rs8, [%rd10+2];
	cvt.u32.u8 	%r94, %rs8;
	shl.b32 	%r95, %r93, 3;
	and.b32  	%r96, %r95, 24;
	shl.b32 	%r97, %r94, %r96;
	and.b32  	%r98, %r93, 252;
	cvt.u64.u32 	%rd21, %r98;
	add.s64 	%rd22, %rd2, %rd21;
	ld.local.u32 	%r99, [%rd22];
	or.b32  	%r100, %r97, %r99;
	st.local.u32 	[%rd22], %r100;
$L__BB0_10:
	not.b32 	%r279, %r11;
	mov.b32 	%r290, 0;
	mov.u32 	%r274, %r6;
	mov.u32 	%r275, %r12;
	mov.u32 	%r276, %r12;
	mov.u32 	%r277, %r6;
	mov.u32 	%r278, %r5;
	mov.u32 	%r280, %r11;
	mov.u32 	%r281, %r5;
	mov.u32 	%r282, %r4;
	mov.u32 	%r283, %r10;
	mov.u32 	%r284, %r9;
	mov.u32 	%r285, %r4;
	mov.u32 	%r286, %r3;
	mov.u32 	%r287, %r8;
	mov.u32 	%r288, %r7;
	mov.u32 	%r289, %r13;
$L__BB0_11:
	mul.wide.u32 	%rd23, %r290, 16;
	mov.u64 	%rd24, BLAKE2S_SIGMA;
	add.s64 	%rd25, %rd24, %rd23;
	ld.const.u8 	%r102, [%rd25];
	mul.wide.u32 	%rd26, %r102, 4;
	add.s64 	%rd27, %rd2, %rd26;
	ld.local.u32 	%r103, [%rd27];
	ld.const.u8 	%r104, [%rd25+1];
	mul.wide.u32 	%rd28, %r104, 4;
	add.s64 	%rd29, %rd2, %rd28;
	ld.local.u32 	%r105, [%rd29];
	add.s32 	%r106, %r289, %r103;
	add.s32 	%r107, %r106, %r288;
	xor.b32  	%r108, %r287, %r107;
	shf.l.wrap.b32 	%r109, %r108, %r108, 16;
	add.s32 	%r110, %r286, %r109;
	xor.b32  	%r111, %r288, %r110;
	shf.l.wrap.b32 	%r112, %r111, %r111, 20;
	add.s32 	%r113, %r112, %r105;
	add.s32 	%r114, %r113, %r107;
	xor.b32  	%r115, %r109, %r114;
	shf.l.wrap.b32 	%r116, %r115, %r115, 24;
	add.s32 	%r117, %r110, %r116;
	xor.b32  	%r118, %r112, %r117;
	shf.l.wrap.b32 	%r119, %r118, %r118, 25;
	ld.const.u8 	%r120, [%rd25+2];
	mul.wide.u32 	%rd30, %r120, 4;
	add.s64 	%rd31, %rd2, %rd30;
	ld.local.u32 	%r121, [%rd31];
	ld.const.u8 	%r122, [%rd25+3];
	mul.wide.u32 	%rd32, %r122, 4;
	add.s64 	%rd33, %rd2, %rd32;
	ld.local.u32 	%r123, [%rd33];
	add.s32 	%r124, %r285, %r121;
	add.s32 	%r125, %r124, %r284;
	xor.b32  	%r126, %r283, %r125;
	shf.l.wrap.b32 	%r127, %r126, %r126, 16;
	add.s32 	%r128, %r282, %r127;
	xor.b32  	%r129, %r284, %r128;
	shf.l.wrap.b32 	%r130, %r129, %r129, 20;
	add.s32 	%r131, %r130, %r123;
	add.s32 	%r132, %r131, %r125;
	xor.b32  	%r133, %r127, %r132;
	shf.l.wrap.b32 	%r134, %r133, %r133, 24;
	add.s32 	%r135, %r128, %r134;
	xor.b32  	%r136, %r130, %r135;
	shf.l.wrap.b32 	%r137, %r136, %r136, 25;
	ld.const.u8 	%r138, [%rd25+4];
	mul.wide.u32 	%rd34, %r138, 4;
	add.s64 	%rd35, %rd2, %rd34;
	ld.local.u32 	%r139, [%rd35];
	ld.const.u8 	%r140, [%rd25+5];
	mul.wide.u32 	%rd36, %r140, 4;
	add.s64 	%rd37, %rd2, %rd36;
	ld.local.u32 	%r141, [%rd37];
	add.s32 	%r142, %r281, %r139;
	add.s32 	%r143, %r142, %r280;
	xor.b32  	%r144, %r279, %r143;
	shf.l.wrap.b32 	%r145, %r144, %r144, 16;
	add.s32 	%r146, %r278, %r145;
	xor.b32  	%r147, %r280, %r146;
	shf.l.wrap.b32 	%r148, %r147, %r147, 20;
	add.s32 	%r149, %r148, %r141;
	add.s32 	%r150, %r149, %r143;
	xor.b32  	%r151, %r145, %r150;
	shf.l.wrap.b32 	%r152, %r151, %r151, 24;
	add.s32 	%r153, %r146, %r152;
	xor.b32  	%r154, %r148, %r153;
	shf.l.wrap.b32 	%r155, %r154, %r154, 25;
	ld.const.u8 	%r156, [%rd25+6];
	mul.wide.u32 	%rd38, %r156, 4;
	add.s64 	%rd39, %rd2, %rd38;
	ld.local.u32 	%r157, [%rd39];
	ld.const.u8 	%r158, [%rd25+7];
	mul.wide.u32 	%rd40, %r158, 4;
	add.s64 	%rd41, %rd2, %rd40;
	ld.local.u32 	%r159, [%rd41];
	add.s32 	%r160, %r277, %r157;
	add.s32 	%r161, %r160, %r276;
	xor.b32  	%r162, %r275, %r161;
	shf.l.wrap.b32 	%r163, %r162, %r162, 16;
	add.s32 	%r164, %r274, %r163;
	xor.b32  	%r165, %r276, %r164;
	shf.l.wrap.b32 	%r166, %r165, %r165, 20;
	add.s32 	%r167, %r166, %r159;
	add.s32 	%r168, %r167, %r161;
	xor.b32  	%r169, %r163, %r168;
	shf.l.wrap.b32 	%r170, %r169, %r169, 24;
	add.s32 	%r171, %r164, %r170;
	xor.b32  	%r172, %r166, %r171;
	shf.l.wrap.b32 	%r173, %r172, %r172, 25;
	ld.const.u8 	%r174, [%rd25+8];
	mul.wide.u32 	%rd42, %r174, 4;
	add.s64 	%rd43, %rd2, %rd42;
	ld.local.u32 	%r175, [%rd43];
	ld.const.u8 	%r176, [%rd25+9];
	mul.wide.u32 	%rd44, %r176, 4;
	add.s64 	%rd45, %rd2, %rd44;
	ld.local.u32 	%r177, [%rd45];
	add.s32 	%r178, %r114, %r175;
	add.s32 	%r179, %r178, %r137;
	xor.b32  	%r180, %r170, %r179;
	shf.l.wrap.b32 	%r181, %r180, %r180, 16;
	add.s32 	%r182, %r153, %r181;
	xor.b32  	%r183, %r137, %r182;
	shf.l.wrap.b32 	%r184, %r183, %r183, 20;
	add.s32 	%r185, %r184, %r177;
	add.s32 	%r289, %r185, %r179;
	xor.b32  	%r186, %r181, %r289;
	shf.l.wrap.b32 	%r275, %r186, %r186, 24;
	add.s32 	%r278, %r182, %r275;
	xor.b32  	%r187, %r184, %r278;
	shf.l.wrap.b32 	%r284, %r187, %r187, 25;
	ld.const.u8 	%r188, [%rd25+10];
	mul.wide.u32 	%rd46, %r188, 4;
	add.s64 	%rd47, %rd2, %rd46;
	ld.local.u32 	%r189, [%rd47];
	ld.const.u8 	%r190, [%rd25+11];
	mul.wide.u32 	%rd48, %r190, 4;
	add.s64 	%rd49, %rd2, %rd48;
	ld.local.u32 	%r191, [%rd49];
	add.s32 	%r192, %r132, %r189;
	add.s32 	%r193, %r192, %r155;
	xor.b32  	%r194, %r116, %r193;
	shf.l.wrap.b32 	%r195, %r194, %r194, 16;
	add.s32 	%r196, %r171, %r195;
	xor.b32  	%r197, %r155, %r196;
	shf.l.wrap.b32 	%r198, %r197, %r197, 20;
	add.s32 	%r199, %r198, %r191;
	add.s32 	%r285, %r199, %r193;
	xor.b32  	%r200, %r195, %r285;
	shf.l.wrap.b32 	%r287, %r200, %r200, 24;
	add.s32 	%r274, %r196, %r287;
	xor.b32  	%r201, %r198, %r274;
	shf.l.wrap.b32 	%r280, %r201, %r201, 25;
	ld.const.u8 	%r202, [%rd25+12];
	mul.wide.u32 	%rd50, %r202, 4;
	add.s64 	%rd51, %rd2, %rd50;
	ld.local.u32 	%r203, [%rd51];
	ld.const.u8 	%r204, [%rd25+13];
	mul.wide.u32 	%rd52, %r204, 4;
	add.s64 	%rd53, %rd2, %rd52;
	ld.local.u32 	%r205, [%rd53];
	add.s32 	%r206, %r150, %r203;
	add.s32 	%r207, %r206, %r173;
	xor.b32  	%r208, %r134, %r207;
	shf.l.wrap.b32 	%r209, %r208, %r208, 16;
	add.s32 	%r210, %r117, %r209;
	xor.b32  	%r211, %r173, %r210;
	shf.l.wrap.b32 	%r212, %r211, %r211, 20;
	add.s32 	%r213, %r212, %r205;
	add.s32 	%r281, %r213, %r207;
	xor.b32  	%r214, %r209, %r281;
	shf.l.wrap.b32 	%r283, %r214, %r214, 24;
	add.s32 	%r286, %r210, %r283;
	xor.b32  	%r215, %r212, %r286;
	shf.l.wrap.b32 	%r276, %r215, %r215, 25;
	ld.const.u8 	%r216, [%rd25+14];
	mul.wide.u32 	%rd54, %r216, 4;
	add.s64 	%rd55, %rd2, %rd54;
	ld.local.u32 	%r217, [%rd55];
	ld.const.u8 	%r218, [%rd25+15];
	mul.wide.u32 	%rd56, %r218, 4;
	add.s64 	%rd57, %rd2, %rd56;
	ld.local.u32 	%r219, [%rd57];
	add.s32 	%r220, %r168, %r217;
	add.s32 	%r221, %r220, %r119;
	xor.b32  	%r222, %r152, %r221;
	shf.l.wrap.b32 	%r223, %r222, %r222, 16;
	add.s32 	%r224, %r135, %r223;
	xor.b32  	%r225, %r119, %r224;
	shf.l.wrap.b32 	%r226, %r225, %r225, 20;
	add.s32 	%r227, %r226, %r219;
	add.s32 	%r277, %r227, %r221;
	xor.b32  	%r228, %r223, %r277;
	shf.l.wrap.b32 	%r279, %r228, %r228, 24;
	add.s32 	%r282, %r224, %r279;
	xor.b32  	%r229, %r226, %r282;
	shf.l.wrap.b32 	%r288, %r229, %r229, 25;
	add.s32 	%r290, %r290, 1;
	setp.ne.s32 	%p8, %r290, 10;
	@%p8 bra 	$L__BB0_11;
	shl.b32 	%r230, %r271, 5;
	cvt.s64.s32 	%rd58, %r230;
	add.s64 	%rd59, %rd3, %rd58;
	xor.b32  	%r231, %r286, %r289;
	xor.b32  	%r232, %r231, %r13;
	xor.b32  	%r233, %r282, %r285;
	xor.b32  	%r234, %r233, %r4;
	xor.b32  	%r235, %r278, %r281;
	xor.b32  	%r236, %r235, %r5;
	xor.b32  	%r237, %r274, %r277;
	xor.b32  	%r238, %r237, %r6;
	xor.b32  	%r239, %r287, %r288;
	xor.b32  	%r240, %r239, %r7;
	xor.b32  	%r241, %r283, %r284;
	xor.b32  	%r242, %r241, %r9;
	xor.b32  	%r243, %r279, %r280;
	xor.b32  	%r244, %r243, %r11;
	xor.b32  	%r245, %r275, %r276;
	xor.b32  	%r246, %r245, %r12;
	st.global.u8 	[%rd59], %r232;
	shr.u32 	%r247, %r232, 8;
	st.global.u8 	[%rd59+1], %r247;
	shr.u32 	%r248, %r232, 16;
	st.global.u8 	[%rd59+2], %r248;
	shr.u32 	%r249, %r232, 24;
	st.global.u8 	[%rd59+3], %r249;
	st.global.u8 	[%rd59+4], %r234;
	shr.u32 	%r250, %r234, 8;
	st.global.u8 	[%rd59+5], %r250;
	shr.u32 	%r251, %r234, 16;
	st.global.u8 	[%rd59+6], %r251;
	shr.u32 	%r252, %r234, 24;
	st.global.u8 	[%rd59+7], %r252;
	st.global.u8 	[%rd59+8], %r236;
	shr.u32 	%r253, %r236, 8;
	st.global.u8 	[%rd59+9], %r253;
	shr.u32 	%r254, %r236, 16;
	st.global.u8 	[%rd59+10], %r254;
	shr.u32 	%r255, %r236, 24;
	st.global.u8 	[%rd59+11], %r255;
	st.global.u8 	[%rd59+12], %r238;
	shr.u32 	%r256, %r238, 8;
	st.global.u8 	[%rd59+13], %r256;
	shr.u32 	%r257, %r238, 16;
	st.global.u8 	[%rd59+14], %r257;
	shr.u32 	%r258, %r238, 24;
	st.global.u8 	[%rd59+15], %r258;
	st.global.u8 	[%rd59+16], %r240;
	shr.u32 	%r259, %r240, 8;
	st.global.u8 	[%rd59+17], %r259;
	shr.u32 	%r260, %r240, 16;
	st.global.u8 	[%rd59+18], %r260;
	shr.u32 	%r261, %r240, 24;
	st.global.u8 	[%rd59+19], %r261;
	st.global.u8 	[%rd59+20], %r242;
	shr.u32 	%r262, %r242, 8;
	st.global.u8 	[%rd59+21], %r262;
	shr.u32 	%r263, %r242, 16;
	st.global.u8 	[%rd59+22], %r263;
	shr.u32 	%r264, %r242, 24;
	st.global.u8 	[%rd59+23], %r264;
	st.global.u8 	[%rd59+24], %r244;
	shr.u32 	%r265, %r244, 8;
	st.global.u8 	[%rd59+25], %r265;
	shr.u32 	%r266, %r244, 16;
	st.global.u8 	[%rd59+26], %r266;
	shr.u32 	%r267, %r244, 24;
	st.global.u8 	[%rd59+27], %r267;
	st.global.u8 	[%rd59+28], %r246;
	shr.u32 	%r268, %r246, 8;
	st.global.u8 	[%rd59+29], %r268;
	shr.u32 	%r269, %r246, 16;
	st.global.u8 	[%rd59+30], %r269;
	shr.u32 	%r270, %r246, 24;
	st.global.u8 	[%rd59+31], %r270;
	add.s32 	%r271, %r271, %r17;
	setp.lt.s32 	%p9, %r271, %r58;
	@%p9 bra 	$L__BB0_2;
$L__BB0_13:
	ret;

}
	// .globl	blake2s_merkle_layer
.visible .entry blake2s_merkle_layer(
	.param .u64 .ptr .align 1 blake2s_merkle_layer_param_0,
	.param .u64 .ptr .align 1 blake2s_merkle_layer_param_1,
	.param .u32 blake2s_merkle_layer_param_2
)
{
	.local .align 16 .b8 	__local_depot1[64];
	.reg .b64 	%SP;
	.reg .b64 	%SPL;
	.reg .pred 	%p<4>;
	.reg .b16 	%rs<81>;
	.reg .b32 	%r<392>;
	.reg .b64 	%rd<49>;

	mov.u64 	%SPL, __local_depot1;
	ld.param.u64 	%rd5, [blake2s_merkle_layer_param_0];
	ld.param.u32 	%r52, [blake2s_merkle_layer_param_2];
	add.u64 	%rd1, %SPL, 0;
	mov.u32 	%r53, %ctaid.x;
	mov.u32 	%r1, %ntid.x;
	mov.u32 	%r54, %tid.x;
	mad.lo.s32 	%r374, %r53, %r1, %r54;
	shr.u32 	%r55, %r52, 31;
	add.s32 	%r56, %r52, %r55;
	shr.s32 	%r3, %r56, 1;
	setp.ge.s32 	%p1, %r374, %r3;
	@%p1 bra 	$L__BB1_5;
	ld.const.u32 	%r4, [BLAKE2S_IV];
	ld.const.u32 	%r5, [BLAKE2S_IV+4];
	ld.const.u32 	%r6, [BLAKE2S_IV+8];
	ld.const.u32 	%r7, [BLAKE2S_IV+12];
	ld.const.u32 	%r8, [BLAKE2S_IV+16];
	ld.const.u32 	%r9, [BLAKE2S_IV+20];
	ld.const.u32 	%r10, [BLAKE2S_IV+24];
	ld.const.u32 	%r11, [BLAKE2S_IV+28];
	mov.u32 	%r57, %nctaid.x;
	mul.lo.s32 	%r12, %r1, %r57;
	cvta.to.global.u64 	%rd2, %rd5;
	mov.u64 	%rd11, BLAKE2S_SIGMA;
	add.s64 	%rd8, %rd11, 7;
$L__BB1_2:
	xor.b32  	%r390, %r4, 16842784;
	xor.b32  	%r388, %r8, 64;
	not.b32 	%r380, %r10;
	shl.b32 	%r59, %r374, 6;
	cvt.s64.s32 	%rd9, %r59;
	add.s64 	%rd10, %rd2, %rd9;
	ld.global.nc.u8 	%rs1, [%rd10];
	cvt.u32.u8 	%r60, %rs1;
	ld.global.nc.u8 	%rs2, [%rd10+1];
	cvt.u16.u8 	%rs3, %rs2;
	mul.wide.u16 	%r61, %rs3, 256;
	or.b32  	%r62, %r61, %r60;
	ld.global.nc.u8 	%rs4, [%rd10+2];
	cvt.u32.u8 	%r63, %rs4;
	shl.b32 	%r64, %r63, 16;
	or.b32  	%r65, %r62, %r64;
	ld.global.nc.u8 	%rs5, [%rd10+3];
	cvt.u32.u8 	%r66, %rs5;
	shl.b32 	%r67, %r66, 24;
	or.b32  	%r68, %r65, %r67;
	ld.global.nc.u8 	%rs6, [%rd10+4];
	cvt.u32.u8 	%r69, %rs6;
	ld.global.nc.u8 	%rs7, [%rd10+5];
	cvt.u16.u8 	%rs8, %rs7;
	mul.wide.u16 	%r70, %rs8, 256;
	or.b32  	%r71, %r70, %r69;
	ld.global.nc.u8 	%rs9, [%rd10+6];
	cvt.u32.u8 	%r72, %rs9;
	shl.b32 	%r73, %r72, 16;
	or.b32  	%r74, %r71, %r73;
	ld.global.nc.u8 	%rs10, [%rd10+7];
	cvt.u32.u8 	%r75, %rs10;
	shl.b32 	%r76, %r75, 24;
	or.b32  	%r77, %r74, %r76;
	ld.global.nc.u8 	%rs11, [%rd10+8];
	cvt.u32.u8 	%r78, %rs11;
	ld.global.nc.u8 	%rs12, [%rd10+9];
	cvt.u16.u8 	%rs13, %rs12;
	mul.wide.u16 	%r79, %rs13, 256;
	or.b32  	%r80, %r79, %r78;
	ld.global.nc.u8 	%rs14, [%rd10+10];
	cvt.u32.u8 	%r81, %rs14;
	shl.b32 	%r82, %r81, 16;
	or.b32  	%r83, %r80, %r82;
	ld.global.nc.u8 	%rs15, [%rd10+11];
	cvt.u32.u8 	%r84, %rs15;
	shl.b32 	%r85, %r84, 24;
	or.b32  	%r86, %r83, %r85;
	ld.global.nc.u8 	%rs16, [%rd10+12];
	cvt.u32.u8 	%r87, %rs16;
	ld.global.nc.u8 	%rs17, [%rd10+13];
	cvt.u16.u8 	%rs18, %rs17;
	mul.wide.u16 	%r88, %rs18, 256;
	or.b32  	%r89, %r88, %r87;
	ld.global.nc.u8 	%rs19, [%rd10+14];
	cvt.u32.u8 	%r90, %rs19;
	shl.b32 	%r91, %r90, 16;
	or.b32  	%r92, %r89, %r91;
	ld.global.nc.u8 	%rs20, [%rd10+15];
	cvt.u32.u8 	%r93, %rs20;
	shl.b32 	%r94, %r93, 24;
	or.b32  	%r95, %r92, %r94;
	st.local.v4.u32 	[%rd1], {%r68, %r77, %r86, %r95};
	ld.global.nc.u8 	%rs21, [%rd10+16];
	cvt.u32.u8 	%r96, %rs21;
	ld.global.nc.u8 	%rs22, [%rd10+17];
	cvt.u16.u8 	%rs23, %rs22;
	mul.wide.u16 	%r97, %rs23, 256;
	or.b32  	%r98, %r97, %r96;
	ld.global.nc.u8 	%rs24, [%rd10+18];
	cvt.u32.u8 	%r99, %rs24;
	shl.b32 	%r100, %r99, 16;
	or.b32  	%r101, %r98, %r100;
	ld.global.nc.u8 	%rs25, [%rd10+19];
	cvt.u32.u8 	%r102, %rs25;
	shl.b32 	%r103, %r102, 24;
	or.b32  	%r104, %r101, %r103;
	ld.global.nc.u8 	%rs26, [%rd10+20];
	cvt.u32.u8 	%r105, %rs26;
	ld.global.nc.u8 	%rs27, [%rd10+21];
	cvt.u16.u8 	%rs28, %rs27;
	mul.wide.u16 	%r106, %rs28, 256;
	or.b32  	%r107, %r106, %r105;
	ld.global.nc.u8 	%rs29, [%rd10+22];
	cvt.u32.u8 	%r108, %rs29;
	shl.b32 	%r109, %r108, 16;
	or.b32  	%r110, %r107, %r109;
	ld.global.nc.u8 	%rs30, [%rd10+23];
	cvt.u32.u8 	%r111, %rs30;
	shl.b32 	%r112, %r111, 24;
	or.b32  	%r113, %r110, %r112;
	ld.global.nc.u8 	%rs31, [%rd10+24];
	cvt.u32.u8 	%r114, %rs31;
	ld.global.nc.u8 	%rs32, [%rd10+25];
	cvt.u16.u8 	%rs33, %rs32;
	mul.wide.u16 	%r115, %rs33, 256;
	or.b32  	%r116, %r115, %r114;
	ld.global.nc.u8 	%rs34, [%rd10+26];
	cvt.u32.u8 	%r117, %rs34;
	shl.b32 	%r118, %r117, 16;
	or.b32  	%r119, %r116, %r118;
	ld.global.nc.u8 	%rs35, [%rd10+27];
	cvt.u32.u8 	%r120, %rs35;
	shl.b32 	%r121, %r120, 24;
	or.b32  	%r122, %r119, %r121;
	ld.global.nc.u8 	%rs36, [%rd10+28];
	cvt.u32.u8 	%r123, %rs36;
	ld.global.nc.u8 	%rs37, [%rd10+29];
	cvt.u16.u8 	%rs38, %rs37;
	mul.wide.u16 	%r124, %rs38, 256;
	or.b32  	%r125, %r124, %r123;
	ld.global.nc.u8 	%rs39, [%rd10+30];
	cvt.u32.u8 	%r126, %rs39;
	shl.b32 	%r127, %r126, 16;
	or.b32  	%r128, %r125, %r127;
	ld.global.nc.u8 	%rs40, [%rd10+31];
	cvt.u32.u8 	%r129, %rs40;
	shl.b32 	%r130, %r129, 24;
	or.b32  	%r131, %r128, %r130;
	st.local.v4.u32 	[%rd1+16], {%r104, %r113, %r122, %r131};
	ld.global.nc.u8 	%rs41, [%rd10+32];
	cvt.u32.u8 	%r132, %rs41;
	ld.global.nc.u8 	%rs42, [%rd10+33];
	cvt.u16.u8 	%rs43, %rs42;
	mul.wide.u16 	%r133, %rs43, 256;
	or.b32  	%r134, %r133, %r132;
	ld.global.nc.u8 	%rs44, [%rd10+34];
	cvt.u32.u8 	%r135, %rs44;
	shl.b32 	%r136, %r135, 16;
	or.b32  	%r137, %r134, %r136;
	ld.global.nc.u8 	%rs45, [%rd10+35];
	cvt.u32.u8 	%r138, %rs45;
	shl.b32 	%r139, %r138, 24;
	or.b32  	%r140, %r137, %r139;
	ld.global.nc.u8 	%rs46, [%rd10+36];
	cvt.u32.u8 	%r141, %rs46;
	ld.global.nc.u8 	%rs47, [%rd10+37];
	cvt.u16.u8 	%rs48, %rs47;
	mul.wide.u16 	%r142, %rs48, 256;
	or.b32  	%r143, %r142, %r141;
	ld.global.nc.u8 	%rs49, [%rd10+38];
	cvt.u32.u8 	%r144, %rs49;
	shl.b32 	%r145, %r144, 16;
	or.b32  	%r146, %r143, %r145;
	ld.global.nc.u8 	%rs50, [%rd10+39];
	cvt.u32.u8 	%r147, %rs50;
	shl.b32 	%r148, %r147, 24;
	or.b32  	%r149, %r146, %r148;
	ld.global.nc.u8 	%rs51, [%rd10+40];
	cvt.u32.u8 	%r150, %rs51;
	ld.global.nc.u8 	%rs52, [%rd10+41];
	cvt.u16.u8 	%rs53, %rs52;
	mul.wide.u16 	%r151, %rs53, 256;
	or.b32  	%r152, %r151, %r150;
	ld.global.nc.u8 	%rs54, [%rd10+42];
	cvt.u32.u8 	%r153, %rs54;
	shl.b32 	%r154, %r153, 16;
	or.b32  	%r155, %r152, %r154;
	ld.global.nc.u8 	%rs55, [%rd10+43];
	cvt.u32.u8 	%r156, %rs55;
	shl.b32 	%r157, %r156, 24;
	or.b32  	%r158, %r155, %r157;
	ld.global.nc.u8 	%rs56, [%rd10+44];
	cvt.u32.u8 	%r159, %rs56;
	ld.global.nc.u8 	%rs57, [%rd10+45];
	cvt.u16.u8 	%rs58, %rs57;
	mul.wide.u16 	%r160, %rs58, 256;
	or.b32  	%r161, %r160, %r159;
	ld.global.nc.u8 	%rs59, [%rd10+46];
	cvt.u32.u8 	%r162, %rs59;
	shl.b32 	%r163, %r162, 16;
	or.b32  	%r164, %r161, %r163;
	ld.global.nc.u8 	%rs60, [%rd10+47];
	cvt.u32.u8 	%r165, %rs60;
	shl.b32 	%r166, %r165, 24;
	or.b32  	%r167, %r164, %r166;
	st.local.v4.u32 	[%rd1+32], {%r140, %r149, %r158, %r167};
	ld.global.nc.u8 	%rs61, [%rd10+48];
	cvt.u32.u8 	%r168, %rs61;
	ld.global.nc.u8 	%rs62, [%rd10+49];
	cvt.u16.u8 	%rs63, %rs62;
	mul.wide.u16 	%r169, %rs63, 256;
	or.b32  	%r170, %r169, %r168;
	ld.global.nc.u8 	%rs64, [%rd10+50];
	cvt.u32.u8 	%r171, %rs64;
	shl.b32 	%r172, %r171, 16;
	or.b32  	%r173, %r170, %r172;
	ld.global.nc.u8 	%rs65, [%rd10+51];
	cvt.u32.u8 	%r174, %rs65;
	shl.b32 	%r175, %r174, 24;
	or.b32  	%r176, %r173, %r175;
	ld.global.nc.u8 	%rs66, [%rd10+52];
	cvt.u32.u8 	%r177, %rs66;
	ld.global.nc.u8 	%rs67, [%rd10+53];
	cvt.u16.u8 	%rs68, %rs67;
	mul.wide.u16 	%r178, %rs68, 256;
	or.b32  	%r179, %r178, %r177;
	ld.global.nc.u8 	%rs69, [%rd10+54];
	cvt.u32.u8 	%r180, %rs69;
	shl.b32 	%r181, %r180, 16;
	or.b32  	%r182, %r179, %r181;
	ld.global.nc.u8 	%rs70, [%rd10+55];
	cvt.u32.u8 	%r183, %rs70;
	shl.b32 	%r184, %r183, 24;
	or.b32  	%r185, %r182, %r184;
	ld.global.nc.u8 	%rs71, [%rd10+56];
	cvt.u32.u8 	%r186, %rs71;
	ld.global.nc.u8 	%rs72, [%rd10+57];
	cvt.u16.u8 	%rs73, %rs72;
	mul.wide.u16 	%r187, %rs73, 256;
	or.b32  	%r188, %r187, %r186;
	ld.global.nc.u8 	%rs74, [%rd10+58];
	cvt.u32.u8 	%r189, %rs74;
	shl.b32 	%r190, %r189, 16;
	or.b32  	%r191, %r188, %r190;
	ld.global.nc.u8 	%rs75, [%rd10+59];
	cvt.u32.u8 	%r192, %rs75;
	shl.b32 	%r193, %r192, 24;
	or.b32  	%r194, %r191, %r193;
	ld.global.nc.u8 	%rs76, [%rd10+60];
	cvt.u32.u8 	%r195, %rs76;
	ld.global.nc.u8 	%rs77, [%rd10+61];
	cvt.u16.u8 	%rs78, %rs77;
	mul.wide.u16 	%r196, %rs78, 256;
	or.b32  	%r197, %r196, %r195;
	ld.global.nc.u8 	%rs79, [%rd10+62];
	cvt.u32.u8 	%r198, %rs79;
	shl.b32 	%r199, %r198, 16;
	or.b32  	%r200, %r197, %r199;
	ld.global.nc.u8 	%rs80, [%rd10+63];
	cvt.u32.u8 	%r201, %rs80;
	shl.b32 	%r202, %r201, 24;
	or.b32  	%r203, %r200, %r202;
	st.local.v4.u32 	[%rd1+48], {%r176, %r185, %r194, %r203};
	mov.b32 	%r391, 0;
	mov.u64 	%rd48, %rd8;
	mov.u32 	%r375, %r7;
	mov.u32 	%r376, %r11;
	mov.u32 	%r377, %r11;
	mov.u32 	%r378, %r7;
	mov.u32 	%r379, %r6;
	mov.u32 	%r381, %r10;
	mov.u32 	%r382, %r6;
	mov.u32 	%r383, %r5;
	mov.u32 	%r384, %r9;
	mov.u32 	%r385, %r9;
	mov.u32 	%r386, %r5;
	mov.u32 	%r387, %r4;
	mov.u32 	%r389, %r8;
$L__BB1_3:
	ld.const.u8 	%r204, [%rd48+-7];
	mul.wide.u32 	%rd12, %r204, 4;
	add.s64 	%rd13, %rd1, %rd12;
	ld.local.u32 	%r205, [%rd13];
	ld.const.u8 	%r206, [%rd48+-6];
	mul.wide.u32 	%rd14, %r206, 4;
	add.s64 	%rd15, %rd1, %rd14;
	ld.local.u32 	%r207, [%rd15];
	add.s32 	%r208, %r390, %r205;
	add.s32 	%r209, %r208, %r389;
	xor.b32  	%r210, %r388, %r209;
	shf.l.wrap.b32 	%r211, %r210, %r210, 16;
	add.s32 	%r212, %r387, %r211;
	xor.b32  	%r213, %r389, %r212;
	shf.l.wrap.b32 	%r214, %r213, %r213, 20;
	add.s32 	%r215, %r214, %r207;
	add.s32 	%r216, %r215, %r209;
	xor.b32  	%r217, %r211, %r216;
	shf.l.wrap.b32 	%r218, %r217, %r217, 24;
	add.s32 	%r219, %r212, %r218;
	xor.b32  	%r220, %r214, %r219;
	shf.l.wrap.b32 	%r221, %r220, %r220, 25;
	ld.const.u8 	%r222, [%rd48+-5];
	mul.wide.u32 	%rd16, %r222, 4;
	add.s64 	%rd17, %rd1, %rd16;
	ld.local.u32 	%r223, [%rd17];
	ld.const.u8 	%r224, [%rd48+-4];
	mul.wide.u32 	%rd18, %r224, 4;
	add.s64 	%rd19, %rd1, %rd18;
	ld.local.u32 	%r225, [%rd19];
	add.s32 	%r226, %r386, %r223;
	add.s32 	%r227, %r226, %r385;
	xor.b32  	%r228, %r384, %r227;
	shf.l.wrap.b32 	%r229, %r228, %r228, 16;
	add.s32 	%r230, %r383, %r229;
	xor.b32  	%r231, %r385, %r230;
	shf.l.wrap.b32 	%r232, %r231, %r231, 20;
	add.s32 	%r233, %r232, %r225;
	add.s32 	%r234, %r233, %r227;
	xor.b32  	%r235, %r229, %r234;
	shf.l.wrap.b32 	%r236, %r235, %r235, 24;
	add.s32 	%r237, %r230, %r236;
	xor.b32  	%r238, %r232, %r237;
	shf.l.wrap.b32 	%r239, %r238, %r238, 25;
	ld.const.u8 	%r240, [%rd48+-3];
	mul.wide.u32 	%rd20, %r240, 4;
	add.s64 	%rd21, %rd1, %rd20;
	ld.local.u32 	%r241, [%rd21];
	ld.const.u8 	%r242, [%rd48+-2];
	mul.wide.u32 	%rd22, %r242, 4;
	add.s64 	%rd23, %rd1, %rd22;
	ld.local.u32 	%r243, [%rd23];
	add.s32 	%r244, %r382, %r241;
	add.s32 	%r245, %r244, %r381;
	xor.b32  	%r246, %r380, %r245;
	shf.l.wrap.b32 	%r247, %r246, %r246, 16;
	add.s32 	%r248, %r379, %r247;
	xor.b32  	%r249, %r381, %r248;
	shf.l.wrap.b32 	%r250, %r249, %r249, 20;
	add.s32 	%r251, %r250, %r243;
	add.s32 	%r252, %r251, %r245;
	xor.b32  	%r253, %r247, %r252;
	shf.l.wrap.b32 	%r254, %r253, %r253, 24;
	add.s32 	%r255, %r248, %r254;
	xor.b32  	%r256, %r250, %r255;
	shf.l.wrap.b32 	%r257, %r256, %r256, 25;
	ld.const.u8 	%r258, [%rd48+-1];
	mul.wide.u32 	%rd24, %r258, 4;
	add.s64 	%rd25, %rd1, %rd24;
	ld.local.u32 	%r259, [%rd25];
	ld.const.u8 	%r260, [%rd48];
	mul.wide.u32 	%rd26, %r260, 4;
	add.s64 	%rd27, %rd1, %rd26;
	ld.local.u32 	%r261, [%rd27];
	add.s32 	%r262, %r378, %r259;
	add.s32 	%r263, %r262, %r377;
	xor.b32  	%r264, %r376, %r263;
	shf.l.wrap.b32 	%r265, %r264, %r264, 16;
	add.s32 	%r266, %r375, %r265;
	xor.b32  	%r267, %r377, %r266;
	shf.l.wrap.b32 	%r268, %r267, %r267, 20;
	add.s32 	%r269, %r268, %r261;
	add.s32 	%r270, %r269, %r263;
	xor.b32  	%r271, %r265, %r270;
	shf.l.wrap.b32 	%r272, %r271, %r271, 24;
	add.s32 	%r273, %r266, %r272;
	xor.b32  	%r274, %r268, %r273;
	shf.l.wrap.b32 	%r275, %r274, %r274, 25;
	ld.const.u8 	%r276, [%rd48+1];
	mul.wide.u32 	%rd28, %r276, 4;
	add.s64 	%rd29, %rd1, %rd28;
	ld.local.u32 	%r277, [%rd29];
	ld.const.u8 	%r278, [%rd48+2];
	mul.wide.u32 	%rd30, %r278, 4;
	add.s64 	%rd31, %rd1, %rd30;
	ld.local.u32 	%r279, [%rd31];
	add.s32 	%r280, %r216, %r277;
	add.s32 	%r281, %r280, %r239;
	xor.b32  	%r282, %r272, %r281;
	shf.l.wrap.b32 	%r283, %r282, %r282, 16;
	add.s32 	%r284, %r255, %r283;
	xor.b32  	%r285, %r239, %r284;
	shf.l.wrap.b32 	%r286, %r285, %r285, 20;
	add.s32 	%r287, %r286, %r279;
	add.s32 	%r390, %r287, %r281;
	xor.b32  	%r288, %r283, %r390;
	shf.l.wrap.b32 	%r376, %r288, %r288, 24;
	add.s32 	%r379, %r284, %r376;
	xor.b32  	%r289, %r286, %r379;
	shf.l.wrap.b32 	%r385, %r289, %r289, 25;
	ld.const.u8 	%r290, [%rd48+3];
	mul.wide.u32 	%rd32, %r290, 4;
	add.s64 	%rd33, %rd1, %rd32;
	ld.local.u32 	%r291, [%rd33];
	ld.const.u8 	%r292, [%rd48+4];
	mul.wide.u32 	%rd34, %r292, 4;
	add.s64 	%rd35, %rd1, %rd34;
	ld.local.u32 	%r293, [%rd35];
	add.s32 	%r294, %r234, %r291;
	add.s32 	%r295, %r294, %r257;
	xor.b32  	%r296, %r218, %r295;
	shf.l.wrap.b32 	%r297, %r296, %r296, 16;
	add.s32 	%r298, %r273, %r297;
	xor.b32  	%r299, %r257, %r298;
	shf.l.wrap.b32 	%r300, %r299, %r299, 20;
	add.s32 	%r301, %r300, %r293;
	add.s32 	%r386, %r301, %r295;
	xor.b32  	%r302, %r297, %r386;
	shf.l.wrap.b32 	%r388, %r302, %r302, 24;
	add.s32 	%r375, %r298, %r388;
	xor.b32  	%r303, %r300, %r375;
	shf.l.wrap.b32 	%r381, %r303, %r303, 25;
	ld.const.u8 	%r304, [%rd48+5];
	mul.wide.u32 	%rd36, %r304, 4;
	add.s64 	%rd37, %rd1, %rd36;
	ld.local.u32 	%r305, [%rd37];
	ld.const.u8 	%r306, [%rd48+6];
	mul.wide.u32 	%rd38, %r306, 4;
	add.s64 	%rd39, %rd1, %rd38;
	ld.local.u32 	%r307, [%rd39];
	add.s32 	%r308, %r252, %r305;
	add.s32 	%r309, %r308, %r275;
	xor.b32  	%r310, %r236, %r309;
	shf.l.wrap.b32 	%r311, %r310, %r310, 16;
	add.s32 	%r312, %r219, %r311;
	xor.b32  	%r313, %r275, %r312;
	shf.l.wrap.b32 	%r314, %r313, %r313, 20;
	add.s32 	%r315, %r314, %r307;
	add.s32 	%r382, %r315, %r309;
	xor.b32  	%r316, %r311, %r382;
	shf.l.wrap.b32 	%r384, %r316, %r316, 24;
	add.s32 	%r387, %r312, %r384;
	xor.b32  	%r317, %r314, %r387;
	shf.l.wrap.b32 	%r377, %r317, %r317, 25;
	ld.const.u8 	%r318, [%rd48+7];
	mul.wide.u32 	%rd40, %r318, 4;
	add.s64 	%rd41, %rd1, %rd40;
	ld.local.u32 	%r319, [%rd41];
	ld.const.u8 	%r320, [%rd48+8];
	mul.wide.u32 	%rd42, %r320, 4;
	add.s64 	%rd43, %rd1, %rd42;
	ld.local.u32 	%r321, [%rd43];
	add.s32 	%r322, %r270, %r319;
	add.s32 	%r323, %r322, %r221;
	xor.b32  	%r324, %r254, %r323;
	shf.l.wrap.b32 	%r325, %r324, %r324, 16;
	add.s32 	%r326, %r237, %r325;
	xor.b32  	%r327, %r221, %r326;
	shf.l.wrap.b32 	%r328, %r327, %r327, 20;
	add.s32 	%r329, %r328, %r321;
	add.s32 	%r378, %r329, %r323;
	xor.b32  	%r330, %r325, %r378;
	shf.l.wrap.b32 	%r380, %r330, %r330, 24;
	add.s32 	%r383, %r326, %r380;
	xor.b32  	%r331, %r328, %r383;
	shf.l.wrap.b32 	%r389, %r331, %r331, 25;
	add.s32 	%r391, %r391, 1;
	add.s64 	%rd48, %rd48, 16;
	setp.ne.s32 	%p2, %r391, 10;
	@%p2 bra 	$L__BB1_3;
	ld.param.u64 	%rd47, [blake2s_merkle_layer_param_1];
	shl.b32 	%r332, %r374, 5;
	cvt.s64.s32 	%rd44, %r332;
	cvta.to.global.u64 	%rd45, %rd47;
	add.s64 	%rd46, %rd45, %rd44;
	xor.b32  	%r333, %r387, %r390;
	xor.b32  	%r334, %r4, %r333;
	xor.b32  	%r335, %r334, 16842784;
	xor.b32  	%r336, %r383, %r386;
	xor.b32  	%r337, %r336, %r5;
	xor.b32  	%r338, %r379, %r382;
	xor.b32  	%r339, %r338, %r6;
	xor.b32  	%r340, %r375, %r378;
	xor.b32  	%r341, %r340, %r7;
	xor.b32  	%r342, %r388, %r389;
	xor.b32  	%r343, %r342, %r8;
	xor.b32  	%r344, %r384, %r385;
	xor.b32  	%r345, %r344, %r9;
	xor.b32  	%r346, %r380, %r381;
	xor.b32  	%r347, %r346, %r10;
	xor.b32  	%r348, %r376, %r377;
	xor.b32  	%r349, %r348, %r11;
	st.global.u8 	[%rd46], %r335;
	shr.u32 	%r350, %r334, 8;
	st.global.u8 	[%rd46+1], %r350;
	shr.u32 	%r351, %r335, 16;
	st.global.u8 	[%rd46+2], %r351;
	shr.u32 	%r352, %r335, 24;
	st.global.u8 	[%rd46+3], %r352;
	st.global.u8 	[%rd46+4], %r337;
	shr.u32 	%r353, %r337, 8;
	st.global.u8 	[%rd46+5], %r353;
	shr.u32 	%r354, %r337, 16;
	st.global.u8 	[%rd46+6], %r354;
	shr.u32 	%r355, %r337, 24;
	st.global.u8 	[%rd46+7], %r355;
	st.global.u8 	[%rd46+8], %r339;
	shr.u32 	%r356, %r339, 8;
	st.global.u8 	[%rd46+9], %r356;
	shr.u32 	%r357, %r339, 16;
	st.global.u8 	[%rd46+10], %r357;
	shr.u32 	%r358, %r339, 24;
	st.global.u8 	[%rd46+11], %r358;
	st.global.u8 	[%rd46+12], %r341;
	shr.u32 	%r359, %r341, 8;
	st.global.u8 	[%rd46+13], %r359;
	shr.u32 	%r360, %r341, 16;
	st.global.u8 	[%rd46+14], %r360;
	shr.u32 	%r361, %r341, 24;
	st.global.u8 	[%rd46+15], %r361;
	st.global.u8 	[%rd46+16], %r343;
	shr.u32 	%r362, %r343, 8;
	st.global.u8 	[%rd46+17], %r362;
	shr.u32 	%r363, %r343, 16;
	st.global.u8 	[%rd46+18], %r363;
	shr.u32 	%r364, %r343, 24;
	st.global.u8 	[%rd46+19], %r364;
	st.global.u8 	[%rd46+20], %r345;
	shr.u32 	%r365, %r345, 8;
	st.global.u8 	[%rd46+21], %r365;
	shr.u32 	%r366, %r345, 16;
	st.global.u8 	[%rd46+22], %r366;
	shr.u32 	%r367, %r345, 24;
	st.global.u8 	[%rd46+23], %r367;
	st.global.u8 	[%rd46+24], %r347;
	shr.u32 	%r368, %r347, 8;
	st.global.u8 	[%rd46+25], %r368;
	shr.u32 	%r369, %r347, 16;
	st.global.u8 	[%rd46+26], %r369;
	shr.u32 	%r370, %r347, 24;
	st.global.u8 	[%rd46+27], %r370;
	st.global.u8 	[%rd46+28], %r349;
	shr.u32 	%r371, %r349, 8;
	st.global.u8 	[%rd46+29], %r371;
	shr.u32 	%r372, %r349, 16;
	st.global.u8 	[%rd46+30], %r372;
	shr.u32 	%r373, %r349, 24;
	st.global.u8 	[%rd46+31], %r373;
	add.s32 	%r374, %r374, %r12;
	setp.lt.s32 	%p3, %r374, %r3;
	@%p3 bra 	$L__BB1_2;
$L__BB1_5:
	ret;

}
	// .globl	blake2s_mac_batch
.visible .entry blake2s_mac_batch(
	.param .u64 .ptr .align 1 blake2s_mac_batch_param_0,
	.param .u64 .ptr .align 1 blake2s_mac_batch_param_1,
	.param .u64 .ptr .align 1 blake2s_mac_batch_param_2,
	.param .u32 blake2s_mac_batch_param_3,
	.param .u32 blake2s_mac_batch_param_4
)
{
	.local .align 16 .b8 	__local_depot2[128];
	.reg .b64 	%SP;
	.reg .b64 	%SPL;
	.reg .pred 	%p<12>;
	.reg .b16 	%rs<14>;
	.reg .b32 	%r<510>;
	.reg .b64 	%rd<101>;
	// demoted variable
	.shared .align 4 .b8 _ZZ17blake2s_mac_batchE10shared_key[32];
	mov.u64 	%SPL, __local_depot2;
	ld.param.u64 	%rd11, [blake2s_mac_batch_param_0];
	ld.param.u64 	%rd9, [blake2s_mac_batch_param_1];
	ld.param.u64 	%rd10, [blake2s_mac_batch_param_2];
	ld.param.u32 	%r109, [blake2s_mac_batch_param_3];
	ld.param.u32 	%r110, [blake2s_mac_batch_param_4];
	cvta.to.global.u64 	%rd1, %rd11;
	add.u64 	%rd2, %SPL, 0;
	add.u64 	%rd3, %SPL, 64;
	mov.u32 	%r111, %ctaid.x;
	mov.u32 	%r1, %ntid.x;
	mov.u32 	%r2, %tid.x;
	mad.lo.s32 	%r473, %r111, %r1, %r2;
	setp.gt.u32 	%p1, %r2, 7;
	@%p1 bra 	$L__BB2_2;
	cvta.to.global.u64 	%rd14, %rd9;
	shl.b32 	%r112, %r2, 2;
	cvt.u64.u32 	%rd15, %r112;
	add.s64 	%rd16, %rd14, %rd15;
	ld.global.nc.u8 	%rs1, [%rd16];
	cvt.u32.u8 	%r113, %rs1;
	ld.global.nc.u8 	%rs2, [%rd16+1];
	cvt.u16.u8 	%rs3, %rs2;
	mul.wide.u16 	%r114, %rs3, 256;
	or.b32  	%r115, %r114, %r113;
	ld.global.nc.u8 	%rs4, [%rd16+2];
	cvt.u32.u8 	%r116, %rs4;
	shl.b32 	%r117, %r116, 16;
	or.b32  	%r118, %r115, %r117;
	ld.global.nc.u8 	%rs5, [%rd16+3];
	cvt.u32.u8 	%r119, %rs5;
	shl.b32 	%r120, %r119, 24;
	or.b32  	%r121, %r118, %r120;
	mov.u32 	%r122, _ZZ17blake2s_mac_batchE10shared_key;
	add.s32 	%r123, %r122, %r112;
	st.shared.u32 	[%r123], %r121;
$L__BB2_2:
	bar.sync 	0;
	setp.ge.s32 	%p2, %r473, %r109;
	@%p2 bra 	$L__BB2_17;
	ld.const.u32 	%r4, [BLAKE2S_IV];
	ld.const.u32 	%r5, [BLAKE2S_IV+4];
	ld.const.u32 	%r6, [BLAKE2S_IV+8];
	ld.const.u32 	%r7, [BLAKE2S_IV+12];
	ld.const.u32 	%r8, [BLAKE2S_IV+16];
	ld.const.u32 	%r9, [BLAKE2S_IV+20];
	ld.const.u32 	%r10, [BLAKE2S_IV+24];
	ld.const.u32 	%r11, [BLAKE2S_IV+28];
	add.s32 	%r124, %r110, 64;
	xor.b32  	%r12, %r8, %r124;
	shr.s32 	%r125, %r124, 31;
	xor.b32  	%r13, %r9, %r125;
	add.s32 	%r126, %r110, -1;
	min.u32 	%r127, %r126, 63;
	add.s32 	%r128, %r127, 1;
	ld.shared.u32 	%r14, [_ZZ17blake2s_mac_batchE10shared_key];
	ld.shared.u32 	%r15, [_ZZ17blake2s_mac_batchE10shared_key+4];
	ld.shared.u32 	%r16, [_ZZ17blake2s_mac_batchE10shared_key+8];
	ld.shared.u32 	%r17, [_ZZ17blake2s_mac_batchE10shared_key+12];
	ld.shared.u32 	%r18, [_ZZ17blake2s_mac_batchE10shared_key+16];
	ld.shared.u32 	%r19, [_ZZ17blake2s_mac_batchE10shared_key+20];
	ld.shared.u32 	%r20, [_ZZ17blake2s_mac_batchE10shared_key+24];
	ld.shared.u32 	%r21, [_ZZ17blake2s_mac_batchE10shared_key+28];
	and.b32  	%r22, %r128, 3;
	and.b32  	%r23, %r128, 124;
	mov.u32 	%r129, %nctaid.x;
	mul.lo.s32 	%r24, %r1, %r129;
	cvta.to.global.u64 	%rd4, %rd10;
	mov.u64 	%rd18, BLAKE2S_SIGMA;
	add.s64 	%rd17, %rd18, 7;
$L__BB2_4:
	xor.b32  	%r489, %r4, 16850976;
	xor.b32  	%r487, %r8, 64;
	mul.lo.s32 	%r131, %r473, %r110;
	cvt.s64.s32 	%rd5, %r131;
	mov.b32 	%r490, 0;
	st.local.v4.u32 	[%rd2+32], {%r490, %r490, %r490, %r490};
	st.local.v4.u32 	[%rd2+48], {%r490, %r490, %r490, %r490};
	st.local.v4.u32 	[%rd2], {%r14, %r15, %r16, %r17};
	st.local.v4.u32 	[%rd2+16], {%r18, %r19, %r20, %r21};
	mov.u64 	%rd100, %rd17;
	mov.u32 	%r474, %r7;
	mov.u32 	%r475, %r11;
	mov.u32 	%r476, %r11;
	mov.u32 	%r477, %r7;
	mov.u32 	%r478, %r6;
	mov.u32 	%r479, %r10;
	mov.u32 	%r480, %r10;
	mov.u32 	%r481, %r6;
	mov.u32 	%r482, %r5;
	mov.u32 	%r483, %r9;
	mov.u32 	%r484, %r9;
	mov.u32 	%r485, %r5;
	mov.u32 	%r486, %r4;
	mov.u32 	%r488, %r8;
$L__BB2_5:
	ld.const.u8 	%r132, [%rd100+-7];
	mul.wide.u32 	%rd19, %r132, 4;
	add.s64 	%rd20, %rd2, %rd19;
	ld.local.u32 	%r133, [%rd20];
	ld.const.u8 	%r134, [%rd100+-6];
	mul.wide.u32 	%rd21, %r134, 4;
	add.s64 	%rd22, %rd2, %rd21;
	ld.local.u32 	%r135, [%rd22];
	add.s32 	%r136, %r489, %r133;
	add.s32 	%r137, %r136, %r488;
	xor.b32  	%r138, %r487, %r137;
	shf.l.wrap.b32 	%r139, %r138, %r138, 16;
	add.s32 	%r140, %r486, %r139;
	xor.b32  	%r141, %r488, %r140;
	shf.l.wrap.b32 	%r142, %r141, %r141, 20;
	add.s32 	%r143, %r142, %r135;
	add.s32 	%r144, %r143, %r137;
	xor.b32  	%r145, %r139, %r144;
	shf.l.wrap.b32 	%r146, %r145, %r145, 24;
	add.s32 	%r147, %r140, %r146;
	xor.b32  	%r148, %r142, %r147;
	shf.l.wrap.b32 	%r149, %r148, %r148, 25;
	ld.const.u8 	%r150, [%rd100+-5];
	mul.wide.u32 	%rd23, %r150, 4;
	add.s64 	%rd24, %rd2, %rd23;
	ld.local.u32 	%r151, [%rd24];
	ld.const.u8 	%r152, [%rd100+-4];
	mul.wide.u32 	%rd25, %r152, 4;
	add.s64 	%rd26, %rd2, %rd25;
	ld.local.u32 	%r153, [%rd26];
	add.s32 	%r154, %r485, %r151;
	add.s32 	%r155, %r154, %r484;
	xor.b32  	%r156, %r483, %r155;
	shf.l.wrap.b32 	%r157, %r156, %r156, 16;
	add.s32 	%r158, %r482, %r157;
	xor.b32  	%r159, %r484, %r158;
	shf.l.wrap.b32 	%r160, %r159, %r159, 20;
	add.s32 	%r161, %r160, %r153;
	add.s32 	%r162, %r161, %r155;
	xor.b32  	%r163, %r157, %r162;
	shf.l.wrap.b32 	%r164, %r163, %r163, 24;
	add.s32 	%r165, %r158, %r164;
	xor.b32  	%r166, %r160, %r165;
	shf.l.wrap.b32 	%r167, %r166, %r166, 25;
	ld.const.u8 	%r168, [%rd100+-3];
	mul.wide.u32 	%rd27, %r168, 4;
	add.s64 	%rd28, %rd2, %rd27;
	ld.local.u32 	%r169, [%rd28];
	ld.const.u8 	%r170, [%rd100+-2];
	mul.wide.u32 	%rd29, %r170, 4;
	add.s64 	%rd30, %rd2, %rd29;
	ld.local.u32 	%r171, [%rd30];
	add.s32 	%r172, %r481, %r169;
	add.s32 	%r173, %r172, %r480;
	xor.b32  	%r174, %r479, %r173;
	shf.l.wrap.b32 	%r175, %r174, %r174, 16;
	add.s32 	%r176, %r478, %r175;
	xor.b32  	%r177, %r480, %r176;
	shf.l.wrap.b32 	%r178, %r177, %r177, 20;
	add.s32 	%r179, %r178, %r171;
	add.s32 	%r180, %r179, %r173;
	xor.b32  	%r181, %r175, %r180;
	shf.l.wrap.b32 	%r182, %r181, %r181, 24;
	add.s32 	%r183, %r176, %r182;
	xor.b32  	%r184, %r178, %r183;
	shf.l.wrap.b32 	%r185, %r184, %r184, 25;
	ld.const.u8 	%r186, [%rd100+-1];
	mul.wide.u32 	%rd31, %r186, 4;
	add.s64 	%rd32, %rd2, %rd31;
	ld.local.u32 	%r187, [%rd32];
	ld.const.u8 	%r188, [%rd100];
	mul.wide.u32 	%rd33, %r188, 4;
	add.s64 	%rd34, %rd2, %rd33;
	ld.local.u32 	%r189, [%rd34];
	add.s32 	%r190, %r477, %r187;
	add.s32 	%r191, %r190, %r476;
	xor.b32  	%r192, %r475, %r191;
	shf.l.wrap.b32 	%r193, %r192, %r192, 16;
	add.s32 	%r194, %r474, %r193;
	xor.b32  	%r195, %r476, %r194;
	shf.l.wrap.b32 	%r196, %r195, %r195, 20;
	add.s32 	%r197, %r196, %r189;
	add.s32 	%r198, %r197, %r191;
	xor.b32  	%r199, %r193, %r198;
	shf.l.wrap.b32 	%r200, %r199, %r199, 24;
	add.s32 	%r201, %r194, %r200;
	xor.b32  	%r202, %r196, %r201;
	shf.l.wrap.b32 	%r203, %r202, %r202, 25;
	ld.const.u8 	%r204, [%rd100+1];
	mul.wide.u32 	%rd35, %r204, 4;
	add.s64 	%rd36, %rd2, %rd35;
	ld.local.u32 	%r205, [%rd36];
	ld.const.u8 	%r206, [%rd100+2];
	mul.wide.u32 	%rd37, %r206, 4;
	add.s64 	%rd38, %rd2, %rd37;
	ld.local.u32 	%r207, [%rd38];
	add.s32 	%r208, %r144, %r205;
	add.s32 	%r209, %r208, %r167;
	xor.b32  	%r210, %r200, %r209;
	shf.l.wrap.b32 	%r211, %r210, %r210, 16;
	add.s32 	%r212, %r183, %r211;
	xor.b32  	%r213, %r167, %r212;
	shf.l.wrap.b32 	%r214, %r213, %r213, 20;
	add.s32 	%r215, %r214, %r207;
	add.s32 	%r489, %r215, %r209;
	xor.b32  	%r216, %r211, %r489;
	shf.l.wrap.b32 	%r475, %r216, %r216, 24;
	add.s32 	%r478, %r212, %r475;
	xor.b32  	%r217, %r214, %r478;
	shf.l.wrap.b32 	%r484, %r217, %r217, 25;
	ld.const.u8 	%r218, [%rd100+3];
	mul.wide.u32 	%rd39, %r218, 4;
	add.s64 	%rd40, %rd2, %rd39;
	ld.local.u32 	%r219, [%rd40];
	ld.const.u8 	%r220, [%rd100+4];
	mul.wide.u32 	%rd41, %r220, 4;
	add.s64 	%rd42, %rd2, %rd41;
	ld.local.u32 	%r221, [%rd42];
	add.s32 	%r222, %r162, %r219;
	add.s32 	%r223, %r222, %r185;
	xor.b32  	%r224, %r146, %r223;
	shf.l.wrap.b32 	%r225, %r224, %r224, 16;
	add.s32 	%r226, %r201, %r225;
	xor.b32  	%r227, %r185, %r226;
	shf.l.wrap.b32 	%r228, %r227, %r227, 20;
	add.s32 	%r229, %r228, %r221;
	add.s32 	%r485, %r229, %r223;
	xor.b32  	%r230, %r225, %r485;
	shf.l.wrap.b32 	%r487, %r230, %r230, 24;
	add.s32 	%r474, %r226, %r487;
	xor.b32  	%r231, %r228, %r474;
	shf.l.wrap.b32 	%r480, %r231, %r231, 25;
	ld.const.u8 	%r232, [%rd100+5];
	mul.wide.u32 	%rd43, %r232, 4;
	add.s64 	%rd44, %rd2, %rd43;
	ld.local.u32 	%r233, [%rd44];
	ld.const.u8 	%r234, [%rd100+6];
	mul.wide.u32 	%rd45, %r234, 4;
	add.s64 	%rd46, %rd2, %rd45;
	ld.local.u32 	%r235, [%rd46];
	add.s32 	%r236, %r180, %r233;
	add.s32 	%r237, %r236, %r203;
	xor.b32  	%r238, %r164, %r237;
	shf.l.wrap.b32 	%r239, %r238, %r238, 16;
	add.s32 	%r240, %r147, %r239;
	xor.b32  	%r241, %r203, %r240;
	shf.l.wrap.b32 	%r242, %r241, %r241, 20;
	add.s32 	%r243, %r242, %r235;
	add.s32 	%r481, %r243, %r237;
	xor.b32  	%r244, %r239, %r481;
	shf.l.wrap.b32 	%r483, %r244, %r244, 24;
	add.s32 	%r486, %r240, %r483;
	xor.b32  	%r245, %r242, %r486;
	shf.l.wrap.b32 	%r476, %r245, %r245, 25;
	ld.const.u8 	%r246, [%rd100+7];
	mul.wide.u32 	%rd47, %r246, 4;
	add.s64 	%rd48, %rd2, %rd47;
	ld.local.u32 	%r247, [%rd48];
	ld.const.u8 	%r248, [%rd100+8];
	mul.wide.u32 	%rd49, %r248, 4;
	add.s64 	%rd50, %rd2, %rd49;
	ld.local.u32 	%r249, [%rd50];
	add.s32 	%r250, %r198, %r247;
	add.s32 	%r251, %r250, %r149;
	xor.b32  	%r252, %r182, %r251;
	shf.l.wrap.b32 	%r253, %r252, %r252, 16;
	add.s32 	%r254, %r165, %r253;
	xor.b32  	%r255, %r149, %r254;
	shf.l.wrap.b32 	%r256, %r255, %r255, 20;
	add.s32 	%r257, %r256, %r249;
	add.s32 	%r477, %r257, %r251;
	xor.b32  	%r258, %r253, %r477;
	shf.l.wrap.b32 	%r479, %r258, %r258, 24;
	add.s32 	%r482, %r254, %r479;
	xor.b32  	%r259, %r256, %r482;
	shf.l.wrap.b32 	%r488, %r259, %r259, 25;
	add.s32 	%r490, %r490, 1;
	add.s64 	%rd100, %rd100, 16;
	setp.ne.s32 	%p3, %r490, 10;
	@%p3 bra 	$L__BB2_5;
	setp.lt.s32 	%p4, %r110, 1;
	xor.b32  	%r260, %r486, %r489;
	xor.b32  	%r261, %r4, %r260;
	xor.b32  	%r62, %r261, 16850976;
	xor.b32  	%r262, %r482, %r485;
	xor.b32  	%r63, %r262, %r5;
	xor.b32  	%r263, %r478, %r481;
	xor.b32  	%r64, %r263, %r6;
	xor.b32  	%r264, %r474, %r477;
	xor.b32  	%r65, %r264, %r7;
	xor.b32  	%r265, %r487, %r488;
	xor.b32  	%r66, %r265, %r8;
	xor.b32  	%r266, %r483, %r484;
	xor.b32  	%r67, %r266, %r9;
	xor.b32  	%r267, %r479, %r480;
	xor.b32  	%r68, %r267, %r10;
	xor.b32  	%r268, %r475, %r476;
	xor.b32  	%r69, %r268, %r11;
	mov.b32 	%r269, 0;
	st.local.v4.u32 	[%rd3], {%r269, %r269, %r269, %r269};
	st.local.v4.u32 	[%rd3+16], {%r269, %r269, %r269, %r269};
	st.local.v4.u32 	[%rd3+32], {%r269, %r269, %r269, %r269};
	st.local.v4.u32 	[%rd3+48], {%r269, %r269, %r269, %r269};
	@%p4 bra 	$L__BB2_14;
	setp.lt.u32 	%p5, %r110, 4;
	mov.b32 	%r492, 0;
	@%p5 bra 	$L__BB2_10;
	mov.b32 	%r491, 0;
$L__BB2_9:
	cvt.u64.u32 	%rd51, %r491;
	add.s64 	%rd52, %rd51, %rd5;
	add.s64 	%rd53, %rd1, %rd52;
	ld.global.nc.u8 	%rs6, [%rd53];
	cvt.u32.u8 	%r272, %rs6;
	add.s64 	%rd54, %rd3, %rd51;
	ld.local.u32 	%r273, [%rd54];
	or.b32  	%r274, %r273, %r272;
	ld.global.nc.u8 	%rs7, [%rd53+1];
	cvt.u16.u8 	%rs8, %rs7;
	mul.wide.u16 	%r275, %rs8, 256;
	or.b32  	%r276, %r275, %r274;
	ld.global.nc.u8 	%rs9, [%rd53+2];
	cvt.u32.u8 	%r277, %rs9;
	shl.b32 	%r278, %r277, 16;
	or.b32  	%r279, %r278, %r276;
	ld.global.nc.u8 	%rs10, [%rd53+3];
	cvt.u32.u8 	%r280, %rs10;
	shl.b32 	%r281, %r280, 24;
	or.b32  	%r282, %r281, %r279;
	st.local.u32 	[%rd54], %r282;
	add.s32 	%r491, %r491, 4;
	setp.ne.s32 	%p6, %r491, %r23;
	mov.u32 	%r492, %r23;
	@%p6 bra 	$L__BB2_9;
$L__BB2_10:
	setp.eq.s32 	%p7, %r22, 0;
	@%p7 bra 	$L__BB2_14;
	setp.eq.s32 	%p8, %r22, 1;
	cvt.u64.u32 	%rd55, %r492;
	add.s64 	%rd56, %rd55, %rd5;
	add.s64 	%rd8, %rd1, %rd56;
	ld.global.nc.u8 	%rs11, [%rd8];
	cvt.u32.u8 	%r283, %rs11;
	and.b32  	%r284, %r492, 124;
	cvt.u64.u32 	%rd57, %r284;
	add.s64 	%rd58, %rd3, %rd57;
	ld.local.u32 	%r285, [%rd58];
	or.b32  	%r286, %r283, %r285;
	st.local.u32 	[%rd58], %r286;
	@%p8 bra 	$L__BB2_14;
	setp.eq.s32 	%p9, %r22, 2;
	add.s32 	%r287, %r492, 1;
	ld.global.nc.u8 	%rs12, [%rd8+1];
	cvt.u32.u8 	%r288, %rs12;
	shl.b32 	%r289, %r287, 3;
	and.b32  	%r290, %r289, 24;
	shl.b32 	%r291, %r288, %r290;
	and.b32  	%r292, %r287, 252;
	cvt.u64.u32 	%rd59, %r292;
	add.s64 	%rd60, %rd3, %rd59;
	ld.local.u32 	%r293, [%rd60];
	or.b32  	%r294, %r291, %r293;
	st.local.u32 	[%rd60], %r294;
	@%p9 bra 	$L__BB2_14;
	add.s32 	%r295, %r492, 2;
	ld.global.nc.u8 	%rs13, [%rd8+2];
	cvt.u32.u8 	%r296, %rs13;
	shl.b32 	%r297, %r295, 3;
	and.b32  	%r298, %r297, 24;
	shl.b32 	%r299, %r296, %r298;
	and.b32  	%r300, %r295, 252;
	cvt.u64.u32 	%rd61, %r300;
	add.s64 	%rd62, %rd3, %rd61;
	ld.local.u32 	%r301, [%rd62];
	or.b32  	%r302, %r299, %r301;
	st.local.u32 	[%rd62], %r302;
$L__BB2_14:
	not.b32 	%r498, %r10;
	mov.b32 	%r509, 0;
	mov.u32 	%r493, %r7;
	mov.u32 	%r494, %r11;
	mov.u32 	%r495, %r69;
	mov.u32 	%r496, %r65;
	mov.u32 	%r497, %r6;
	mov.u32 	%r499, %r68;
	mov.u32 	%r500, %r64;
	mov.u32 	%r501, %r5;
	mov.u32 	%r502, %r13;
	mov.u32 	%r503, %r67;
	mov.u32 	%r504, %r63;
	mov.u32 	%r505, %r4;
	mov.u32 	%r506, %r12;
	mov.u32 	%r507, %r66;
	mov.u32 	%r508, %r62;
$L__BB2_15:
	mul.wide.u32 	%rd63, %r509, 16;
	mov.u64 	%rd64, BLAKE2S_SIGMA;
	add.s64 	%rd65, %rd64, %rd63;
	ld.const.u8 	%r304, [%rd65];
	mul.wide.u32 	%rd66, %r304, 4;
	add.s64 	%rd67, %rd3, %rd66;
	ld.local.u32 	%r305, [%rd67];
	ld.const.u8 	%r306, [%rd65+1];
	mul.wide.u32 	%rd68, %r306, 4;
	add.s64 	%rd69, %rd3, %rd68;
	ld.local.u32 	%r307, [%rd69];
	add.s32 	%r308, %r508, %r305;
	add.s32 	%r309, %r308, %r507;
	xor.b32  	%r310, %r506, %r309;
	shf.l.wrap.b32 	%r311, %r310, %r310, 16;
	add.s32 	%r312, %r505, %r311;
	xor.b32  	%r313, %r507, %r312;
	shf.l.wrap.b32 	%r314, %r313, %r313, 20;
	add.s32 	%r315, %r314, %r307;
	add.s32 	%r316, %r315, %r309;
	xor.b32  	%r317, %r311, %r316;
	shf.l.wrap.b32 	%r318, %r317, %r317, 24;
	add.s32 	%r319, %r312, %r318;
	xor.b32  	%r320, %r314, %r319;
	shf.l.wrap.b32 	%r321, %r320, %r320, 25;
	ld.const.u8 	%r322, [%rd65+2];
	mul.wide.u32 	%rd70, %r322, 4;
	add.s64 	%rd71, %rd3, %rd70;
	ld.local.u32 	%r323, [%rd71];
	ld.const.u8 	%r324, [%rd65+3];
	mul.wide.u32 	%rd72, %r324, 4;
	add.s64 	%rd73, %rd3, %rd72;
	ld.local.u32 	%r325, [%rd73];
	add.s32 	%r326, %r504, %r323;
	add.s32 	%r327, %r326, %r503;
	xor.b32  	%r328, %r502, %r327;
	shf.l.wrap.b32 	%r329, %r328, %r328, 16;
	add.s32 	%r330, %r501, %r329;
	xor.b32  	%r331, %r503, %r330;
	shf.l.wrap.b32 	%r332, %r331, %r331, 20;
	add.s32 	%r333, %r332, %r325;
	add.s32 	%r334, %r333, %r327;
	xor.b32  	%r335, %r329, %r334;
	shf.l.wrap.b32 	%r336, %r335, %r335, 24;
	add.s32 	%r337, %r330, %r336;
	xor.b32  	%r338, %r332, %r337;
	shf.l.wrap.b32 	%r339, %r338, %r338, 25;
	ld.const.u8 	%r340, [%rd65+4];
	mul.wide.u32 	%rd74, %r340, 4;
	add.s64 	%rd75, %rd3, %rd74;
	ld.local.u32 	%r341, [%rd75];
	ld.const.u8 	%r342, [%rd65+5];
	mul.wide.u32 	%rd76, %r342, 4;
	add.s64 	%rd77, %rd3, %rd76;
	ld.local.u32 	%r343, [%rd77];
	add.s32 	%r344, %r500, %r341;
	add.s32 	%r345, %r344, %r499;
	xor.b32  	%r346, %r498, %r345;
	shf.l.wrap.b32 	%r347, %r346, %r346, 16;
	add.s32 	%r348, %r497, %r347;
	xor.b32  	%r349, %r499, %r348;
	shf.l.wrap.b32 	%r350, %r349, %r349, 20;
	add.s32 	%r351, %r350, %r343;
	add.s32 	%r352, %r351, %r345;
	xor.b32  	%r353, %r347, %r352;
	shf.l.wrap.b32 	%r354, %r353, %r353, 24;
	add.s32 	%r355, %r348, %r354;
	xor.b32  	%r356, %r350, %r355;
	shf.l.wrap.b32 	%r357, %r356, %r356, 25;
	ld.const.u8 	%r358, [%rd65+6];
	mul.wide.u32 	%rd78, %r358, 4;
	add.s64 	%rd79, %rd3, %rd78;
	ld.local.u32 	%r359, [%rd79];
	ld.const.u8 	%r360, [%rd65+7];
	mul.wide.u32 	%rd80, %r360, 4;
	add.s64 	%rd81, %rd3, %rd80;
	ld.local.u32 	%r361, [%rd81];
	add.s32 	%r362, %r496, %r359;
	add.s32 	%r363, %r362, %r495;
	xor.b32  	%r364, %r494, %r363;
	shf.l.wrap.b32 	%r365, %r364, %r364, 16;
	add.s32 	%r366, %r493, %r365;
	xor.b32  	%r367, %r495, %r366;
	shf.l.wrap.b32 	%r368, %r367, %r367, 20;
	add.s32 	%r369, %r368, %r361;
	add.s32 	%r370, %r369, %r363;
	xor.b32  	%r371, %r365, %r370;
	shf.l.wrap.b32 	%r372, %r371, %r371, 24;
	add.s32 	%r373, %r366, %r372;
	xor.b32  	%r374, %r368, %r373;
	shf.l.wrap.b32 	%r375, %r374, %r374, 25;
	ld.const.u8 	%r376, [%rd65+8];
	mul.wide.u32 	%rd82, %r376, 4;
	add.s64 	%rd83, %rd3, %rd82;
	ld.local.u32 	%r377, [%rd83];
	ld.const.u8 	%r378, [%rd65+9];
	mul.wide.u32 	%rd84, %r378, 4;
	add.s64 	%rd85, %rd3, %rd84;
	ld.local.u32 	%r379, [%rd85];
	add.s32 	%r380, %r316, %r377;
	add.s32 	%r381, %r380, %r339;
	xor.b32  	%r382, %r372, %r381;
	shf.l.wrap.b32 	%r383, %r382, %r382, 16;
	add.s32 	%r384, %r355, %r383;
	xor.b32  	%r385, %r339, %r384;
	shf.l.wrap.b32 	%r386, %r385, %r385, 20;
	add.s32 	%r387, %r386, %r379;
	add.s32 	%r508, %r387, %r381;
	xor.b32  	%r388, %r383, %r508;
	shf.l.wrap.b32 	%r494, %r388, %r388, 24;
	add.s32 	%r497, %r384, %r494;
	xor.b32  	%r389, %r386, %r497;
	shf.l.wrap.b32 	%r503, %r389, %r389, 25;
	ld.const.u8 	%r390, [%rd65+10];
	mul.wide.u32 	%rd86, %r390, 4;
	add.s64 	%rd87, %rd3, %rd86;
	ld.local.u32 	%r391, [%rd87];
	ld.const.u8 	%r392, [%rd65+11];
	mul.wide.u32 	%rd88, %r392, 4;
	add.s64 	%rd89, %rd3, %rd88;
	ld.local.u32 	%r393, [%rd89];
	add.s32 	%r394, %r334, %r391;
	add.s32 	%r395, %r394, %r357;
	xor.b32  	%r396, %r318, %r395;
	shf.l.wrap.b32 	%r397, %r396, %r396, 16;
	add.s32 	%r398, %r373, %r397;
	xor.b32  	%r399, %r357, %r398;
	shf.l.wrap.b32 	%r400, %r399, %r399, 20;
	add.s32 	%r401, %r400, %r393;
	add.s32 	%r504, %r401, %r395;
	xor.b32  	%r402, %r397, %r504;
	shf.l.wrap.b32 	%r506, %r402, %r402, 24;
	add.s32 	%r493, %r398, %r506;
	xor.b32  	%r403, %r400, %r493;
	shf.l.wrap.b32 	%r499, %r403, %r403, 25;
	ld.const.u8 	%r404, [%rd65+12];
	mul.wide.u32 	%rd90, %r404, 4;
	add.s64 	%rd91, %rd3, %rd90;
	ld.local.u32 	%r405, [%rd91];
	ld.const.u8 	%r406, [%rd65+13];
	mul.wide.u32 	%rd92, %r406, 4;
	add.s64 	%rd93, %rd3, %rd92;
	ld.local.u32 	%r407, [%rd93];
	add.s32 	%r408, %r352, %r405;
	add.s32 	%r409, %r408, %r375;
	xor.b32  	%r410, %r336, %r409;
	shf.l.wrap.b32 	%r411, %r410, %r410, 16;
	add.s32 	%r412, %r319, %r411;
	xor.b32  	%r413, %r375, %r412;
	shf.l.wrap.b32 	%r414, %r413, %r413, 20;
	add.s32 	%r415, %r414, %r407;
	add.s32 	%r500, %r415, %r409;
	xor.b32  	%r416, %r411, %r500;
	shf.l.wrap.b32 	%r502, %r416, %r416, 24;
	add.s32 	%r505, %r412, %r502;
	xor.b32  	%r417, %r414, %r505;
	shf.l.wrap.b32 	%r495, %r417, %r417, 25;
	ld.const.u8 	%r418, [%rd65+14];
	mul.wide.u32 	%rd94, %r418, 4;
	add.s64 	%rd95, %rd3, %rd94;
	ld.local.u32 	%r419, [%rd95];
	ld.const.u8 	%r420, [%rd65+15];
	mul.wide.u32 	%rd96, %r420, 4;
	add.s64 	%rd97, %rd3, %rd96;
	ld.local.u32 	%r421, [%rd97];
	add.s32 	%r422, %r370, %r419;
	add.s32 	%r423, %r422, %r321;
	xor.b32  	%r424, %r354, %r423;
	shf.l.wrap.b32 	%r425, %r424, %r424, 16;
	add.s32 	%r426, %r337, %r425;
	xor.b32  	%r427, %r321, %r426;
	shf.l.wrap.b32 	%r428, %r427, %r427, 20;
	add.s32 	%r429, %r428, %r421;
	add.s32 	%r496, %r429, %r423;
	xor.b32  	%r430, %r425, %r496;
	shf.l.wrap.b32 	%r498, %r430, %r430, 24;
	add.s32 	%r501, %r426, %r498;
	xor.b32  	%r431, %r428, %r501;
	shf.l.wrap.b32 	%r507, %r431, %r431, 25;
	add.s32 	%r509, %r509, 1;
	setp.ne.s32 	%p10, %r509, 10;
	@%p10 bra 	$L__BB2_15;
	shl.b32 	%r432, %r473, 5;
	cvt.s64.s32 	%rd98, %r432;
	add.s64 	%rd99, %rd4, %rd98;
	xor.b32  	%r433, %r505, %r508;
	xor.b32  	%r434, %r433, %r62;
	xor.b32  	%r435, %r501, %r504;
	xor.b32  	%r436, %r435, %r63;
	xor.b32  	%r437, %r497, %r500;
	xor.b32  	%r438, %r437, %r64;
	xor.b32  	%r439, %r493, %r496;
	xor.b32  	%r440, %r439, %r65;
	xor.b32  	%r441, %r506, %r507;
	xor.b32  	%r442, %r441, %r66;
	xor.b32  	%r443, %r502, %r503;
	xor.b32  	%r444, %r443, %r67;
	xor.b32  	%r445, %r498, %r499;
	xor.b32  	%r446, %r445, %r68;
	xor.b32  	%r447, %r494, %r495;
	xor.b32  	%r448, %r447, %r69;
	st.global.u8 	[%rd99], %r434;
	shr.u32 	%r449, %r434, 8;
	st.global.u8 	[%rd99+1], %r449;
	shr.u32 	%r450, %r434, 16;
	st.global.u8 	[%rd99+2], %r450;
	shr.u32 	%r451, %r434, 24;
	st.global.u8 	[%rd99+3], %r451;
	st.global.u8 	[%rd99+4], %r436;
	shr.u32 	%r452, %r436, 8;
	st.global.u8 	[%rd99+5], %r452;
	shr.u32 	%r453, %r436, 16;
	st.global.u8 	[%rd99+6], %r453;
	shr.u32 	%r454, %r436, 24;
	st.global.u8 	[%rd99+7], %r454;
	st.global.u8 	[%rd99+8], %r438;
	shr.u32 	%r455, %r438, 8;
	st.global.u8 	[%rd99+9], %r455;
	shr.u32 	%r456, %r438, 16;
	st.global.u8 	[%rd99+10], %r456;
	shr.u32 	%r457, %r438, 24;
	st.global.u8 	[%rd99+11], %r457;
	st.global.u8 	[%rd99+12], %r440;
	shr.u32 	%r458, %r440, 8;
	st.global.u8 	[%rd99+13], %r458;
	shr.u32 	%r459, %r440, 16;
	st.global.u8 	[%rd99+14], %r459;
	shr.u32 	%r460, %r440, 24;
	st.global.u8 	[%rd99+15], %r460;
	st.global.u8 	[%rd99+16], %r442;
	shr.u32 	%r461, %r442, 8;
	st.global.u8 	[%rd99+17], %r461;
	shr.u32 	%r462, %r442, 16;
	st.global.u8 	[%rd99+18], %r462;
	shr.u32 	%r463, %r442, 24;
	st.global.u8 	[%rd99+19], %r463;
	st.global.u8 	[%rd99+20], %r444;
	shr.u32 	%r464, %r444, 8;
	st.global.u8 	[%rd99+21], %r464;
	shr.u32 	%r465, %r444, 16;
	st.global.u8 	[%rd99+22], %r465;
	shr.u32 	%r466, %r444, 24;
	st.global.u8 	[%rd99+23], %r466;
	st.global.u8 	[%rd99+24], %r446;
	shr.u32 	%r467, %r446, 8;
	st.global.u8 	[%rd99+25], %r467;
	shr.u32 	%r468, %r446, 16;
	st.global.u8 	[%rd99+26], %r468;
	shr.u32 	%r469, %r446, 24;
	st.global.u8 	[%rd99+27], %r469;
	st.global.u8 	[%rd99+28], %r448;
	shr.u32 	%r470, %r448, 8;
	st.global.u8 	[%rd99+29], %r470;
	shr.u32 	%r471, %r448, 16;
	st.global.u8 	[%rd99+30], %r471;
	shr.u32 	%r472, %r448, 24;
	st.global.u8 	[%rd99+31], %r472;
	add.s32 	%r473, %r473, %r24;
	setp.lt.s32 	%p11, %r473, %r109;
	@%p11 bra 	$L__BB2_4;
$L__BB2_17:
	ret;

}


// ===== COMPILED SASS (sm_100) =====

	.target	sm_100

	.elftype	@"ET_EXEC"


//--------------------- .note.nv.tkinfo           --------------------------
	.section	.note.nv.tkinfo,"",@"SHT_NOTE"
	.sectionflags	@"SHF_NOTE_NV_TKINFO"
	.tkinfo
        /*0018*/ 	.word	0x00000002
        /*0030*/ 	.string	""
        /*0030*/ 	.string	"ptxas"
        /*0030*/ 	.string	"Cuda compilation tools, release 13.0, V13.0.88"
        /*0030*/ 	.string	"Build cuda_13.0.r13.0/compiler.36424714_0"
        /*0030*/ 	.string	"-arch sm_100 -m 64 "



//--------------------- .note.nv.cuinfo           --------------------------
	.section	.note.nv.cuinfo,"",@"SHT_NOTE"
	.sectionflags	@"SHF_NOTE_NV_CUINFO"
        /*0018*/ 	.short	0x0002
        /*001a*/ 	.short	0x0064
        /*001c*/ 	.short	0x0082
	.zero		2


//--------------------- .nv.info                  --------------------------
	.section	.nv.info,"",@"SHT_CUDA_INFO"
	.align	4


	//----- nvinfo : EIATTR_REGCOUNT
	.align		4
        /*0000*/ 	.byte	0x04, 0x2f
        /*0002*/ 	.short	(.L_3 - .L_2)
	.align		4
.L_2:
        /*0004*/ 	.word	index@(blake2s_batch)
        /*0008*/ 	.word	0x00000020


	//----- nvinfo : EIATTR_FRAME_SIZE
	.align		4
.L_3:
        /*000c*/ 	.byte	0x04, 0x11
        /*000e*/ 	.short	(.L_5 - .L_4)
	.align		4
.L_4:
        /*0010*/ 	.word	index@(blake2s_batch)
        /*0014*/ 	.word	0x00000040


	//----- nvinfo : EIATTR_REGCOUNT
	.align		4
.L_5:
        /*0018*/ 	.byte	0x04, 0x2f
        /*001a*/ 	.short	(.L_7 - .L_6)
	.align		4
.L_6:
        /*001c*/ 	.word	index@(blake2s_merkle_layer)
        /*0020*/ 	.word	0x00000020


	//----- nvinfo : EIATTR_FRAME_SIZE
	.align		4
.L_7:
        /*0024*/ 	.byte	0x04, 0x11
        /*0026*/ 	.short	(.L_9 - .L_8)
	.align		4
.L_8:
        /*0028*/ 	.word	index@(blake2s_merkle_layer)
        /*002c*/ 	.word	0x00000040


	//----- nvinfo : EIATTR_REGCOUNT
	.align		4
.L_9:
        /*0030*/ 	.byte	0x04, 0x2f
        /*0032*/ 	.short	(.L_11 - .L_10)
	.align		4
.L_10:
        /*0034*/ 	.word	index@(blake2s_mac_batch)
        /*0038*/ 	.word	0x000000a6


	//----- nvinfo : EIATTR_FRAME_SIZE
	.align		4
.L_11:
        /*003c*/ 	.byte	0x04, 0x11
        /*003e*/ 	.short	(.L_13 - .L_12)
	.align		4
.L_12:
        /*0040*/ 	.word	index@(blake2s_mac_batch)
        /*0044*/ 	.word	0x00000080


	//----- nvinfo : EIATTR_MIN_STACK_SIZE
	.align		4
.L_13:
        /*0048*/ 	.byte	0x04, 0x12
        /*004a*/ 	.short	(.L_15 - .L_14)
	.align		4
.L_14:
        /*004c*/ 	.word	index@(blake2s_mac_batch)
        /*0050*/ 	.word	0x00000080


	//----- nvinfo : EIATTR_MIN_STACK_SIZE
	.align		4
.L_15:
        /*0054*/ 	.byte	0x04, 0x12
        /*0056*/ 	.short	(.L_17 - .L_16)
	.align		4
.L_16:
        /*0058*/ 	.word	index@(blake2s_merkle_layer)
        /*005c*/ 	.word	0x00000040


	//----- nvinfo : EIATTR_MIN_STACK_SIZE
	.align		4
.L_17:
        /*0060*/ 	.byte	0x04, 0x12
        /*0062*/ 	.short	(.L_19 - .L_18)
	.align		4
.L_18:
        /*0064*/ 	.word	index@(blake2s_batch)
        /*0068*/ 	.word	0x00000040
.L_19:


//--------------------- .nv.compat                --------------------------
	.section	.nv.compat,"",@"SHT_CUDA_COMPAT_INFO"
	.align	4
        /*0000*/ 	.byte	0x02, 0x09, 0x00, 0x00, 0x02, 0x02, 0x01, 0x00, 0x02, 0x05, 0x05, 0x00, 0x03, 0x07, 0x01, 0x01
        /*0010*/ 	.byte	0x02, 0x03, 0x00, 0x00, 0x02, 0x06, 0x01, 0x00, 0x04, 0x0b, 0x08, 0x00, 0x09, 0x00, 0x00, 0x00
        /*0020*/ 	.byte	0x00, 0x00, 0x00, 0x00


//--------------------- .nv.info.blake2s_mac_batch --------------------------
	.section	.nv.info.blake2s_mac_batch,"",@"SHT_CUDA_INFO"
	.sectionflags	@""
	.align	4


	//----- nvinfo : EIATTR_CUDA_API_VERSION
	.align		4
        /*0000*/ 	.byte	0x04, 0x37
        /*0002*/ 	.short	(.L_21 - .L_20)
.L_20:
        /*0004*/ 	.word	0x00000082


	//----- nvinfo : EIATTR_KPARAM_INFO
	.align		4
.L_21:
        /*0008*/ 	.byte	0x04, 0x17
        /*000a*/ 	.short	(.L_23 - .L_22)
.L_22:
        /*000c*/ 	.word	0x00000000
        /*0010*/ 	.short	0x0004
        /*0012*/ 	.short	0x001c
        /*0014*/ 	.byte	0x00, 0xf0, 0x11, 0x00


	//----- nvinfo : EIATTR_KPARAM_INFO
	.align		4
.L_23:
        /*0018*/ 	.byte	0x04, 0x17
        /*001a*/ 	.short	(.L_25 - .L_24)
.L_24:
        /*001c*/ 	.word	0x00000000
        /*0020*/ 	.short	0x0003
        /*0022*/ 	.short	0x0018
        /*0024*/ 	.byte	0x00, 0xf0, 0x11, 0x00


	//----- nvinfo : EIATTR_KPARAM_INFO
	.align		4
.L_25:
        /*0028*/ 	.byte	0x04, 0x17
        /*002a*/ 	.short	(.L_27 - .L_26)
.L_26:
        /*002c*/ 	.word	0x00000000
        /*0030*/ 	.short	0x0002
        /*0032*/ 	.short	0x0010
        /*0034*/ 	.byte	0x00, 0xf5, 0x21, 0x00


	//----- nvinfo : EIATTR_KPARAM_INFO
	.align		4
.L_27:
        /*0038*/ 	.byte	0x04, 0x17
        /*003a*/ 	.short	(.L_29 - .L_28)
.L_28:
        /*003c*/ 	.word	0x00000000
        /*0040*/ 	.short	0x0001
        /*0042*/ 	.short	0x0008
        /*0044*/ 	.byte	0x00, 0xf5, 0x21, 0x00


	//----- nvinfo : EIATTR_KPARAM_INFO
	.align		4
.L_29:
        /*0048*/ 	.byte	0x04, 0x17
        /*004a*/ 	.short	(.L_31 - .L_30)
.L_30:
        /*004c*/ 	.word	0x00000000
        /*0050*/ 	.short	0x0000
        /*0052*/ 	.short	0x0000
        /*0054*/ 	.byte	0x00, 0xf5, 0x21, 0x00


	//----- nvinfo : EIATTR_SPARSE_MMA_MASK
	.align		4
.L_31:
        /*0058*/ 	.byte	0x03, 0x50
        /*005a*/ 	.short	0x0000


	//----- nvinfo : EIATTR_MAXREG_COUNT
	.align		4
        /*005c*/ 	.byte	0x03, 0x1b
        /*005e*/ 	.short	0x00ff


	//----- nvinfo : EIATTR_NUM_BARRIERS
	.align		4
        /*0060*/ 	.byte	0x02, 0x4c
        /*0062*/ 	.byte	0x01
	.zero		1


	//----- nvinfo : EIATTR_MERCURY_ISA_VERSION
	.align		4
        /*0064*/ 	.byte	0x03, 0x5f
        /*0066*/ 	.short	0x0101


	//----- nvinfo : EIATTR_VRC_CTA_INIT_COUNT
	.align		4
        /*0068*/ 	.byte	0x02, 0x4a
	.zero		1
	.zero		1


	//----- nvinfo : EIATTR_EXIT_INSTR_OFFSETS
	.align		4
        /*006c*/ 	.byte	0x04, 0x1c
        /*006e*/ 	.short	(.L_33 - .L_32)


	//   ....[0]....
.L_32:
        /*0070*/ 	.word	0x000001e0


	//   ....[1]....
        /*0074*/ 	.word	0x0000c210


	//----- nvinfo : EIATTR_CRS_STACK_SIZE
	.align		4
.L_33:
        /*0078*/ 	.byte	0x04, 0x1e
        /*007a*/ 	.short	(.L_35 - .L_34)
.L_34:
        /*007c*/ 	.word	0x00000000


	//----- nvinfo : EIATTR_CBANK_PARAM_SIZE
	.align		4
.L_35:
        /*0080*/ 	.byte	0x03, 0x19
        /*0082*/ 	.short	0x0020


	//----- nvinfo : EIATTR_PARAM_CBANK
	.align		4
        /*0084*/ 	.byte	0x04, 0x0a
        /*0086*/ 	.short	(.L_37 - .L_36)
	.align		4
.L_36:
        /*0088*/ 	.word	index@(.nv.constant0.blake2s_mac_batch)
        /*008c*/ 	.short	0x0380
        /*008e*/ 	.short	0x0020


	//----- nvinfo : EIATTR_SW_WAR
	.align		4
.L_37:
        /*0090*/ 	.byte	0x04, 0x36
        /*0092*/ 	.short	(.L_39 - .L_38)
.L_38:
        /*0094*/ 	.word	0x00000008
.L_39:


//--------------------- .nv.info.blake2s_merkle_layer --------------------------
	.section	.nv.info.blake2s_merkle_layer,"",@"SHT_CUDA_INFO"
	.sectionflags	@""
	.align	4


	//----- nvinfo : EIATTR_CUDA_API_VERSION
	.align		4
        /*0000*/ 	.byte	0x04, 0x37
        /*0002*/ 	.short	(.L_41 - .L_40)
.L_40:
        /*0004*/ 	.word	0x00000082


	//----- nvinfo : EIATTR_KPARAM_INFO
	.align		4
.L_41:
        /*0008*/ 	.byte	0x04, 0x17
        /*000a*/ 	.short	(.L_43 - .L_42)
.L_42:
        /*000c*/ 	.word	0x00000000
        /*0010*/ 	.short	0x0002
        /*0012*/ 	.short	0x0010
        /*0014*/ 	.byte	0x00, 0xf0, 0x11, 0x00


	//----- nvinfo : EIATTR_KPARAM_INFO
	.align		4
.L_43:
        /*0018*/ 	.byte	0x04, 0x17
        /*001a*/ 	.short	(.L_45 - .L_44)
.L_44:
        /*001c*/ 	.word	0x00000000
        /*0020*/ 	.short	0x0001
        /*0022*/ 	.short	0x0008
        /*0024*/ 	.byte	0x00, 0xf5, 0x21, 0x00


	//----- nvinfo : EIATTR_KPARAM_INFO
	.align		4
.L_45:
        /*0028*/ 	.byte	0x04, 0x17
        /*002a*/ 	.short	(.L_47 - .L_46)
.L_46:
        /*002c*/ 	.word	0x00000000
        /*0030*/ 	.short	0x0000
        /*0032*/ 	.short	0x0000
        /*0034*/ 	.byte	0x00, 0xf5, 0x21, 0x00


	//----- nvinfo : EIATTR_SPARSE_MMA_MASK
	.align		4
.L_47:
        /*0038*/ 	.byte	0x03, 0x50
        /*003a*/ 	.short	0x0000


	//----- nvinfo : EIATTR_MAXREG_COUNT
	.align		4
        /*003c*/ 	.byte	0x03, 0x1b
        /*003e*/ 	.short	0x00ff


	//----- nvinfo : EIATTR_MERCURY_ISA_VERSION
	.align		4
        /*0040*/ 	.byte	0x03, 0x5f
        /*0042*/ 	.short	0x0101


	//----- nvinfo : EIATTR_VRC_CTA_INIT_COUNT
	.align		4
        /*0044*/ 	.byte	0x02, 0x4a
	.zero		1
	.zero		1


	//----- nvinfo : EIATTR_EXIT_INSTR_OFFSETS
	.align		4
        /*0048*/ 	.byte	0x04, 0x1c
        /*004a*/ 	.short	(.L_49 - .L_48)


	//   ....[0]....
.L_48:
        /*004c*/ 	.word	0x000000a0


	//   ....[1]....
        /*0050*/ 	.word	0x000068e0


	//----- nvinfo : EIATTR_CRS_STACK_SIZE
	.align		4
.L_49:
        /*0054*/ 	.byte	0x04, 0x1e
        /*0056*/ 	.short	(.L_51 - .L_50)
.L_50:
        /*0058*/ 	.word	0x00000000


	//----- nvinfo : EIATTR_CBANK_PARAM_SIZE
	.align		4
.L_51:
        /*005c*/ 	.byte	0x03, 0x19
        /*005e*/ 	.short	0x0014


	//----- nvinfo : EIATTR_PARAM_CBANK
	.align		4
        /*0060*/ 	.byte	0x04, 0x0a
        /*0062*/ 	.short	(.L_53 - .L_52)
	.align		4
.L_52:
        /*0064*/ 	.word	index@(.nv.constant0.blake2s_merkle_layer)
        /*0068*/ 	.short	0x0380
        /*006a*/ 	.short	0x0014


	//----- nvinfo : EIATTR_SW_WAR
	.align		4
.L_53:
        /*006c*/ 	.byte	0x04, 0x36
        /*006e*/ 	.short	(.L_55 - .L_54)
.L_54:
        /*0070*/ 	.word	0x00000008
.L_55:


//--------------------- .nv.info.blake2s_batch    --------------------------
	.section	.nv.info.blake2s_batch,"",@"SHT_CUDA_INFO"
	.sectionflags	@""
	.align	4


	//----- nvinfo : EIATTR_CUDA_API_VERSION
	.align		4
        /*0000*/ 	.byte	0x04, 0x37
        /*0002*/ 	.short	(.L_57 - .L_56)
.L_56:
        /*0004*/ 	.word	0x00000082


	//----- nvinfo : EIATTR_KPARAM_INFO
	.align		4
.L_57:
        /*0008*/ 	.byte	0x04, 0x17
        /*000a*/ 	.short	(.L_59 - .L_58)
.L_58:
        /*000c*/ 	.word	0x00000000
        /*0010*/ 	.short	0x0003
        /*0012*/ 	.short	0x0014
        /*0014*/ 	.byte	0x00, 0xf0, 0x11, 0x00


	//----- nvinfo : EIATTR_KPARAM_INFO
	.align		4
.L_59:
        /*0018*/ 	.byte	0x04, 0x17
        /*001a*/ 	.short	(.L_61 - .L_60)
.L_60:
        /*001c*/ 	.word	0x00000000
        /*0020*/ 	.short	0x0002
        /*0022*/ 	.short	0x0010
        /*0024*/ 	.byte	0x00, 0xf0, 0x11, 0x00


	//----- nvinfo : EIATTR_KPARAM_INFO
	.align		4
.L_61:
        /*0028*/ 	.byte	0x04, 0x17
        /*002a*/ 	.short	(.L_63 - .L_62)
.L_62:
        /*002c*/ 	.word	0x00000000
        /*0030*/ 	.short	0x0001
        /*0032*/ 	.short	0x0008
        /*0034*/ 	.byte	0x00, 0xf5, 0x21, 0x00


	//----- nvinfo : EIATTR_KPARAM_INFO
	.align		4
.L_63:
        /*0038*/ 	.byte	0x04, 0x17
        /*003a*/ 	.short	(.L_65 - .L_64)
.L_64:
        /*003c*/ 	.word	0x00000000
        /*0040*/ 	.short	0x0000
        /*0042*/ 	.short	0x0000
        /*0044*/ 	.byte	0x00, 0xf5, 0x21, 0x00


	//----- nvinfo : EIATTR_SPARSE_MMA_MASK
	.align		4
.L_65:
        /*0048*/ 	.byte	0x03, 0x50
        /*004a*/ 	.short	0x0000


	//----- nvinfo : EIATTR_MAXREG_COUNT
	.align		4
        /*004c*/ 	.byte	0x03, 0x1b
        /*004e*/ 	.short	0x00ff


	//----- nvinfo : EIATTR_MERCURY_ISA_VERSION
	.align		4
        /*0050*/ 	.byte	0x03, 0x5f
        /*0052*/ 	.short	0x0101


	//----- nvinfo : EIATTR_VRC_CTA_INIT_COUNT
	.align		4
        /*0054*/ 	.byte	0x02, 0x4a
	.zero		1
	.zero		1


	//----- nvinfo : EIATTR_EXIT_INSTR_OFFSETS
	.align		4
        /*0058*/ 	.byte	0x04, 0x1c
        /*005a*/ 	.short	(.L_67 - .L_66)


	//   ....[0]....
.L_66:
        /*005c*/ 	.word	0x00000090


	//   ....[1]....
        /*0060*/ 	.word	0x00006be0


	//----- nvinfo : EIATTR_CRS_STACK_SIZE
	.align		4
.L_67:
        /*0064*/ 	.byte	0x04, 0x1e
        /*0066*/ 	.short	(.L_69 - .L_68)
.L_68:
        /*0068*/ 	.word	0x00000000


	//----- nvinfo : EIATTR_CBANK_PARAM_SIZE
	.align		4
.L_69:
        /*006c*/ 	.byte	0x03, 0x19
        /*006e*/ 	.short	0x0018


	//----- nvinfo : EIATTR_PARAM_CBANK
	.align		4
        /*0070*/ 	.byte	0x04, 0x0a
        /*0072*/ 	.short	(.L_71 - .L_70)
	.align		4
.L_70:
        /*0074*/ 	.word	index@(.nv.constant0.blake2s_batch)
        /*0078*/ 	.short	0x0380
        /*007a*/ 	.short	0x0018


	//----- nvinfo : EIATTR_SW_WAR
	.align		4
.L_71:
        /*007c*/ 	.byte	0x04, 0x36
        /*007e*/ 	.short	(.L_73 - .L_72)
.L_72:
        /*0080*/ 	.word	0x00000008
.L_73:


//--------------------- .nv.callgraph             --------------------------
	.section	.nv.callgraph,"",@"SHT_CUDA_CALLGRAPH"
	.align	4
	.sectionentsize	8
	.align		4
        /*0000*/ 	.word	0x00000000
	.align		4
        /*0004*/ 	.word	0xffffffff
	.align		4
        /*0008*/ 	.word	0x00000000
	.align		4
        /*000c*/ 	.word	0xfffffffe
	.align		4
        /*0010*/ 	.word	0x00000000
	.align		4
        /*0014*/ 	.word	0xfffffffd
	.align		4
        /*0018*/ 	.word	0x00000000
	.align		4
        /*001c*/ 	.word	0xfffffffc


//--------------------- .nv.constant3             --------------------------
	.section	.nv.constant3,"a",@progbits
	.align	4
.nv.constant3:
	.type		BLAKE2S_IV,@object
	.size		BLAKE2S_IV,(BLAKE2S_SIGMA - BLAKE2S_IV)
BLAKE2S_IV:
        /*0000*/ 	.byte	0x67, 0xe6, 0x09, 0x6a, 0x85, 0xae, 0x67, 0xbb, 0x72, 0xf3, 0x6e, 0x3c, 0x3a, 0xf5, 0x4f, 0xa5
        /*0010*/ 	.byte	0x7f, 0x52, 0x0e, 0x51, 0x8c, 0x68, 0x05, 0x9b, 0xab, 0xd9, 0x83, 0x1f, 0x19, 0xcd, 0xe0, 0x5b
	.type		BLAKE2S_SIGMA,@object
	.size		BLAKE2S_SIGMA,(.L_1 - BLAKE2S_SIGMA)
BLAKE2S_SIGMA:
        /*0020*/ 	.byte	0x00, 0x01, 0x02, 0x03, 0x04, 0x05, 0x06, 0x07, 0x08, 0x09, 0x0a, 0x0b, 0x0c, 0x0d, 0x0e, 0x0f
        /* <DEDUP_REMOVED lines=9> */
.L_1:


//--------------------- .text.blake2s_mac_batch   --------------------------
	.section	.text.blake2s_mac_batch,"ax",@progbits
	.align	128
        .global         blake2s_mac_batch
        .type           blake2s_mac_batch,@function
        .size           blake2s_mac_batch,(.L_x_20 - blake2s_mac_batch)
        .other          blake2s_mac_batch,@"STO_CUDA_ENTRY STV_DEFAULT"
blake2s_mac_batch:
.text.blake2s_mac_batch:
[----:B------:R-:W0:Y:S01]  /*0000*/  LDC R1, c[0x0][0x37c] ;  /* 0x0000df00ff017b82 */ /* 0x000e220000000800 */
[----:B------:R-:W1:Y:S01]  /*0010*/  S2R R99, SR_TID.X ;  /* 0x0000000000637919 */ /* 0x000e620000002100 */
[----:B------:R-:W2:Y:S06]  /*0020*/  LDCU.64 UR12, c[0x0][0x358] ;  /* 0x00006b00ff0c77ac */ /* 0x000eac0008000a00 */
[----:B------:R-:W3:Y:S01]  /*0030*/  S2UR UR4, SR_CTAID.X ;  /* 0x00000000000479c3 */ /* 0x000ee20000002500 */
[----:B0-----:R-:W-:Y:S01]  /*0040*/  VIADD R1, R1, 0xffffff80 ;  /* 0xffffff8001017836 */ /* 0x001fe20000000000 */
[----:B------:R-:W0:Y:S01]  /*0050*/  LDCU UR8, c[0x0][0x360] ;  /* 0x00006c00ff0877ac */ /* 0x000e220008000800 */
[----:B------:R-:W4:Y:S01]  /*0060*/  LDCU UR5, c[0x0][0x398] ;  /* 0x00007300ff0577ac */ /* 0x000f220008000800 */
[----:B-1----:R-:W-:-:S13]  /*0070*/  ISETP.GT.U32.AND P0, PT, R99, 0x7, PT ;  /* 0x000000076300780c */ /* 0x002fda0003f04070 */
[----:B------:R-:W1:Y:S01]  /*0080*/  @!P0 LDC.64 R2, c[0x0][0x388] ;  /* 0x0000e200ff028b82 */ /* 0x000e620000000a00 */
[----:B------:R-:W-:-:S05]  /*0090*/  @!P0 IMAD.SHL.U32 R5, R99, 0x4, RZ ;  /* 0x0000000463058824 */ /* 0x000fca00078e00ff */
[----:B-1----:R-:W-:-:S05]  /*00a0*/  @!P0 IADD3 R2, P1, PT, R5, R2, RZ ;  /* 0x0000000205028210 */ /* 0x002fca0007f3e0ff */
[----:B------:R-:W-:-:S05]  /*00b0*/  @!P0 IMAD.X R3, RZ, RZ, R3, P1 ;  /* 0x000000ffff038224 */ /* 0x000fca00008e0603 */
[----:B--2---:R-:W2:Y:S04]  /*00c0*/  @!P0 LDG.E.U8.CONSTANT R0, desc[UR12][R2.64] ;  /* 0x0000000c02008981 */ /* 0x004ea8000c1e9100 */
[----:B------:R-:W2:Y:S04]  /*00d0*/  @!P0 LDG.E.U8.CONSTANT R7, desc[UR12][R2.64+0x1] ;  /* 0x0000010c02078981 */ /* 0x000ea8000c1e9100 */
[----:B------:R-:W5:Y:S04]  /*00e0*/  @!P0 LDG.E.U8.CONSTANT R9, desc[UR12][R2.64+0x2] ;  /* 0x0000020c02098981 */ /* 0x000f68000c1e9100 */
[----:B------:R-:W5:Y:S01]  /*00f0*/  @!P0 LDG.E.U8.CONSTANT R11, desc[UR12][R2.64+0x3] ;  /* 0x0000030c020b8981 */ /* 0x000f62000c1e9100 */
[----:B------:R-:W3:Y:S01]  /*0100*/  LDC R6, c[0x0][0x360] ;  /* 0x0000d800ff067b82 */ /* 0x000ee20000000800 */
[----:B------:R-:W-:Y:S01]  /*0110*/  @!P0 MOV R4, 0x400 ;  /* 0x0000040000048802 */ /* 0x000fe20000000f00 */
[----:B------:R-:W1:Y:S01]  /*0120*/  @!P0 S2R R13, SR_CgaCtaId ;  /* 0x00000000000d8919 */ /* 0x000e620000008800 */
[----:B------:R-:W-:-:S02]  /*0130*/  R2UR UR7, R1 ;  /* 0x00000000010772ca */ /* 0x000fc400000e0000 */
[----:B------:R-:W-:Y:S01]  /*0140*/  R2UR UR20, R1 ;  /* 0x00000000011472ca */ /* 0x000fe200000e0000 */
[----:B---3--:R-:W-:-:S05]  /*0150*/  IMAD R99, R6, UR4, R99 ;  /* 0x0000000406637c24 */ /* 0x008fca000f8e0263 */
[----:B----4-:R-:W-:Y:S02]  /*0160*/  ISETP.GE.AND P1, PT, R99, UR5, PT ;  /* 0x0000000563007c0c */ /* 0x010fe4000bf26270 */
[----:B-1----:R-:W-:-:S05]  /*0170*/  @!P0 LEA R4, R13, R4, 0x18 ;  /* 0x000000040d048211 */ /* 0x002fca00078ec0ff */
[----:B------:R-:W-:Y:S02]  /*0180*/  @!P0 IMAD.IADD R5, R5, 0x1, R4 ;  /* 0x0000000105058824 */ /* 0x000fe400078e0204 */
[----:B--2---:R-:W-:-:S04]  /*0190*/  @!P0 IMAD R0, R7, 0x100, R0 ;  /* 0x0000010007008824 */ /* 0x004fc800078e0200 */
[----:B-----5:R-:W-:-:S04]  /*01a0*/  @!P0 IMAD R0, R9, 0x10000, R0 ;  /* 0x0001000009008824 */ /* 0x020fc800078e0200 */
[----:B------:R-:W-:-:S05]  /*01b0*/  @!P0 IMAD R0, R11, 0x1000000, R0 ;  /* 0x010000000b008824 */ /* 0x000fca00078e0200 */
[----:B------:R1:W-:Y:S01]  /*01c0*/  @!P0 STS [R5], R0 ;  /* 0x0000000005008388 */ /* 0x0003e20000000800 */
[----:B------:R-:W-:Y:S06]  /*01d0*/  BAR.SYNC.DEFER_BLOCKING 0x0 ;  /* 0x0000000000007b1d */ /* 0x000fec0000010000 */
[----:B0-----:R-:W-:Y:S05]  /*01e0*/  @P1 EXIT ;  /* 0x000000000000194d */ /* 0x001fea0003800000 */
[----:B------:R-:W0:Y:S01]  /*01f0*/  LDCU UR5, c[0x0][0x39c] ;  /* 0x00007380ff0577ac */ /* 0x000e220008000800 */
[----:B------:R-:W2:Y:S01]  /*0200*/  S2UR UR6, SR_CgaCtaId ;  /* 0x00000000000679c3 */ /* 0x000ea20000008800 */
[----:B-1----:R-:W-:Y:S01]  /*0210*/  IMAD.MOV.U32 R0, RZ, RZ, -0x1 ;  /* 0xffffffffff007424 */ /* 0x002fe200078e00ff */
[----:B------:R-:W-:Y:S01]  /*0220*/  BSSY.RECONVERGENT B0, `(.L_x_0) ;  /* 0x0000bfe000007945 */ /* 0x000fe20003800200 */
[----:B------:R-:W-:Y:S01]  /*0230*/  UMOV UR4, 0x400 ;  /* 0x0000040000047882 */ /* 0x000fe20000000000 */
[----:B------:R-:W1:Y:S01]  /*0240*/  LDCU UR9, c[0x0][0x370] ;  /* 0x00006e00ff0977ac */ /* 0x000e620008000800 */
[----:B------:R-:W3:Y:S01]  /*0250*/  LDCU.64 UR14, c[0x3][0x10] ;  /* 0x00c00200ff0e77ac */ /* 0x000ee20008000a00 */
[----:B------:R-:W4:Y:S01]  /*0260*/  LDCU.64 UR16, c[0x0][0x380] ;  /* 0x00007000ff1077ac */ /* 0x000f220008000a00 */
[----:B0-----:R-:W-:Y:S01]  /*0270*/  IMAD.U32 R3, RZ, RZ, UR5 ;  /* 0x00000005ff037e24 */ /* 0x001fe2000f8e00ff */
[----:B------:R-:W-:-:S04]  /*0280*/  UIADD3 UR5, UPT, UPT, UR5, 0x40, URZ ;  /* 0x0000004005057890 */ /* 0x000fc8000fffe0ff */
[----:B------:R-:W-:Y:S01]  /*0290*/  VIADDMNMX.U32 R0, R3, R0, 0x3f, PT ;  /* 0x0000003f03007446 */ /* 0x000fe20003800000 */
[----:B------:R-:W-:Y:S02]  /*02a0*/  USHF.R.S32.HI UR21, URZ, 0x1f, UR5 ;  /* 0x0000001fff157899 */ /* 0x000fe40008011405 */
[----:B--2---:R-:W-:Y:S01]  /*02b0*/  ULEA UR4, UR6, UR4, 0x18 ;  /* 0x0000000406047291 */ /* 0x004fe2000f8ec0ff */
[----:B------:R-:W-:-:S08]  /*02c0*/  R2UR UR6, R0 ;  /* 0x00000000000672ca */ /* 0x000fd000000e0000 */
[----:B------:R-:W0:Y:S04]  /*02d0*/  LDS.128 R8, [UR4] ;  /* 0x00000004ff087984 */ /* 0x000e280008000c00 */
[----:B------:R-:W2:Y:S01]  /*02e0*/  LDS.128 R4, [UR4+0x10] ;  /* 0x00001004ff047984 */ /* 0x000ea20008000c00 */
[----:B------:R-:W-:Y:S02]  /*02f0*/  UIADD3 UR4, UPT, UPT, UR7, 0x40, URZ ;  /* 0x0000004007047890 */ /* 0x000fe4000fffe0ff */
[----:B------:R-:W-:Y:S02]  /*0300*/  UIADD3 UR7, UPT, UPT, UR6, 0x1, URZ ;  /* 0x0000000106077890 */ /* 0x000fe4000fffe0ff */
[----:B-1----:R-:W-:Y:S02]  /*0310*/  UIMAD UR6, UR8, UR9, URZ ;  /* 0x00000009080672a4 */ /* 0x002fe4000f8e02ff */
[----:B------:R-:W-:-:S02]  /*0320*/  ULOP3.LUT UR22, UR7, 0x3, URZ, 0xc0, !UPT ;  /* 0x0000000307167892 */ /* 0x000fc4000f8ec0ff */
[----:B---34-:R-:W-:-:S12]  /*0330*/  ULOP3.LUT UR7, UR7, 0x7c, URZ, 0xc0, !UPT ;  /* 0x0000007c07077892 */ /* 0x018fd8000f8ec0ff */
.L_x_7:
[----:B------:R-:W1:Y:S01]  /*0340*/  LDC.U8 R98, c[0x3][0x22] ;  /* 0x00c00880ff627b82 */ /* 0x000e620000000000 */
[----:B------:R3:W-:Y:S04]  /*0350*/  STL.128 [R1+0x20], RZ ;  /* 0x000020ff01007387 */ /* 0x0007e80000100c00 */
[----:B------:R3:W-:Y:S03]  /*0360*/  STL.128 [R1+0x30], RZ ;  /* 0x000030ff01007387 */ /* 0x0007e60000100c00 */
[----:B------:R-:W4:Y:S01]  /*0370*/  LDC.64 R2, c[0x3][0x20] ;  /* 0x00c00800ff027b82 */ /* 0x000f220000000a00 */
[----:B0-----:R3:W-:Y:S04]  /*0380*/  STL.128 [R1], R8 ;  /* 0x0000000801007387 */ /* 0x0017e80000100c00 */
[----:B--2---:R3:W-:Y:S03]  /*0390*/  STL.128 [R1+0x10], R4 ;  /* 0x0000100401007387 */ /* 0x0047e60000100c00 */
[----:B------:R-:W0:Y:S01]  /*03a0*/  LDC.U8 R13, c[0x3][0x23] ;  /* 0x00c008c0ff0d7b82 */ /* 0x000e220000000000 */
[----:B-1----:R-:W-:-:S07]  /*03b0*/  LEA R16, R98, UR20, 0x2 ;  /* 0x0000001462107c11 */ /* 0x002fce000f8e10ff */
[----:B------:R-:W1:Y:S01]  /*03c0*/  LDC.U8 R12, c[0x3][0x26] ;  /* 0x00c00980ff0c7b82 */ /* 0x000e620000000000 */
[----:B------:R-:W2:Y:S01]  /*03d0*/  LDL R16, [R16] ;  /* 0x0000000010107983 */ /* 0x000ea20000100800 */
[----:B----4-:R-:W-:-:S06]  /*03e0*/  LOP3.LUT R97, R2, 0xff, RZ, 0xc0, !PT ;  /* 0x000000ff02617812 */ /* 0x010fcc00078ec0ff */
[----:B------:R-:W4:Y:S01]  /*03f0*/  LDC.U8 R0, c[0x3][0x25] ;  /* 0x00c00940ff007b82 */ /* 0x000f220000000000 */
[----:B------:R-:W-:Y:S02]  /*0400*/  LOP3.LUT R3, R3, 0xff, RZ, 0xc0, !PT ;  /* 0x000000ff03037812 */ /* 0x000fe400078ec0ff */
[----:B------:R-:W-:Y:S02]  /*0410*/  LEA R14, R97, UR20, 0x2 ;  /* 0x00000014610e7c11 */ /* 0x000fe4000f8e10ff */
[----:B------:R-:W-:-:S03]  /*0420*/  LEA R17, R3, UR20, 0x2 ;  /* 0x0000001403117c11 */ /* 0x000fc6000f8e10ff */
[----:B------:R5:W3:Y:S01]  /*0430*/  LDL R15, [R14] ;  /* 0x000000000e0f7983 */ /* 0x000ae20000100800 */
[----:B------:R-:W4:Y:S03]  /*0440*/  LDC.U8 R96, c[0x3][0x27] ;  /* 0x00c009c0ff607b82 */ /* 0x000f260000000000 */
[----:B------:R-:W3:Y:S05]  /*0450*/  LDL R17, [R17] ;  /* 0x0000000011117983 */ /* 0x000eea0000100800 */
[----:B------:R-:W5:Y:S01]  /*0460*/  LDC.U8 R2, c[0x3][0x21] ;  /* 0x00c00840ff027b82 */ /* 0x000f620000000000 */
[----:B0-----:R-:W-:-:S05]  /*0470*/  LEA R18, R13, UR20, 0x2 ;  /* 0x000000140d127c11 */ /* 0x001fca000f8e10ff */
[----:B------:R-:W3:Y:S01]  /*0480*/  LDL R58, [R18] ;  /* 0x00000000123a7983 */ /* 0x000ee20000100800 */
[----:B-1----:R-:W-:Y:S01]  /*0490*/  LEA R20, R12, UR20, 0x2 ;  /* 0x000000140c147c11 */ /* 0x002fe2000f8e10ff */
[----:B------:R-:W0:Y:S04]  /*04a0*/  LDC.64 R22, c[0x3][0x28] ;  /* 0x00c00a00ff167b82 */ /* 0x000e280000000a00 */
[----:B------:R-:W3:Y:S04]  /*04b0*/  LDL R102, [R20] ;  /* 0x0000000014667983 */ /* 0x000ee80000100800 */
[----:B------:R-:W1:Y:S01]  /*04c0*/  LDC.U8 R95, c[0x3][0x2e] ;  /* 0x00c00b80ff5f7b82 */ /* 0x000e620000000000 */
[----:B-----5:R-:W-:-:S07]  /*04d0*/  LEA R14, R2, UR20, 0x2 ;  /* 0x00000014020e7c11 */ /* 0x020fce000f8e10ff */
[----:B------:R-:W5:Y:S01]  /*04e0*/  LDC.U8 R91, c[0x3][0x2f] ;  /* 0x00c00bc0ff5b7b82 */ /* 0x000f620000000000 */
[----:B------:R-:W3:Y:S01]  /*04f0*/  LDL R36, [R14] ;  /* 0x000000000e247983 */ /* 0x000ee20000100800 */
[----:B----4-:R-:W-:-:S06]  /*0500*/  LEA R19, R0, UR20, 0x2 ;  /* 0x0000001400137c11 */ /* 0x010fcc000f8e10ff */
[----:B------:R-:W4:Y:S01]  /*0510*/  LDC.U8 R92, c[0x3][0x2a] ;  /* 0x00c00a80ff5c7b82 */ /* 0x000f220000000000 */
[----:B------:R4:W3:Y:S01]  /*0520*/  LDL R65, [R19] ;  /* 0x0000000013417983 */ /* 0x0008e20000100800 */
[----:B------:R-:W-:Y:S02]  /*0530*/  LEA R56, R96, UR20, 0x2 ;  /* 0x0000001460387c11 */ /* 0x000fe4000f8e10ff */
[----:B0-----:R-:W-:-:S04]  /*0540*/  LOP3.LUT R94, R22, 0xff, RZ, 0xc0, !PT ;  /* 0x000000ff165e7812 */ /* 0x001fc800078ec0ff */
[----:B------:R-:W0:Y:S01]  /*0550*/  LDC.U8 R93, c[0x3][0x29] ;  /* 0x00c00a40ff5d7b82 */ /* 0x000e220000000000 */
[----:B------:R-:W3:Y:S01]  /*0560*/  LDL R56, [R56] ;  /* 0x0000000038387983 */ /* 0x000ee20000100800 */
[----:B------:R-:W-:Y:S02]  /*0570*/  LEA R39, R94, UR20, 0x2 ;  /* 0x000000145e277c11 */ /* 0x000fe4000f8e10ff */
[----:B-1----:R-:W-:-:S04]  /*0580*/  LEA R47, R95, UR20, 0x2 ;  /* 0x000000145f2f7c11 */ /* 0x002fc8000f8e10ff */
[----:B------:R-:W3:Y:S01]  /*0590*/  LDL R39, [R39] ;  /* 0x0000000027277983 */ /* 0x000ee20000100800 */
[----:B-----5:R-:W-:Y:S01]  /*05a0*/  LEA R53, R91, UR20, 0x2 ;  /* 0x000000145b357c11 */ /* 0x020fe2000f8e10ff */
[----:B------:R-:W1:Y:S02]  /*05b0*/  LDC.U8 R89, c[0x3][0x2b] ;  /* 0x00c00ac0ff597b82 */ /* 0x000e640000000000 */
[----:B------:R-:W5:Y:S01]  /*05c0*/  LDL R47, [R47] ;  /* 0x000000002f2f7983 */ /* 0x000f620000100800 */
[----:B------:R-:W-:-:S03]  /*05d0*/  LOP3.LUT R90, R23, 0xff, RZ, 0xc0, !PT ;  /* 0x000000ff175a7812 */ /* 0x000fc600078ec0ff */
[----:B------:R-:W5:Y:S01]  /*05e0*/  LDL R53, [R53] ;  /* 0x0000000035357983 */ /* 0x000f620000100800 */
[----:B----4-:R-:W-:Y:S01]  /*05f0*/  LEA R54, R92, UR20, 0x2 ;  /* 0x000000145c367c11 */ /* 0x010fe2000f8e10ff */
[----:B------:R-:W4:Y:S01]  /*0600*/  LDC.U8 R88, c[0x3][0x2d] ;  /* 0x00c00b40ff587b82 */ /* 0x000f220000000000 */
[----:B------:R-:W-:-:S04]  /*0610*/  LEA R52, R90, UR20, 0x2 ;  /* 0x000000145a347c11 */ /* 0x000fc8000f8e10ff */
[----:B------:R-:W5:Y:S01]  /*0620*/  LDL R54, [R54] ;  /* 0x0000000036367983 */ /* 0x000f620000100800 */
[----:B0-----:R-:W-:Y:S02]  /*0630*/  LEA R55, R93, UR20, 0x2 ;  /* 0x000000145d377c11 */ /* 0x001fe4000f8e10ff */
[----:B------:R-:W0:Y:S01]  /*0640*/  LDC.64 R18, c[0x3][0x30] ;  /* 0x00c00c00ff127b82 */ /* 0x000e220000000a00 */
[----:B------:R-:W5:Y:S04]  /*0650*/  LDL R52, [R52] ;  /* 0x0000000034347983 */ /* 0x000f680000100800 */
[----:B------:R-:W5:Y:S03]  /*0660*/  LDL R55, [R55] ;  /* 0x0000000037377983 */ /* 0x000f660000100800 */
[----:B------:R-:W0:Y:S01]  /*0670*/  LDC.U8 R87, c[0x3][0x32] ;  /* 0x00c00c80ff577b82 */ /* 0x000e220000000000 */
[----:B-1----:R-:W-:-:S06]  /*0680*/  LEA R49, R89, UR20, 0x2 ;  /* 0x0000001459317c11 */ /* 0x002fcc000f8e10ff */
[----:B------:R-:W5:Y:S01]  /*0690*/  LDL R49, [R49] ;  /* 0x0000000031317983 */ /* 0x000f620000100800 */
[----:B----4-:R-:W-:Y:S01]  /*06a0*/  LEA R50, R88, UR20, 0x2 ;  /* 0x0000001458327c11 */ /* 0x010fe2000f8e10ff */
[----:B------:R-:W1:Y:S05]  /*06b0*/  LDC.U8 R84, c[0x3][0x33] ;  /* 0x00c00cc0ff547b82 */ /* 0x000e6a0000000000 */
[----:B------:R-:W4:Y:S01]  /*06c0*/  LDL R50, [R50] ;  /* 0x0000000032327983 */ /* 0x000f220000100800 */
[----:B0-----:R-:W-:Y:S02]  /*06d0*/  LOP3.LUT R86, R18, 0xff, RZ, 0xc0, !PT ;  /* 0x000000ff12567812 */ /* 0x001fe400078ec0ff */
[----:B------:R-:W0:Y:S02]  /*06e0*/  LDC.U8 R83, c[0x3][0x36] ;  /* 0x00c00d80ff537b82 */ /* 0x000e240000000000 */
[----:B------:R-:W-:-:S02]  /*06f0*/  LEA R51, R86, UR20, 0x2 ;  /* 0x0000001456337c11 */ /* 0x000fc4000f8e10ff */
[----:B------:R-:W-:-:S04]  /*0700*/  LEA R48, R87, UR20, 0x2 ;  /* 0x0000001457307c11 */ /* 0x000fc8000f8e10ff */
[----:B------:R-:W0:Y:S01]  /*0710*/  LDC.U8 R85, c[0x3][0x31] ;  /* 0x00c00c40ff557b82 */ /* 0x000e220000000000 */
[----:B------:R-:W4:Y:S04]  /*0720*/  LDL R51, [R51] ;  /* 0x0000000033337983 */ /* 0x000f280000100800 */
[----:B------:R-:W4:Y:S01]  /*0730*/  LDL R48, [R48] ;  /* 0x0000000030307983 */ /* 0x000f220000100800 */
[----:B------:R-:W-:Y:S02]  /*0740*/  LOP3.LUT R82, R19, 0xff, RZ, 0xc0, !PT ;  /* 0x000000ff13527812 */ /* 0x000fe400078ec0ff */
[----:B-1----:R-:W-:Y:S01]  /*0750*/  LEA R44, R84, UR20, 0x2 ;  /* 0x00000014542c7c11 */ /* 0x002fe2000f8e10ff */
[----:B------:R-:W1:Y:S01]  /*0760*/  LDC.U8 R80, c[0x3][0x37] ;  /* 0x00c00dc0ff507b82 */ /* 0x000e620000000000 */
[----:B------:R-:W-:-:S04]  /*0770*/  LEA R43, R82, UR20, 0x2 ;  /* 0x00000014522b7c11 */ /* 0x000fc8000f8e10ff */
[----:B------:R-:W4:Y:S01]  /*0780*/  LDL R44, [R44] ;  /* 0x000000002c2c7983 */ /* 0x000f220000100800 */
[----:B0-----:R-:W-:Y:S02]  /*0790*/  LEA R46, R83, UR20, 0x2 ;  /* 0x00000014532e7c11 */ /* 0x001fe4000f8e10ff */
[----:B------:R-:W0:Y:S01]  /*07a0*/  LDC.U8 R81, c[0x3][0x35] ;  /* 0x00c00d40ff517b82 */ /* 0x000e220000000000 */
[----:B------:R-:W4:Y:S04]  /*07b0*/  LDL R43, [R43] ;  /* 0x000000002b2b7983 */ /* 0x000f280000100800 */
[----:B------:R-:W4:Y:S03]  /*07c0*/  LDL R46, [R46] ;  /* 0x000000002e2e7983 */ /* 0x000f260000100800 */
[----:B------:R-:W2:Y:S01]  /*07d0*/  LDC.64 R18, c[0x3][0x38] ;  /* 0x00c00e00ff127b82 */ /* 0x000ea20000000a00 */
[----:B------:R-:W-:-:S06]  /*07e0*/  LEA R45, R85, UR20, 0x2 ;  /* 0x00000014552d7c11 */ /* 0x000fcc000f8e10ff */
[----:B------:R-:W4:Y:S01]  /*07f0*/  LDL R45, [R45] ;  /* 0x000000002d2d7983 */ /* 0x000f220000100800 */
[----:B-1----:R-:W-:Y:S01]  /*0800*/  LEA R41, R80, UR20, 0x2 ;  /* 0x0000001450297c11 */ /* 0x002fe2000f8e10ff */
[----:B------:R-:W1:Y:S05]  /*0810*/  LDC.U8 R78, c[0x3][0x3a] ;  /* 0x00c00e80ff4e7b82 */ /* 0x000e6a0000000000 */
[----:B------:R-:W4:Y:S01]  /*0820*/  LDL R41, [R41] ;  /* 0x0000000029297983 */ /* 0x000f220000100800 */
[----:B0-----:R-:W-:Y:S02]  /*0830*/  LEA R42, R81, UR20, 0x2 ;  /* 0x00000014512a7c11 */ /* 0x001fe4000f8e10ff */
[----:B------:R-:W0:Y:S04]  /*0840*/  LDC.U8 R77, c[0x3][0x3e] ;  /* 0x00c00f80ff4d7b82 */ /* 0x000e280000000000 */
[----:B------:R-:W4:Y:S01]  /*0850*/  LDL R42, [R42] ;  /* 0x000000002a2a7983 */ /* 0x000f220000100800 */
[----:B--2---:R-:W-:-:S03]  /*0860*/  LOP3.LUT R79, R18, 0xff, RZ, 0xc0, !PT ;  /* 0x000000ff124f7812 */ /* 0x004fc600078ec0ff */
[----:B------:R-:W2:Y:S01]  /*0870*/  LDC.U8 R75, c[0x3][0x39] ;  /* 0x00c00e40ff4b7b82 */ /* 0x000ea20000000000 */
[----:B------:R-:W-:-:S07]  /*0880*/  LEA R40, R79, UR20, 0x2 ;  /* 0x000000144f287c11 */ /* 0x000fce000f8e10ff */
[----:B------:R-:W2:Y:S01]  /*0890*/  LDC.U8 R74, c[0x3][0x3f] ;  /* 0x00c00fc0ff4a7b82 */ /* 0x000ea20000000000 */
[----:B------:R-:W4:Y:S01]  /*08a0*/  LDL R40, [R40] ;  /* 0x0000000028287983 */ /* 0x000f220000100800 */
[----:B-1----:R-:W-:Y:S02]  /*08b0*/  LEA R34, R78, UR20, 0x2 ;  /* 0x000000144e227c11 */ /* 0x002fe4000f8e10ff */
[----:B0-----:R-:W-:-:S04]  /*08c0*/  LEA R38, R77, UR20, 0x2 ;  /* 0x000000144d267c11 */ /* 0x001fc8000f8e10ff */
[----:B------:R-:W4:Y:S01]  /*08d0*/  LDL R34, [R34] ;  /* 0x0000000022227983 */ /* 0x000f220000100800 */
[----:B------:R-:W-:Y:S01]  /*08e0*/  LOP3.LUT R76, R19, 0xff, RZ, 0xc0, !PT ;  /* 0x000000ff134c7812 */ /* 0x000fe200078ec0ff */
[----:B------:R-:W0:Y:S02]  /*08f0*/  LDC.U8 R73, c[0x3][0x3b] ;  /* 0x00c00ec0ff497b82 */ /* 0x000e240000000000 */
[----:B------:R-:W4:Y:S01]  /*0900*/  LDL R38, [R38] ;  /* 0x0000000026267983 */ /* 0x000f220000100800 */
[----:B------:R-:W-:-:S05]  /*0910*/  LEA R35, R76, UR20, 0x2 ;  /* 0x000000144c237c11 */ /* 0x000fca000f8e10ff */
[----:B------:R-:W1:Y:S01]  /*0920*/  LDC.64 R66, c[0x3][0x40] ;  /* 0x00c01000ff427b82 */ /* 0x000e620000000a00 */
[----:B------:R-:W4:Y:S01]  /*0930*/  LDL R35, [R35] ;  /* 0x0000000023237983 */ /* 0x000f220000100800 */
[----:B--2---:R-:W-:Y:S02]  /*0940*/  LEA R22, R75, UR20, 0x2 ;  /* 0x000000144b167c11 */ /* 0x004fe4000f8e10ff */
[----:B------:R-:W-:-:S04]  /*0950*/  LEA R33, R74, UR20, 0x2 ;  /* 0x000000144a217c11 */ /* 0x000fc8000f8e10ff */
[----:B------:R-:W2:Y:S01]  /*0960*/  LDC.U8 R72, c[0x3][0x3d] ;  /* 0x00c00f40ff487b82 */ /* 0x000ea20000000000 */
[----:B------:R-:W4:Y:S04]  /*0970*/  LDL R22, [R22] ;  /* 0x0000000016167983 */ /* 0x000f280000100800 */
[----:B------:R-:W4:Y:S03]  /*0980*/  LDL R33, [R33] ;  /* 0x0000000021217983 */ /* 0x000f260000100800 */
[----:B------:R-:W3:Y:S01]  /*0990*/  LDC.U8 R69, c[0x3][0x42] ;  /* 0x00c01080ff457b82 */ /* 0x000ee20000000000 */
[----:B0-----:R-:W-:-:S06]  /*09a0*/  LEA R19, R73, UR20, 0x2 ;  /* 0x0000001449137c11 */ /* 0x001fcc000f8e10ff */
[----:B------:R-:W4:Y:S01]  /*09b0*/  LDL R19, [R19] ;  /* 0x0000000013137983 */ /* 0x000f220000100800 */
[----:B------:R-:W0:Y:S01]  /*09c0*/  LDC.64 R24, c[0x3][RZ] ;  /* 0x00c00000ff187b82 */ /* 0x000e220000000a00 */
[----:B-1----:R-:W-:-:S07]  /*09d0*/  LOP3.LUT R71, R66, 0xff, RZ, 0xc0, !PT ;  /* 0x000000ff42477812 */ /* 0x002fce00078ec0ff */
[----:B------:R-:W1:Y:S01]  /*09e0*/  LDC.64 R30, c[0x3][0x10] ;  /* 0x00c00400ff1e7b82 */ /* 0x000e620000000a00 */
[----:B--2---:R-:W-:Y:S02]  /*09f0*/  LEA R23, R72, UR20, 0x2 ;  /* 0x0000001448177c11 */ /* 0x004fe4000f8e10ff */
[----:B------:R-:W-:-:S04]  /*0a00*/  LEA R18, R71, UR20, 0x2 ;  /* 0x0000001447127c11 */ /* 0x000fc8000f8e10ff */
[----:B------:R-:W2:Y:S01]  /*0a10*/  LDL R23, [R23] ;  /* 0x0000000017177983 */ /* 0x000ea20000100800 */
[----:B------:R-:W5:Y:S03]  /*0a20*/  LDC.64 R26, c[0x3][0x8] ;  /* 0x00c00200ff1a7b82 */ /* 0x000f660000000a00 */
[----:B------:R-:W2:Y:S05]  /*0a30*/  LDL R18, [R18] ;  /* 0x0000000012127983 */ /* 0x000eaa0000100800 */
[----:B------:R-:W5:Y:S01]  /*0a40*/  LDC.64 R28, c[0x3][0x18] ;  /* 0x00c00600ff1c7b82 */ /* 0x000f620000000a00 */
[----:B------:R-:W0:Y:S07]  /*0a50*/  LDCU.U8 UR8, c[0x3][0x46] ;  /* 0x00c008c0ff0877ac */ /* 0x000e2e0008000000 */
[----:B------:R-:W1:Y:S01]  /*0a60*/  LDC.U8 R70, c[0x3][0x41] ;  /* 0x00c01040ff467b82 */ /* 0x000e620000000000 */
[----:B---3--:R-:W-:-:S02]  /*0a70*/  LEA R32, R69, UR20, 0x2 ;  /* 0x0000001445207c11 */ /* 0x008fc4000f8e10ff */
[----:B0-----:R-:W-:-:S05]  /*0a80*/  LOP3.LUT R14, R24, 0x1012020, RZ, 0x3c, !PT ;  /* 0x01012020180e7812 */ /* 0x001fca00078e3cff */
[----:B------:R-:W0:Y:S01]  /*0a90*/  LDC.U8 R68, c[0x3][0x43] ;  /* 0x00c010c0ff447b82 */ /* 0x000e220000000000 */
[----:B------:R-:W-:Y:S01]  /*0aa0*/  ULEA UR8, UR8, UR20, 0x2 ;  /* 0x0000001408087291 */ /* 0x000fe2000f8e10ff */
[----:B------:R-:W-:-:S04]  /*0ab0*/  LOP3.LUT R67, R67, 0xff, RZ, 0xc0, !PT ;  /* 0x000000ff43437812 */ /* 0x000fc800078ec0ff */
[----:B------:R-:W-:Y:S02]  /*0ac0*/  LEA R101, R67, UR20, 0x2 ;  /* 0x0000001443657c11 */ /* 0x000fe4000f8e10ff */
[----:B-1----:R-:W-:-:S06]  /*0ad0*/  LEA R20, R70, UR20, 0x2 ;  /* 0x0000001446147c11 */ /* 0x002fcc000f8e10ff */
[----:B------:R-:W3:Y:S01]  /*0ae0*/  LDL R20, [R20] ;  /* 0x0000000014147983 */ /* 0x000ee20000100800 */
[----:B------:R-:W-:-:S03]  /*0af0*/  IADD3 R60, PT, PT, R31, R16, R25 ;  /* 0x000000101f3c7210 */ /* 0x000fc60007ffe019 */
[----:B------:R1:W3:Y:S01]  /*0b00*/  LDL R16, [R32] ;  /* 0x0000000020107983 */ /* 0x0002e20000100800 */
[----:B------:R-:W-:-:S04]  /*0b10*/  LOP3.LUT R21, R60, R31, RZ, 0x3c, !PT ;  /* 0x0000001f3c157212 */ /* 0x000fc800078e3cff */
[----:B------:R-:W-:Y:S02]  /*0b20*/  SHF.L.W.U32.HI R62, R21, 0x10, R21 ;  /* 0x00000010153e7819 */ /* 0x000fe40000010e15 */
[----:B------:R-:W-:Y:S02]  /*0b30*/  IADD3 R37, PT, PT, R14, R30, R15 ;  /* 0x0000001e0e257210 */ /* 0x000fe40007ffe00f */
[----:B-----5:R-:W-:Y:S01]  /*0b40*/  IADD3 R100, PT, PT, R28, R17, R26 ;  /* 0x000000111c647210 */ /* 0x020fe20007ffe01a */
[----:B------:R-:W-:Y:S01]  /*0b50*/  IMAD.IADD R64, R62, 0x1, R25 ;  /* 0x000000013e407824 */ /* 0x000fe200078e0219 */
[----:B------:R-:W-:Y:S01]  /*0b60*/  LOP3.LUT R21, R37, 0x40, R30, 0x96, !PT ;  /* 0x0000004025157812 */ /* 0x000fe200078e961e */
[----:B------:R-:W5:Y:S01]  /*0b70*/  LDL R17, [UR8] ;  /* 0x00000008ff117983 */ /* 0x000f620008100800 */
[----:B------:R-:W-:Y:S01]  /*0b80*/  LOP3.LUT R59, R100, R28, RZ, 0x3c, !PT ;  /* 0x0000001c643b7212 */ /* 0x000fe200078e3cff */
[----:B------:R-:W0:Y:S01]  /*0b90*/  LDCU.U8 UR9, c[0x3][0x47] ;  /* 0x00c008e0ff0977ac */ /* 0x000e220008000000 */
[----:B------:R-:W-:Y:S01]  /*0ba0*/  SHF.L.W.U32.HI R57, R21, 0x10, R21 ;  /* 0x0000001015397819 */ /* 0x000fe20000010e15 */
[----:B------:R-:W0:Y:S01]  /*0bb0*/  LDC.U8 R66, c[0x3][0x45] ;  /* 0x00c01140ff427b82 */ /* 0x000e220000000000 */
[----:B------:R-:W-:Y:S01]  /*0bc0*/  SHF.L.W.U32.HI R103, R59, 0x10, R59 ;  /* 0x000000103b677819 */ /* 0x000fe20000010e3b */
[----:B------:R0:W5:Y:S01]  /*0bd0*/  LDL R21, [R101] ;  /* 0x0000000065157983 */ /* 0x0001620000100800 */
[----:B-1----:R-:W-:Y:S01]  /*0be0*/  LOP3.LUT R32, R64, R31, RZ, 0x3c, !PT ;  /* 0x0000001f40207212 */ /* 0x002fe200078e3cff */
[----:B------:R-:W-:Y:S01]  /*0bf0*/  IMAD.IADD R59, R57, 0x1, R24 ;  /* 0x00000001393b7824 */ /* 0x000fe200078e0218 */
[----:B0-----:R-:W-:-:S02]  /*0c00*/  LEA R107, R68, UR20, 0x2 ;  /* 0x00000014446b7c11 */ /* 0x001fc4000f8e10ff */
[----:B------:R-:W-:Y:S01]  /*0c10*/  SHF.L.W.U32.HI R61, R32, 0x14, R32 ;  /* 0x00000014203d7819 */ /* 0x000fe20000010e20 */
[----:B------:R-:W0:Y:S01]  /*0c20*/  LDC.64 R14, c[0x3][0x48] ;  /* 0x00c01200ff0e7b82 */ /* 0x000e220000000a00 */
[----:B------:R-:W-:Y:S02]  /*0c30*/  LOP3.LUT R32, R59, R30, RZ, 0x3c, !PT ;  /* 0x0000001e3b207212 */ /* 0x000fe400078e3cff */
[----:B------:R-:W-:Y:S02]  /*0c40*/  IADD3 R63, PT, PT, R60, R61, R58 ;  /* 0x0000003d3c3f7210 */ /* 0x000fe40007ffe03a */
[----:B------:R-:W-:Y:S02]  /*0c50*/  SHF.L.W.U32.HI R58, R32, 0x14, R32 ;  /* 0x00000014203a7819 */ /* 0x000fe40000010e20 */
[----:B------:R1:W5:Y:S01]  /*0c60*/  LDL R32, [R107] ;  /* 0x000000006b207983 */ /* 0x0003620000100800 */
[----:B------:R-:W-:Y:S01]  /*0c70*/  IMAD.IADD R105, R103, 0x1, R26 ;  /* 0x0000000167697824 */ /* 0x000fe200078e021a */
[----:B------:R-:W-:-:S04]  /*0c80*/  IADD3 R104, PT, PT, R29, R102, R27 ;  /* 0x000000661d687210 */ /* 0x000fc80007ffe01b */
[----:B------:R-:W-:-:S04]  /*0c90*/  LOP3.LUT R60, R105, R28, RZ, 0x3c, !PT ;  /* 0x0000001c693c7212 */ /* 0x000fc800078e3cff */
[----:B------:R-:W-:Y:S02]  /*0ca0*/  SHF.L.W.U32.HI R102, R60, 0x14, R60 ;  /* 0x000000143c667819 */ /* 0x000fe40000010e3c */
[----:B------:R-:W-:Y:S02]  /*0cb0*/  IADD3 R60, PT, PT, R37, R58, R36 ;  /* 0x0000003a253c7210 */ /* 0x000fe40007ffe024 */
[----:B------:R-:W-:Y:S01]  /*0cc0*/  LOP3.LUT R36, R104, R29, RZ, 0x3c, !PT ;  /* 0x0000001d68247212 */ /* 0x000fe200078e3cff */
[----:B------:R-:W-:-:S03]  /*0cd0*/  ULEA UR9, UR9, UR20, 0x2 ;  /* 0x0000001409097291 */ /* 0x000fc6000f8e10ff */
[----:B------:R-:W-:Y:S02]  /*0ce0*/  SHF.L.W.U32.HI R106, R36, 0x10, R36 ;  /* 0x00000010246a7819 */ /* 0x000fe40000010e24 */
[----:B------:R-:W-:Y:S02]  /*0cf0*/  LOP3.LUT R62, R62, R63, RZ, 0x3c, !PT ;  /* 0x0000003f3e3e7212 */ /* 0x000fe400078e3cff */
[----:B------:R-:W-:Y:S01]  /*0d00*/  LOP3.LUT R57, R57, R60, RZ, 0x3c, !PT ;  /* 0x0000003c39397212 */ /* 0x000fe200078e3cff */
[----:B------:R-:W-:Y:S01]  /*0d10*/  IMAD.IADD R108, R106, 0x1, R27 ;  /* 0x000000016a6c7824 */ /* 0x000fe200078e021b */
[----:B------:R-:W-:Y:S01]  /*0d20*/  LEA R36, R66, UR20, 0x2 ;  /* 0x0000001442247c11 */ /* 0x000fe2000f8e10ff */
[----:B------:R-:W5:Y:S01]  /*0d30*/  LDL R37, [UR9] ;  /* 0x00000009ff257983 */ /* 0x000f620008100800 */
[----:B------:R-:W-:Y:S02]  /*0d40*/  IADD3 R100, PT, PT, R100, R102, R65 ;  /* 0x0000006664647210 */ /* 0x000fe40007ffe041 */
[----:B------:R-:W-:-:S02]  /*0d50*/  SHF.L.W.U32.HI R101, R62, 0x18, R62 ;  /* 0x000000183e657819 */ /* 0x000fc40000010e3e */
[----:B0-----:R-:W-:Y:S01]  /*0d60*/  LOP3.LUT R65, R14, 0xff, RZ, 0xc0, !PT ;  /* 0x000000ff0e417812 */ /* 0x001fe200078ec0ff */
[----:B------:R-:W5:Y:S01]  /*0d70*/  LDL R36, [R36] ;  /* 0x0000000024247983 */ /* 0x000f620000100800 */
[----:B------:R-:W-:Y:S02]  /*0d80*/  SHF.L.W.U32.HI R62, R57, 0x18, R57 ;  /* 0x00000018393e7819 */ /* 0x000fe40000010e39 */
[----:B------:R-:W-:Y:S01]  /*0d90*/  LOP3.LUT R14, R108, R29, RZ, 0x3c, !PT ;  /* 0x0000001d6c0e7212 */ /* 0x000fe200078e3cff */
[----:B------:R-:W-:Y:S02]  /*0da0*/  IMAD.IADD R64, R64, 0x1, R101 ;  /* 0x0000000140407824 */ /* 0x000fe400078e0265 */
[----:B------:R-:W-:Y:S01]  /*0db0*/  IMAD.IADD R59, R59, 0x1, R62 ;  /* 0x000000013b3b7824 */ /* 0x000fe200078e023e */
[----:B-1----:R-:W-:Y:S02]  /*0dc0*/  SHF.L.W.U32.HI R107, R14, 0x14, R14 ;  /* 0x000000140e6b7819 */ /* 0x002fe40000010e0e */
[----:B------:R-:W-:-:S02]  /*0dd0*/  LOP3.LUT R61, R61, R64, RZ, 0x3c, !PT ;  /* 0x000000403d3d7212 */ /* 0x000fc400078e3cff */
[----:B------:R-:W-:Y:S01]  /*0de0*/  IADD3 R57, PT, PT, R104, R107, R56 ;  /* 0x0000006b68397210 */ /* 0x000fe20007ffe038 */
[----:B------:R-:W0:Y:S01]  /*0df0*/  LDCU.U8 UR18, c[0x3][0x4e] ;  /* 0x00c009c0ff1277ac */ /* 0x000e220008000000 */
[----:B------:R-:W-:Y:S02]  /*0e00*/  LOP3.LUT R58, R58, R59, RZ, 0x3c, !PT ;  /* 0x0000003b3a3a7212 */ /* 0x000fe400078e3cff */
[----:B------:R-:W-:Y:S02]  /*0e10*/  LOP3.LUT R103, R103, R100, RZ, 0x3c, !PT ;  /* 0x0000006467677212 */ /* 0x000fe400078e3cff */
[----:B------:R-:W-:Y:S02]  /*0e20*/  SHF.L.W.U32.HI R61, R61, 0x19, R61 ;  /* 0x000000193d3d7819 */ /* 0x000fe40000010e3d */
[----:B------:R-:W-:Y:S02]  /*0e30*/  LOP3.LUT R106, R106, R57, RZ, 0x3c, !PT ;  /* 0x000000396a6a7212 */ /* 0x000fe400078e3cff */
[----:B------:R-:W-:-:S02]  /*0e40*/  LEA R110, R65, UR20, 0x2 ;  /* 0x00000014416e7c11 */ /* 0x000fc4000f8e10ff */
[----:B------:R-:W-:Y:S02]  /*0e50*/  SHF.L.W.U32.HI R58, R58, 0x19, R58 ;  /* 0x000000193a3a7819 */ /* 0x000fe40000010e3a */
[----:B------:R-:W-:Y:S01]  /*0e60*/  SHF.L.W.U32.HI R14, R103, 0x18, R103 ;  /* 0x00000018670e7819 */ /* 0x000fe20000010e67 */
[----:B------:R-:W1:Y:S01]  /*0e70*/  LDCU.U8 UR8, c[0x3][0x49] ;  /* 0x00c00920ff0877ac */ /* 0x000e620008000000 */
[----:B------:R-:W-:Y:S02]  /*0e80*/  IADD3 R60, PT, PT, R61, R60, R39 ;  /* 0x0000003c3d3c7210 */ /* 0x000fe40007ffe027 */
[----:B------:R-:W-:Y:S01]  /*0e90*/  SHF.L.W.U32.HI R109, R106, 0x18, R106 ;  /* 0x000000186a6d7819 */ /* 0x000fe20000010e6a */
[----:B------:R1:W5:Y:S01]  /*0ea0*/  LDL R39, [R110] ;  /* 0x000000006e277983 */ /* 0x0003620000100800 */
[----:B------:R-:W-:Y:S01]  /*0eb0*/  IADD3 R57, PT, PT, R58, R57, R47 ;  /* 0x000000393a397210 */ /* 0x000fe20007ffe02f */
[----:B------:R-:W-:Y:S01]  /*0ec0*/  IMAD.IADD R105, R105, 0x1, R14 ;  /* 0x0000000169697824 */ /* 0x000fe200078e020e */
[----:B------:R-:W-:-:S02]  /*0ed0*/  LOP3.LUT R56, R109, R60, RZ, 0x3c, !PT ;  /* 0x0000003c6d387212 */ /* 0x000fc400078e3cff */
[----:B------:R-:W-:Y:S02]  /*0ee0*/  LOP3.LUT R14, R14, R57, RZ, 0x3c, !PT ;  /* 0x000000390e0e7212 */ /* 0x000fe400078e3cff */
[----:B------:R-:W-:Y:S02]  /*0ef0*/  SHF.L.W.U32.HI R56, R56, 0x10, R56 ;  /* 0x0000001038387819 */ /* 0x000fe40000010e38 */
[----:B------:R-:W-:Y:S01]  /*0f00*/  SHF.L.W.U32.HI R103, R14, 0x10, R14 ;  /* 0x000000100e677819 */ /* 0x000fe20000010e0e */
[----:B------:R-:W1:Y:S01]  /*0f10*/  LDCU.U8 UR9, c[0x3][0x4a] ;  /* 0x00c00940ff0977ac */ /* 0x000e620008000000 */
[----:B------:R-:W-:Y:S01]  /*0f20*/  LOP3.LUT R102, R102, R105, RZ, 0x3c, !PT ;  /* 0x0000006966667212 */ /* 0x000fe200078e3cff */
[----:B------:R-:W-:Y:S01]  /*0f30*/  IMAD.IADD R104, R105, 0x1, R56 ;  /* 0x0000000169687824 */ /* 0x000fe200078e0238 */
[----:B0-----:R-:W-:Y:S01]  /*0f40*/  ULEA UR18, UR18, UR20, 0x2 ;  /* 0x0000001412127291 */ /* 0x001fe2000f8e10ff */
[----:B------:R-:W-:Y:S01]  /*0f50*/  IMAD.IADD R105, R64, 0x1, R103 ;  /* 0x0000000140697824 */ /* 0x000fe200078e0267 */
[----:B-1----:R-:W-:Y:S01]  /*0f60*/  ULEA UR8, UR8, UR20, 0x2 ;  /* 0x0000001408087291 */ /* 0x002fe2000f8e10ff */
[----:B------:R-:W0:Y:S03]  /*0f70*/  LDCU.U8 UR19, c[0x3][0x4f] ;  /* 0x00c009e0ff1377ac */ /* 0x000e260008000000 */
[----:B------:R-:W-:-:S03]  /*0f80*/  LOP3.LUT R58, R58, R105, RZ, 0x3c, !PT ;  /* 0x000000693a3a7212 */ /* 0x000fc600078e3cff */
[----:B------:R-:W5:Y:S01]  /*0f90*/  LDL R47, [UR18] ;  /* 0x00000012ff2f7983 */ /* 0x000f620008100800 */
[----:B------:R-:W-:Y:S01]  /*0fa0*/  SHF.L.W.U32.HI R106, R58, 0x14, R58 ;  /* 0x000000143a6a7819 */ /* 0x000fe20000010e3a */
[----:B------:R-:W-:-:S03]  /*0fb0*/  IMAD.IADD R108, R108, 0x1, R109 ;  /* 0x000000016c6c7824 */ /* 0x000fc600078e026d */
[----:B------:R-:W-:Y:S02]  /*0fc0*/  IADD3 R110, PT, PT, R57, R106, R53 ;  /* 0x0000006a396e7210 */ /* 0x000fe40007ffe035 */
[----:B------:R-:W5:Y:S01]  /*0fd0*/  LDL R53, [UR8] ;  /* 0x00000008ff357983 */ /* 0x000f620008100800 */
[----:B------:R-:W-:Y:S01]  /*0fe0*/  LOP3.LUT R107, R107, R108, RZ, 0x3c, !PT ;  /* 0x0000006c6b6b7212 */ /* 0x000fe200078e3cff */
[----:B------:R-:W-:Y:S01]  /*0ff0*/  ULEA UR9, UR9, UR20, 0x2 ;  /* 0x0000001409097291 */ /* 0x000fe2000f8e10ff */
[----:B------:R-:W-:Y:S02]  /*1000*/  SHF.L.W.U32.HI R102, R102, 0x19, R102 ;  /* 0x0000001966667819 */ /* 0x000fe40000010e66 */
[----:B------:R-:W-:Y:S02]  /*1010*/  LOP3.LUT R61, R61, R104, RZ, 0x3c, !PT ;  /* 0x000000683d3d7212 */ /* 0x000fe400078e3cff */
[----:B------:R-:W-:Y:S02]  /*1020*/  LOP3.LUT R64, R15, 0xff, RZ, 0xc0, !PT ;  /* 0x000000ff0f407812 */ /* 0x000fe400078ec0ff */
[----:B------:R-:W-:Y:S01]  /*1030*/  SHF.L.W.U32.HI R107, R107, 0x19, R107 ;  /* 0x000000196b6b7819 */ /* 0x000fe20000010e6b */
[----:B------:R-:W1:Y:S01]  /*1040*/  LDCU.U8 UR10, c[0x3][0x4b] ;  /* 0x00c00960ff0a77ac */ /* 0x000e620008000000 */
[----:B------:R-:W-:Y:S01]  /*1050*/  IADD3 R63, PT, PT, R102, R63, R54 ;  /* 0x0000003f663f7210 */ /* 0x000fe20007ffe036 */
[----:B------:R-:W4:Y:S01]  /*1060*/  LDC.64 R14, c[0x3][0x50] ;  /* 0x00c01400ff0e7b82 */ /* 0x000f220000000a00 */
[----:B------:R-:W-:-:S02]  /*1070*/  SHF.L.W.U32.HI R61, R61, 0x14, R61 ;  /* 0x000000143d3d7819 */ /* 0x000fc40000010e3d */
[----:B------:R-:W-:Y:S01]  /*1080*/  LEA R54, R64, UR20, 0x2 ;  /* 0x0000001440367c11 */ /* 0x000fe2000f8e10ff */
[----:B0-----:R-:W-:Y:S01]  /*1090*/  ULEA UR19, UR19, UR20, 0x2 ;  /* 0x0000001413137291 */ /* 0x001fe2000f8e10ff */
[----:B------:R-:W-:Y:S02]  /*10a0*/  IADD3 R58, PT, PT, R107, R100, R52 ;  /* 0x000000646b3a7210 */ /* 0x000fe40007ffe034 */
[----:B------:R-:W5:Y:S01]  /*10b0*/  LDL R52, [UR9] ;  /* 0x00000009ff347983 */ /* 0x000f620008100800 */
[----:B------:R-:W-:Y:S01]  /*10c0*/  IADD3 R55, PT, PT, R60, R61, R55 ;  /* 0x0000003d3c377210 */ /* 0x000fe20007ffe037 */
[----:B------:R-:W0:Y:S01]  /*10d0*/  LDCU.U8 UR11, c[0x3][0x4d] ;  /* 0x00c009a0ff0b77ac */ /* 0x000e220008000000 */
[----:B------:R-:W-:Y:S01]  /*10e0*/  LOP3.LUT R62, R62, R63, RZ, 0x3c, !PT ;  /* 0x0000003f3e3e7212 */ /* 0x000fe200078e3cff */
[----:B------:R-:W5:Y:S01]  /*10f0*/  LDL R54, [R54] ;  /* 0x0000000036367983 */ /* 0x000f620000100800 */
[----:B------:R-:W-:Y:S02]  /*1100*/  LOP3.LUT R57, R101, R58, RZ, 0x3c, !PT ;  /* 0x0000003a65397212 */ /* 0x000fe400078e3cff */
[----:B------:R-:W-:Y:S01]  /*1110*/  LOP3.LUT R103, R103, R110, RZ, 0x3c, !PT ;  /* 0x0000006e67677212 */ /* 0x000fe200078e3cff */
[----:B------:R-:W5:Y:S01]  /*1120*/  LDL R100, [UR19] ;  /* 0x00000013ff647983 */ /* 0x000f620008100800 */
[----:B------:R-:W-:-:S02]  /*1130*/  SHF.L.W.U32.HI R101, R62, 0x10, R62 ;  /* 0x000000103e657819 */ /* 0x000fc40000010e3e */
[----:B------:R-:W-:Y:S02]  /*1140*/  LOP3.LUT R56, R56, R55, RZ, 0x3c, !PT ;  /* 0x0000003738387212 */ /* 0x000fe400078e3cff */
[----:B------:R-:W-:Y:S02]  /*1150*/  SHF.L.W.U32.HI R60, R57, 0x10, R57 ;  /* 0x00000010393c7819 */ /* 0x000fe40000010e39 */
[----:B------:R-:W-:Y:S01]  /*1160*/  SHF.L.W.U32.HI R112, R103, 0x18, R103 ;  /* 0x0000001867707819 */ /* 0x000fe20000010e67 */
[----:B------:R-:W-:Y:S01]  /*1170*/  IMAD.IADD R103, R108, 0x1, R101 ;  /* 0x000000016c677824 */ /* 0x000fe200078e0265 */
[----:B------:R-:W-:Y:S01]  /*1180*/  SHF.L.W.U32.HI R57, R56, 0x18, R56 ;  /* 0x0000001838397819 */ /* 0x000fe20000010e38 */
[----:B------:R-:W-:Y:S01]  /*1190*/  IMAD.IADD R62, R59, 0x1, R60 ;  /* 0x000000013b3e7824 */ /* 0x000fe200078e023c */
[----:B-1----:R-:W-:Y:S02]  /*11a0*/  ULEA UR10, UR10, UR20, 0x2 ;  /* 0x000000140a0a7291 */ /* 0x002fe4000f8e10ff */
[----:B------:R-:W-:Y:S01]  /*11b0*/  LOP3.LUT R102, R102, R103, RZ, 0x3c, !PT ;  /* 0x0000006766667212 */ /* 0x000fe200078e3cff */
[----:B------:R-:W-:Y:S01]  /*11c0*/  IMAD.IADD R104, R104, 0x1, R57 ;  /* 0x0000000168687824 */ /* 0x000fe200078e0239 */
[----:B------:R-:W-:Y:S01]  /*11d0*/  LOP3.LUT R107, R107, R62, RZ, 0x3c, !PT ;  /* 0x0000003e6b6b7212 */ /* 0x000fe200078e3cff */
[----:B------:R-:W-:Y:S01]  /*11e0*/  IMAD.IADD R105, R105, 0x1, R112 ;  /* 0x0000000169697824 */ /* 0x000fe200078e0270 */
[----:B------:R-:W-:Y:S01]  /*11f0*/  SHF.L.W.U32.HI R102, R102, 0x14, R102 ;  /* 0x0000001466667819 */ /* 0x000fe20000010e66 */
[----:B0-----:R-:W-:Y:S01]  /*1200*/  ULEA UR11, UR11, UR20, 0x2 ;  /* 0x000000140b0b7291 */ /* 0x001fe2000f8e10ff */
[----:B------:R-:W-:-:S02]  /*1210*/  LOP3.LUT R61, R61, R104, RZ, 0x3c, !PT ;  /* 0x000000683d3d7212 */ /* 0x000fc400078e3cff */
[----:B------:R-:W-:Y:S02]  /*1220*/  SHF.L.W.U32.HI R107, R107, 0x14, R107 ;  /* 0x000000146b6b7819 */ /* 0x000fe40000010e6b */
[----:B------:R-:W-:Y:S02]  /*1230*/  LOP3.LUT R106, R106, R105, RZ, 0x3c, !PT ;  /* 0x000000696a6a7212 */ /* 0x000fe400078e3cff */
[----:B------:R-:W-:Y:S02]  /*1240*/  IADD3 R56, PT, PT, R63, R102, R49 ;  /* 0x000000663f387210 */ /* 0x000fe40007ffe031 */
[----:B------:R-:W-:Y:S01]  /*1250*/  SHF.L.W.U32.HI R61, R61, 0x19, R61 ;  /* 0x000000193d3d7819 */ /* 0x000fe20000010e3d */
[----:B------:R-:W5:Y:S01]  /*1260*/  LDL R49, [UR10] ;  /* 0x0000000aff317983 */ /* 0x000f620008100800 */
[----:B----4-:R-:W-:Y:S02]  /*1270*/  IADD3 R59, PT, PT, R58, R107, R50 ;  /* 0x0000006b3a3b7210 */ /* 0x010fe40007ffe032 */
[----:B------:R-:W-:Y:S01]  /*1280*/  LOP3.LUT R63, R14, 0xff, RZ, 0xc0, !PT ;  /* 0x000000ff0e3f7812 */ /* 0x000fe200078ec0ff */
[----:B------:R-:W4:Y:S01]  /*1290*/  LDL R50, [UR11] ;  /* 0x0000000bff327983 */ /* 0x000f220008100800 */
[----:B------:R-:W-:-:S02]  /*12a0*/  SHF.L.W.U32.HI R106, R106, 0x19, R106 ;  /* 0x000000196a6a7819 */ /* 0x000fc40000010e6a */
[-C--:B------:R-:W-:Y:S02]  /*12b0*/  IADD3 R58, PT, PT, R61, R56.reuse, R48 ;  /* 0x000000383d3a7210 */ /* 0x080fe40007ffe030 */
[----:B------:R-:W-:Y:S02]  /*12c0*/  LOP3.LUT R60, R60, R59, RZ, 0x3c, !PT ;  /* 0x0000003b3c3c7212 */ /* 0x000fe400078e3cff */
[----:B------:R-:W-:Y:S02]  /*12d0*/  LEA R48, R63, UR20, 0x2 ;  /* 0x000000143f307c11 */ /* 0x000fe4000f8e10ff */
[----:B------:R-:W-:Y:S02]  /*12e0*/  LOP3.LUT R101, R101, R56, RZ, 0x3c, !PT ;  /* 0x0000003865657212 */ /* 0x000fe400078e3cff */
[----:B------:R-:W-:Y:S02]  /*12f0*/  IADD3 R55, PT, PT, R106, R55, R51 ;  /* 0x000000376a377210 */ /* 0x000fe40007ffe033 */
[----:B------:R-:W-:Y:S01]  /*1300*/  SHF.L.W.U32.HI R51, R60, 0x18, R60 ;  /* 0x000000183c337819 */ /* 0x000fe20000010e3c */
[----:B------:R-:W0:Y:S01]  /*1310*/  LDCU.U8 UR9, c[0x3][0x52] ;  /* 0x00c00a40ff0977ac */ /* 0x000e220008000000 */
[----:B------:R-:W-:Y:S01]  /*1320*/  SHF.L.W.U32.HI R56, R101, 0x18, R101 ;  /* 0x0000001865387819 */ /* 0x000fe20000010e65 */
[----:B------:R-:W4:Y:S02]  /*1330*/  LDL R48, [R48] ;  /* 0x0000000030307983 */ /* 0x000f240000100800 */
[----:B------:R-:W-:Y:S01]  /*1340*/  IMAD.IADD R62, R62, 0x1, R51 ;  /* 0x000000013e3e7824 */ /* 0x000fe200078e0233 */
[----:B------:R-:W-:-:S02]  /*1350*/  LOP3.LUT R14, R56, R55, RZ, 0x3c, !PT ;  /* 0x00000037380e7212 */ /* 0x000fc400078e3cff */
[----:B------:R-:W-:Y:S01]  /*1360*/  LOP3.LUT R51, R51, R58, RZ, 0x3c, !PT ;  /* 0x0000003a33337212 */ /* 0x000fe200078e3cff */
[----:B------:R-:W1:Y:S01]  /*1370*/  LDCU.U8 UR8, c[0x3][0x51] ;  /* 0x00c00a20ff0877ac */ /* 0x000e620008000000 */
[----:B------:R-:W-:Y:S02]  /*1380*/  SHF.L.W.U32.HI R101, R14, 0x10, R14 ;  /* 0x000000100e657819 */ /* 0x000fe40000010e0e */
[----:B------:R-:W-:Y:S01]  /*1390*/  SHF.L.W.U32.HI R14, R51, 0x10, R51 ;  /* 0x00000010330e7819 */ /* 0x000fe20000010e33 */
[----:B------:R-:W2:Y:S01]  /*13a0*/  LDCU.U8 UR10, c[0x3][0x56] ;  /* 0x00c00ac0ff0a77ac */ /* 0x000ea20008000000 */
[----:B------:R-:W-:-:S03]  /*13b0*/  IMAD.IADD R103, R103, 0x1, R56 ;  /* 0x0000000167677824 */ /* 0x000fc600078e0238 */
[----:B------:R-:W-:Y:S02]  /*13c0*/  IMAD.IADD R56, R105, 0x1, R14 ;  /* 0x0000000169387824 */ /* 0x000fe400078e020e */
[----:B------:R-:W-:Y:S01]  /*13d0*/  IMAD.IADD R109, R62, 0x1, R101 ;  /* 0x000000013e6d7824 */ /* 0x000fe200078e0265 */
[----:B------:R-:W-:Y:S01]  /*13e0*/  LOP3.LUT R62, R107, R62, RZ, 0x3c, !PT ;  /* 0x0000003e6b3e7212 */ /* 0x000fe200078e3cff */
[----:B0-----:R-:W-:Y:S01]  /*13f0*/  ULEA UR9, UR9, UR20, 0x2 ;  /* 0x0000001409097291 */ /* 0x001fe2000f8e10ff */
[----:B------:R-:W-:Y:S02]  /*1400*/  LOP3.LUT R61, R61, R56, RZ, 0x3c, !PT ;  /* 0x000000383d3d7212 */ /* 0x000fe400078e3cff */
[----:B------:R-:W-:Y:S02]  /*1410*/  LOP3.LUT R102, R102, R103, RZ, 0x3c, !PT ;  /* 0x0000006766667212 */ /* 0x000fe400078e3cff */
[----:B------:R-:W-:Y:S02]  /*1420*/  SHF.L.W.U32.HI R61, R61, 0x14, R61 ;  /* 0x000000143d3d7819 */ /* 0x000fe40000010e3d */
[----:B------:R-:W-:Y:S01]  /*1430*/  SHF.L.W.U32.HI R51, R62, 0x19, R62 ;  /* 0x000000193e337819 */ /* 0x000fe20000010e3e */
[----:B-1----:R-:W-:Y:S01]  /*1440*/  ULEA UR8, UR8, UR20, 0x2 ;  /* 0x0000001408087291 */ /* 0x002fe2000f8e10ff */
[----:B------:R-:W-:Y:S01]  /*1450*/  SHF.L.W.U32.HI R102, R102, 0x19, R102 ;  /* 0x0000001966667819 */ /* 0x000fe20000010e66 */
[----:B--2---:R-:W-:Y:S01]  /*1460*/  ULEA UR18, UR10, UR20, 0x2 ;  /* 0x000000140a127291 */ /* 0x004fe2000f8e10ff */
[----:B------:R-:W-:Y:S01]  /*1470*/  IADD3 R107, PT, PT, R58, R61, R44 ;  /* 0x0000003d3a6b7210 */ /* 0x000fe20007ffe02c */
[----:B------:R-:W0:Y:S01]  /*1480*/  LDCU.U8 UR10, c[0x3][0x53] ;  /* 0x00c00a60ff0a77ac */ /* 0x000e220008000000 */
[----:B------:R-:W-:Y:S01]  /*1490*/  IADD3 R110, PT, PT, R51, R110, R46 ;  /* 0x0000006e336e7210 */ /* 0x000fe20007ffe02e */
[----:B------:R-:W2:Y:S01]  /*14a0*/  LDL R44, [UR9] ;  /* 0x00000009ff2c7983 */ /* 0x000ea20008100800 */
[----:B------:R-:W-:-:S02]  /*14b0*/  LOP3.LUT R62, R15, 0xff, RZ, 0xc0, !PT ;  /* 0x000000ff0f3e7812 */ /* 0x000fc400078ec0ff */
[----:B------:R-:W-:Y:S01]  /*14c0*/  LOP3.LUT R106, R106, R109, RZ, 0x3c, !PT ;  /* 0x0000006d6a6a7212 */ /* 0x000fe200078e3cff */
[----:B------:R-:W2:Y:S01]  /*14d0*/  LDL R46, [UR8] ;  /* 0x00000008ff2e7983 */ /* 0x000ea20008100800 */
[----:B------:R-:W-:Y:S02]  /*14e0*/  IADD3 R59, PT, PT, R102, R59, R43 ;  /* 0x0000003b663b7210 */ /* 0x000fe40007ffe02b */
[----:B------:R-:W-:Y:S02]  /*14f0*/  LOP3.LUT R57, R57, R110, RZ, 0x3c, !PT ;  /* 0x0000006e39397212 */ /* 0x000fe400078e3cff */
[----:B------:R-:W-:Y:S02]  /*1500*/  LEA R43, R62, UR20, 0x2 ;  /* 0x000000143e2b7c11 */ /* 0x000fe4000f8e10ff */
[----:B------:R-:W-:Y:S02]  /*1510*/  SHF.L.W.U32.HI R106, R106, 0x14, R106 ;  /* 0x000000146a6a7819 */ /* 0x000fe40000010e6a */
[----:B------:R-:W-:-:S02]  /*1520*/  LOP3.LUT R112, R112, R59, RZ, 0x3c, !PT ;  /* 0x0000003b70707212 */ /* 0x000fc400078e3cff */
[----:B------:R-:W-:Y:S01]  /*1530*/  SHF.L.W.U32.HI R60, R57, 0x10, R57 ;  /* 0x00000010393c7819 */ /* 0x000fe20000010e39 */
[----:B------:R-:W1:Y:S01]  /*1540*/  LDCU.U8 UR11, c[0x3][0x55] ;  /* 0x00c00aa0ff0b77ac */ /* 0x000e620008000000 */
[----:B------:R-:W-:Y:S01]  /*1550*/  IADD3 R55, PT, PT, R55, R106, R45 ;  /* 0x0000006a37377210 */ /* 0x000fe20007ffe02d */
[----:B------:R-:W2:Y:S01]  /*1560*/  LDL R43, [R43] ;  /* 0x000000002b2b7983 */ /* 0x000ea20000100800 */
[----:B------:R-:W1:Y:S01]  /*1570*/  LDCU.U8 UR8, c[0x3][0x57] ;  /* 0x00c00ae0ff0877ac */ /* 0x000e620008000000 */
[----:B------:R-:W-:Y:S02]  /*1580*/  SHF.L.W.U32.HI R105, R112, 0x10, R112 ;  /* 0x0000001070697819 */ /* 0x000fe40000010e70 */
[----:B------:R-:W2:Y:S01]  /*1590*/  LDL R45, [UR18] ;  /* 0x00000012ff2d7983 */ /* 0x000ea20008100800 */
[----:B------:R-:W-:Y:S01]  /*15a0*/  LOP3.LUT R14, R14, R107, RZ, 0x3c, !PT ;  /* 0x0000006b0e0e7212 */ /* 0x000fe200078e3cff */
[----:B------:R-:W-:Y:S01]  /*15b0*/  IMAD.IADD R108, R103, 0x1, R60 ;  /* 0x00000001676c7824 */ /* 0x000fe200078e023c */
[----:B------:R-:W1:Y:S01]  /*15c0*/  LDCU.U8 UR18, c[0x3][0x5e] ;  /* 0x00c00bc0ff1277ac */ /* 0x000e620008000000 */
[----:B------:R-:W-:Y:S01]  /*15d0*/  IMAD.IADD R111, R104, 0x1, R105 ;  /* 0x00000001686f7824 */ /* 0x000fe200078e0269 */
[----:B------:R-:W-:-:S02]  /*15e0*/  SHF.L.W.U32.HI R57, R14, 0x18, R14 ;  /* 0x000000180e397819 */ /* 0x000fc40000010e0e */
[----:B------:R-:W-:Y:S01]  /*15f0*/  LOP3.LUT R51, R51, R108, RZ, 0x3c, !PT ;  /* 0x0000006c33337212 */ /* 0x000fe200078e3cff */
[----:B0-----:R-:W-:Y:S01]  /*1600*/  ULEA UR10, UR10, UR20, 0x2 ;  /* 0x000000140a0a7291 */ /* 0x001fe2000f8e10ff */
[----:B------:R-:W-:Y:S01]  /*1610*/  LOP3.LUT R102, R102, R111, RZ, 0x3c, !PT ;  /* 0x0000006f66667212 */ /* 0x000fe200078e3cff */
[----:B------:R-:W-:Y:S01]  /*1620*/  IMAD.IADD R58, R56, 0x1, R57 ;  /* 0x00000001383a7824 */ /* 0x000fe200078e0239 */
[----:B------:R-:W-:Y:S01]  /*1630*/  SHF.L.W.U32.HI R51, R51, 0x14, R51 ;  /* 0x0000001433337819 */ /* 0x000fe20000010e33 */
[----:B-1----:R-:W-:Y:S01]  /*1640*/  ULEA UR11, UR11, UR20, 0x2 ;  /* 0x000000140b0b7291 */ /* 0x002fe2000f8e10ff */
[----:B------:R-:W-:Y:S01]  /*1650*/  SHF.L.W.U32.HI R102, R102, 0x14, R102 ;  /* 0x0000001466667819 */ /* 0x000fe20000010e66 */
[----:B------:R-:W0:Y:S01]  /*1660*/  LDC.64 R14, c[0x3][0x58] ;  /* 0x00c01600ff0e7b82 */ /* 0x000e220000000a00 */
[----:B------:R-:W-:Y:S01]  /*1670*/  IADD3 R103, PT, PT, R110, R51, R41 ;  /* 0x000000336e677210 */ /* 0x000fe20007ffe029 */
[----:B------:R-:W-:Y:S01]  /*1680*/  ULEA UR8, UR8, UR20, 0x2 ;  /* 0x0000001408087291 */ /* 0x000fe2000f8e10ff */
[----:B------:R-:W-:Y:S01]  /*1690*/  LOP3.LUT R61, R61, R58, RZ, 0x3c, !PT ;  /* 0x0000003a3d3d7212 */ /* 0x000fe200078e3cff */
[----:B------:R-:W2:Y:S01]  /*16a0*/  LDL R41, [UR10] ;  /* 0x0000000aff297983 */ /* 0x000ea20008100800 */
[----:B------:R-:W-:-:S02]  /*16b0*/  IADD3 R42, PT, PT, R59, R102, R42 ;  /* 0x000000663b2a7210 */ /* 0x000fc40007ffe02a */
[----:B------:R-:W-:Y:S01]  /*16c0*/  SHF.L.W.U32.HI R59, R61, 0x19, R61 ;  /* 0x000000193d3b7819 */ /* 0x000fe20000010e3d */
[----:B------:R-:W-:Y:S01]  /*16d0*/  ULEA UR18, UR18, UR20, 0x2 ;  /* 0x0000001412127291 */ /* 0x000fe2000f8e10ff */
[----:B------:R-:W-:Y:S02]  /*16e0*/  LOP3.LUT R60, R60, R103, RZ, 0x3c, !PT ;  /* 0x000000673c3c7212 */ /* 0x000fe400078e3cff */
[-C--:B------:R-:W-:Y:S01]  /*16f0*/  IADD3 R110, PT, PT, R59, R55.reuse, R40 ;  /* 0x000000373b6e7210 */ /* 0x080fe20007ffe028 */
[----:B------:R-:W2:Y:S01]  /*1700*/  LDL R104, [UR8] ;  /* 0x00000008ff687983 */ /* 0x000ea20008100800 */
[----:B------:R-:W-:Y:S02]  /*1710*/  LOP3.LUT R40, R105, R42, RZ, 0x3c, !PT ;  /* 0x0000002a69287212 */ /* 0x000fe400078e3cff */
[----:B------:R-:W-:Y:S01]  /*1720*/  LOP3.LUT R101, R101, R55, RZ, 0x3c, !PT ;  /* 0x0000003765657212 */ /* 0x000fe200078e3cff */
[----:B------:R-:W2:Y:S01]  /*1730*/  LDL R105, [UR11] ;  /* 0x0000000bff697983 */ /* 0x000ea20008100800 */
[----:B------:R-:W-:-:S02]  /*1740*/  SHF.L.W.U32.HI R40, R40, 0x18, R40 ;  /* 0x0000001828287819 */ /* 0x000fc40000010e28 */
[----:B------:R-:W-:Y:S01]  /*1750*/  SHF.L.W.U32.HI R55, R60, 0x18, R60 ;  /* 0x000000183c377819 */ /* 0x000fe20000010e3c */
[----:B------:R-:W2:Y:S01]  /*1760*/  LDL R112, [UR18] ;  /* 0x00000012ff707983 */ /* 0x000ea20008100800 */
[----:B------:R-:W-:Y:S01]  /*1770*/  SHF.L.W.U32.HI R56, R101, 0x18, R101 ;  /* 0x0000001865387819 */ /* 0x000fe20000010e65 */
[----:B------:R-:W-:Y:S02]  /*1780*/  IMAD.IADD R111, R111, 0x1, R40 ;  /* 0x000000016f6f7824 */ /* 0x000fe400078e0228 */
[----:B------:R-:W-:Y:S02]  /*1790*/  IMAD.IADD R108, R108, 0x1, R55 ;  /* 0x000000016c6c7824 */ /* 0x000fe400078e0237 */
[----:B------:R-:W-:Y:S01]  /*17a0*/  IMAD.IADD R109, R109, 0x1, R56 ;  /* 0x000000016d6d7824 */ /* 0x000fe200078e0238 */
[----:B------:R-:W-:Y:S01]  /*17b0*/  LOP3.LUT R102, R102, R111, RZ, 0x3c, !PT ;  /* 0x0000006f66667212 */ /* 0x000fe200078e3cff */
[----:B------:R-:W1:Y:S01]  /*17c0*/  LDCU.U8 UR9, c[0x3][0x5a] ;  /* 0x00c00b40ff0977ac */ /* 0x000e620008000000 */
[----:B------:R-:W-:-:S02]  /*17d0*/  LOP3.LUT R51, R51, R108, RZ, 0x3c, !PT ;  /* 0x0000006c33337212 */ /* 0x000fc400078e3cff */
[----:B------:R-:W-:Y:S02]  /*17e0*/  LOP3.LUT R106, R106, R109, RZ, 0x3c, !PT ;  /* 0x0000006d6a6a7212 */ /* 0x000fe400078e3cff */
[----:B------:R-:W-:Y:S02]  /*17f0*/  SHF.L.W.U32.HI R102, R102, 0x19, R102 ;  /* 0x0000001966667819 */ /* 0x000fe40000010e66 */
[----:B------:R-:W-:Y:S02]  /*1800*/  SHF.L.W.U32.HI R101, R51, 0x19, R51 ;  /* 0x0000001933657819 */ /* 0x000fe40000010e33 */
[----:B------:R-:W-:Y:S01]  /*1810*/  SHF.L.W.U32.HI R51, R106, 0x19, R106 ;  /* 0x000000196a337819 */ /* 0x000fe20000010e6a */
[----:B------:R-:W3:Y:S01]  /*1820*/  LDCU.U8 UR19, c[0x3][0x5f] ;  /* 0x00c00be0ff1377ac */ /* 0x000ee20008000000 */
[----:B------:R-:W-:Y:S02]  /*1830*/  IADD3 R34, PT, PT, R102, R107, R34 ;  /* 0x0000006b66227210 */ /* 0x000fe40007ffe022 */
[----:B------:R-:W-:-:S02]  /*1840*/  IADD3 R107, PT, PT, R51, R103, R38 ;  /* 0x00000067336b7210 */ /* 0x000fc40007ffe026 */
[----:B------:R-:W-:Y:S02]  /*1850*/  LOP3.LUT R55, R55, R110, RZ, 0x3c, !PT ;  /* 0x0000006e37377212 */ /* 0x000fe400078e3cff */
[----:B------:R-:W-:Y:S02]  /*1860*/  LOP3.LUT R40, R40, R107, RZ, 0x3c, !PT ;  /* 0x0000006b28287212 */ /* 0x000fe400078e3cff */
[----:B------:R-:W-:Y:S02]  /*1870*/  SHF.L.W.U32.HI R106, R55, 0x10, R55 ;  /* 0x00000010376a7819 */ /* 0x000fe40000010e37 */
[----:B0-----:R-:W-:Y:S02]  /*1880*/  LOP3.LUT R61, R14, 0xff, RZ, 0xc0, !PT ;  /* 0x000000ff0e3d7812 */ /* 0x001fe400078ec0ff */
[----:B------:R-:W-:Y:S01]  /*1890*/  SHF.L.W.U32.HI R113, R40, 0x10, R40 ;  /* 0x0000001028717819 */ /* 0x000fe20000010e28 */
[----:B-1----:R-:W-:Y:S01]  /*18a0*/  ULEA UR9, UR9, UR20, 0x2 ;  /* 0x0000001409097291 */ /* 0x002fe2000f8e10ff */
[----:B------:R-:W-:Y:S01]  /*18b0*/  LOP3.LUT R60, R15, 0xff, RZ, 0xc0, !PT ;  /* 0x000000ff0f3c7812 */ /* 0x000fe200078ec0ff */
[----:B------:R-:W-:Y:S01]  /*18c0*/  IMAD.IADD R116, R111, 0x1, R106 ;  /* 0x000000016f747824 */ /* 0x000fe200078e026a */
[----:B------:R-:W-:Y:S01]  /*18d0*/  IADD3 R118, PT, PT, R101, R42, R35 ;  /* 0x0000002a65767210 */ /* 0x000fe20007ffe023 */
[----:B------:R-:W-:Y:S01]  /*18e0*/  IMAD.IADD R120, R58, 0x1, R113 ;  /* 0x000000013a787824 */ /* 0x000fe200078e0271 */
[----:B------:R-:W-:Y:S01]  /*18f0*/  LEA R42, R61, UR20, 0x2 ;  /* 0x000000143d2a7c11 */ /* 0x000fe2000f8e10ff */
[----:B------:R-:W0:Y:S01]  /*1900*/  LDCU.U8 UR8, c[0x3][0x59] ;  /* 0x00c00b20ff0877ac */ /* 0x000e220008000000 */
[----:B------:R-:W-:Y:S01]  /*1910*/  LEA R114, R60, UR20, 0x2 ;  /* 0x000000143c727c11 */ /* 0x000fe2000f8e10ff */
[----:B------:R-:W1:Y:S01]  /*1920*/  LDC.64 R14, c[0x3][0x60] ;  /* 0x00c01800ff0e7b82 */ /* 0x000e620000000a00 */
[----:B------:R-:W-:Y:S01]  /*1930*/  LOP3.LUT R59, R59, R116, RZ, 0x3c, !PT ;  /* 0x000000743b3b7212 */ /* 0x000fe200078e3cff */
[----:B---3--:R-:W-:Y:S01]  /*1940*/  ULEA UR19, UR19, UR20, 0x2 ;  /* 0x0000001413137291 */ /* 0x008fe2000f8e10ff */
[----:B------:R-:W3:Y:S01]  /*1950*/  LDL R42, [R42] ;  /* 0x000000002a2a7983 */ /* 0x000ee20000100800 */
[----:B------:R-:W-:Y:S01]  /*1960*/  LOP3.LUT R51, R51, R120, RZ, 0x3c, !PT ;  /* 0x0000007833337212 */ /* 0x000fe200078e3cff */
[----:B------:R-:W0:Y:S01]  /*1970*/  LDCU.U8 UR11, c[0x3][0x5d] ;  /* 0x00c00ba0ff0b77ac */ /* 0x000e220008000000 */
[----:B------:R-:W-:Y:S01]  /*1980*/  LOP3.LUT R35, R57, R118, RZ, 0x3c, !PT ;  /* 0x0000007639237212 */ /* 0x000fe200078e3cff */
[----:B------:R-:W3:Y:S01]  /*1990*/  LDL R38, [UR9] ;  /* 0x00000009ff267983 */ /* 0x000ee20008100800 */
[----:B------:R-:W-:Y:S01]  /*19a0*/  SHF.L.W.U32.HI R57, R59, 0x14, R59 ;  /* 0x000000143b397819 */ /* 0x000fe20000010e3b */
[----:B------:R-:W0:Y:S02]  /*19b0*/  LDCU.U8 UR10, c[0x3][0x5b] ;  /* 0x00c00b60ff0a77ac */ /* 0x000e240008000000 */
[----:B------:R-:W3:Y:S01]  /*19c0*/  LDL R114, [R114] ;  /* 0x0000000072727983 */ /* 0x000ee20000100800 */
[----:B------:R-:W-:-:S02]  /*19d0*/  SHF.L.W.U32.HI R122, R51, 0x14, R51 ;  /* 0x00000014337a7819 */ /* 0x000fc40000010e33 */
[----:B------:R-:W-:Y:S01]  /*19e0*/  LOP3.LUT R56, R56, R34, RZ, 0x3c, !PT ;  /* 0x0000002238387212 */ /* 0x000fe200078e3cff */
[----:B------:R-:W3:Y:S01]  /*19f0*/  LDL R40, [UR19] ;  /* 0x00000013ff287983 */ /* 0x000ee20008100800 */
[----:B------:R-:W-:Y:S02]  /*1a00*/  IADD3 R51, PT, PT, R110, R57, R22 ;  /* 0x000000396e337210 */ /* 0x000fe40007ffe016 */
[----:B------:R-:W-:Y:S02]  /*1a10*/  IADD3 R110, PT, PT, R107, R122, R33 ;  /* 0x0000007a6b6e7210 */ /* 0x000fe40007ffe021 */
[----:B------:R-:W-:Y:S02]  /*1a20*/  SHF.L.W.U32.HI R55, R56, 0x10, R56 ;  /* 0x0000001038377819 */ /* 0x000fe40000010e38 */
[----:B------:R-:W-:Y:S02]  /*1a30*/  LOP3.LUT R113, R113, R110, RZ, 0x3c, !PT ;  /* 0x0000006e71717212 */ /* 0x000fe400078e3cff */
[----:B------:R-:W-:Y:S01]  /*1a40*/  SHF.L.W.U32.HI R58, R35, 0x10, R35 ;  /* 0x00000010233a7819 */ /* 0x000fe20000010e23 */
[----:B------:R-:W-:Y:S01]  /*1a50*/  IMAD.IADD R103, R108, 0x1, R55 ;  /* 0x000000016c677824 */ /* 0x000fe200078e0237 */
[----:B------:R-:W-:Y:S01]  /*1a60*/  SHF.L.W.U32.HI R113, R113, 0x18, R113 ;  /* 0x0000001871717819 */ /* 0x000fe20000010e71 */
[----:B0-----:R-:W-:-:S02]  /*1a70*/  ULEA UR8, UR8, UR20, 0x2 ;  /* 0x0000001408087291 */ /* 0x001fc4000f8e10ff */
[----:B------:R-:W-:Y:S01]  /*1a80*/  ULEA UR11, UR11, UR20, 0x2 ;  /* 0x000000140b0b7291 */ /* 0x000fe2000f8e10ff */
[----:B------:R-:W-:Y:S01]  /*1a90*/  LOP3.LUT R102, R102, R103, RZ, 0x3c, !PT ;  /* 0x0000006766667212 */ /* 0x000fe200078e3cff */
[----:B------:R-:W-:Y:S01]  /*1aa0*/  IMAD.IADD R108, R109, 0x1, R58 ;  /* 0x000000016d6c7824 */ /* 0x000fe200078e023a */
[----:B------:R-:W-:Y:S01]  /*1ab0*/  ULEA UR10, UR10, UR20, 0x2 ;  /* 0x000000140a0a7291 */ /* 0x000fe2000f8e10ff */
[----:B------:R-:W-:Y:S01]  /*1ac0*/  IMAD.IADD R109, R120, 0x1, R113 ;  /* 0x00000001786d7824 */ /* 0x000fe200078e0271 */
[----:B------:R-:W-:Y:S01]  /*1ad0*/  SHF.L.W.U32.HI R22, R102, 0x14, R102 ;  /* 0x0000001466167819 */ /* 0x000fe20000010e66 */
[----:B------:R-:W0:Y:S01]  /*1ae0*/  LDCU.U8 UR9, c[0x3][0x62] ;  /* 0x00c00c40ff0977ac */ /* 0x000e220008000000 */
[----:B------:R-:W-:Y:S01]  /*1af0*/  LOP3.LUT R101, R101, R108, RZ, 0x3c, !PT ;  /* 0x0000006c65657212 */ /* 0x000fe200078e3cff */
[----:B------:R-:W3:Y:S01]  /*1b00*/  LDL R35, [UR8] ;  /* 0x00000008ff237983 */ /* 0x000ee20008100800 */
[----:B------:R-:W-:Y:S02]  /*1b10*/  LOP3.LUT R122, R122, R109, RZ, 0x3c, !PT ;  /* 0x0000006d7a7a7212 */ /* 0x000fe400078e3cff */
[----:B------:R-:W-:-:S02]  /*1b20*/  IADD3 R56, PT, PT, R34, R22, R19 ;  /* 0x0000001622387210 */ /* 0x000fc40007ffe013 */
[----:B------:R-:W-:Y:S01]  /*1b30*/  LOP3.LUT R106, R106, R51, RZ, 0x3c, !PT ;  /* 0x000000336a6a7212 */ /* 0x000fe200078e3cff */
[----:B------:R-:W3:Y:S01]  /*1b40*/  LDL R19, [UR11] ;  /* 0x0000000bff137983 */ /* 0x000ee20008100800 */
[----:B------:R-:W-:Y:S02]  /*1b50*/  SHF.L.W.U32.HI R33, R101, 0x14, R101 ;  /* 0x0000001465217819 */ /* 0x000fe40000010e65 */
[----:B------:R-:W-:Y:S01]  /*1b60*/  SHF.L.W.U32.HI R122, R122, 0x19, R122 ;  /* 0x000000197a7a7819 */ /* 0x000fe20000010e7a */
[----:B------:R-:W3:Y:S01]  /*1b70*/  LDL R34, [UR10] ;  /* 0x0000000aff227983 */ /* 0x000ee20008100800 */
[----:B-1----:R-:W-:Y:S01]  /*1b80*/  LOP3.LUT R59, R14, 0xff, RZ, 0xc0, !PT ;  /* 0x000000ff0e3b7812 */ /* 0x002fe200078ec0ff */
[----:B------:R-:W1:Y:S01]  /*1b90*/  LDCU.U8 UR18, c[0x3][0x66] ;  /* 0x00c00cc0ff1277ac */ /* 0x000e620008000000 */
[----:B------:R-:W-:Y:S02]  /*1ba0*/  SHF.L.W.U32.HI R101, R106, 0x18, R106 ;  /* 0x000000186a657819 */ /* 0x000fe40000010e6a */
[----:B------:R-:W-:-:S02]  /*1bb0*/  IADD3 R107, PT, PT, R118, R33, R23 ;  /* 0x00000021766b7210 */ /* 0x000fc40007ffe017 */
[----:B------:R-:W-:Y:S02]  /*1bc0*/  LOP3.LUT R55, R55, R56, RZ, 0x3c, !PT ;  /* 0x0000003837377212 */ /* 0x000fe400078e3cff */
[----:B------:R-:W-:Y:S01]  /*1bd0*/  IADD3 R111, PT, PT, R122, R51, R18 ;  /* 0x000000337a6f7210 */ /* 0x000fe20007ffe012 */
[----:B------:R-:W-:Y:S01]  /*1be0*/  IMAD.IADD R116, R116, 0x1, R101 ;  /* 0x0000000174747824 */ /* 0x000fe200078e0265 */
[----:B------:R-:W-:Y:S02]  /*1bf0*/  LEA R18, R59, UR20, 0x2 ;  /* 0x000000143b127c11 */ /* 0x000fe4000f8e10ff */
[----:B------:R-:W-:Y:S02]  /*1c00*/  LOP3.LUT R58, R58, R107, RZ, 0x3c, !PT ;  /* 0x0000006b3a3a7212 */ /* 0x000fe400078e3cff */
[----:B------:R-:W-:Y:S02]  /*1c10*/  SHF.L.W.U32.HI R14, R55, 0x18, R55 ;  /* 0x00000018370e7819 */ /* 0x000fe40000010e37 */
[----:B------:R-:W-:Y:S01]  /*1c20*/  SHF.L.W.U32.HI R23, R58, 0x18, R58 ;  /* 0x000000183a177819 */ /* 0x000fe20000010e3a */
[----:B------:R-:W3:Y:S01]  /*1c30*/  LDL R18, [R18] ;  /* 0x0000000012127983 */ /* 0x000ee20000100800 */
[----:B------:R-:W-:-:S02]  /*1c40*/  LOP3.LUT R102, R14, R111, RZ, 0x3c, !PT ;  /* 0x0000006f0e667212 */ /* 0x000fc400078e3cff */
[----:B------:R-:W-:Y:S01]  /*1c50*/  LOP3.LUT R57, R57, R116, RZ, 0x3c, !PT ;  /* 0x0000007439397212 */ /* 0x000fe200078e3cff */
[----:B0-----:R-:W-:Y:S01]  /*1c60*/  ULEA UR9, UR9, UR20, 0x2 ;  /* 0x0000001409097291 */ /* 0x001fe2000f8e10ff */
[----:B------:R-:W-:Y:S01]  /*1c70*/  SHF.L.W.U32.HI R102, R102, 0x10, R102 ;  /* 0x0000001066667819 */ /* 0x000fe20000010e66 */
[----:B------:R-:W-:Y:S01]  /*1c80*/  IMAD.IADD R108, R108, 0x1, R23 ;  /* 0x000000016c6c7824 */ /* 0x000fe200078e0217 */
[----:B------:R-:W-:Y:S02]  /*1c90*/  SHF.L.W.U32.HI R57, R57, 0x19, R57 ;  /* 0x0000001939397819 */ /* 0x000fe40000010e39 */
[----:B------:R-:W-:Y:S01]  /*1ca0*/  LOP3.LUT R58, R15, 0xff, RZ, 0xc0, !PT ;  /* 0x000000ff0f3a7812 */ /* 0x000fe200078ec0ff */
[----:B------:R-:W-:Y:S01]  /*1cb0*/  IMAD.IADD R103, R103, 0x1, R14 ;  /* 0x0000000167677824 */ /* 0x000fe200078e020e */
[----:B------:R-:W-:Y:S01]  /*1cc0*/  IADD3 R56, PT, PT, R57, R56, R16 ;  /* 0x0000003839387210 */ /* 0x000fe20007ffe010 */
[----:B------:R-:W-:Y:S01]  /*1cd0*/  IMAD.IADD R51, R108, 0x1, R102 ;  /* 0x000000016c337824 */ /* 0x000fe200078e0266 */
[----:B-1----:R-:W-:-:S02]  /*1ce0*/  ULEA UR18, UR18, UR20, 0x2 ;  /* 0x0000001412127291 */ /* 0x002fc4000f8e10ff */
[----:B------:R-:W-:Y:S01]  /*1cf0*/  LEA R115, R58, UR20, 0x2 ;  /* 0x000000143a737c11 */ /* 0x000fe2000f8e10ff */
[----:B------:R-:W0:Y:S01]  /*1d00*/  LDCU.U8 UR10, c[0x3][0x63] ;  /* 0x00c00c60ff0a77ac */ /* 0x000e220008000000 */
[----:B------:R-:W-:Y:S02]  /*1d10*/  LOP3.LUT R108, R33, R108, RZ, 0x3c, !PT ;  /* 0x0000006c216c7212 */ /* 0x000fe400078e3cff */
[----:B------:R-:W3:Y:S01]  /*1d20*/  LDL R33, [UR9] ;  /* 0x00000009ff217983 */ /* 0x000ee20008100800 */
[----:B------:R-:W1:Y:S01]  /*1d30*/  LDCU.U8 UR8, c[0x3][0x61] ;  /* 0x00c00c20ff0877ac */ /* 0x000e620008000000 */
[----:B------:R-:W-:Y:S02]  /*1d40*/  LOP3.LUT R15, R23, R56, RZ, 0x3c, !PT ;  /* 0x00000038170f7212 */ /* 0x000fe400078e3cff */
[----:B------:R-:W-:Y:S01]  /*1d50*/  LOP3.LUT R14, R22, R103, RZ, 0x3c, !PT ;  /* 0x00000067160e7212 */ /* 0x000fe200078e3cff */
[----:B------:R-:W1:Y:S01]  /*1d60*/  LDCU.U8 UR11, c[0x3][0x65] ;  /* 0x00c00ca0ff0b77ac */ /* 0x000e620008000000 */
[----:B------:R1:W3:Y:S01]  /*1d70*/  LDL R22, [R115] ;  /* 0x0000000073167983 */ /* 0x0002e20000100800 */
[----:B------:R-:W-:-:S02]  /*1d80*/  LOP3.LUT R55, R122, R51, RZ, 0x3c, !PT ;  /* 0x000000337a377212 */ /* 0x000fc400078e3cff */
[----:B------:R-:W-:Y:S01]  /*1d90*/  SHF.L.W.U32.HI R106, R15, 0x10, R15 ;  /* 0x000000100f6a7819 */ /* 0x000fe20000010e0f */
[----:B------:R-:W1:Y:S01]  /*1da0*/  LDCU.U8 UR9, c[0x3][0x67] ;  /* 0x00c00ce0ff0977ac */ /* 0x000e620008000000 */
[----:B------:R-:W3:Y:S01]  /*1db0*/  LDL R16, [UR18] ;  /* 0x00000012ff107983 */ /* 0x000ee20008100800 */
[----:B------:R-:W-:Y:S02]  /*1dc0*/  SHF.L.W.U32.HI R55, R55, 0x14, R55 ;  /* 0x0000001437377819 */ /* 0x000fe40000010e37 */
[----:B------:R-:W-:Y:S01]  /*1dd0*/  SHF.L.W.U32.HI R108, R108, 0x19, R108 ;  /* 0x000000196c6c7819 */ /* 0x000fe20000010e6c */
[----:B------:R-:W-:Y:S01]  /*1de0*/  IMAD.IADD R118, R109, 0x1, R106 ;  /* 0x000000016d767824 */ /* 0x000fe200078e026a */
[----:B------:R-:W-:Y:S02]  /*1df0*/  IADD3 R111, PT, PT, R111, R55, R20 ;  /* 0x000000376f6f7210 */ /* 0x000fe40007ffe014 */
[----:B-----5:R-:W-:Y:S02]  /*1e00*/  IADD3 R110, PT, PT, R108, R110, R17 ;  /* 0x0000006e6c6e7210 */ /* 0x020fe40007ffe011 */
[----:B------:R-:W-:-:S02]  /*1e10*/  SHF.L.W.U32.HI R20, R14, 0x19, R14 ;  /* 0x000000190e147819 */ /* 0x000fc40000010e0e */
[----:B------:R-:W-:Y:S01]  /*1e20*/  LOP3.LUT R57, R57, R118, RZ, 0x3c, !PT ;  /* 0x0000007639397212 */ /* 0x000fe200078e3cff */
[----:B0-----:R-:W-:Y:S01]  /*1e30*/  ULEA UR10, UR10, UR20, 0x2 ;  /* 0x000000140a0a7291 */ /* 0x001fe2000f8e10ff */
[----:B------:R-:W-:Y:S01]  /*1e40*/  LOP3.LUT R17, R101, R110, RZ, 0x3c, !PT ;  /* 0x0000006e65117212 */ /* 0x000fe200078e3cff */
[----:B-1----:R-:W-:Y:S01]  /*1e50*/  ULEA UR8, UR8, UR20, 0x2 ;  /* 0x0000001408087291 */ /* 0x002fe2000f8e10ff */
[----:B------:R-:W-:Y:S01]  /*1e60*/  IADD3 R107, PT, PT, R20, R107, R21 ;  /* 0x0000006b146b7210 */ /* 0x000fe20007ffe015 */
[----:B------:R-:W0:Y:S01]  /*1e70*/  LDC.64 R14, c[0x3][0x68] ;  /* 0x00c01a00ff0e7b82 */ /* 0x000e220000000a00 */
[----:B------:R-:W-:Y:S01]  /*1e80*/  SHF.L.W.U32.HI R57, R57, 0x14, R57 ;  /* 0x0000001439397819 */ /* 0x000fe20000010e39 */
[----:B------:R-:W-:Y:S01]  /*1e90*/  ULEA UR11, UR11, UR20, 0x2 ;  /* 0x000000140b0b7291 */ /* 0x000fe2000f8e10ff */
[----:B------:R-:W-:Y:S02]  /*1ea0*/  SHF.L.W.U32.HI R122, R17, 0x10, R17 ;  /* 0x00000010117a7819 */ /* 0x000fe40000010e11 */
[----:B------:R-:W-:Y:S01]  /*1eb0*/  LOP3.LUT R113, R113, R107, RZ, 0x3c, !PT ;  /* 0x0000006b71717212 */ /* 0x000fe200078e3cff */
[----:B------:R-:W-:Y:S01]  /*1ec0*/  ULEA UR9, UR9, UR20, 0x2 ;  /* 0x0000001409097291 */ /* 0x000fe2000f8e10ff */
[----:B------:R-:W-:Y:S01]  /*1ed0*/  IADD3 R101, PT, PT, R56, R57, R32 ;  /* 0x0000003938657210 */ /* 0x000fe20007ffe020 */
[----:B------:R-:W1:Y:S01]  /*1ee0*/  LDCU.U8 UR19, c[0x3][0x6e] ;  /* 0x00c00dc0ff1377ac */ /* 0x000e620008000000 */
[----:B------:R-:W-:Y:S01]  /*1ef0*/  SHF.L.W.U32.HI R113, R113, 0x10, R113 ;  /* 0x0000001071717819 */ /* 0x000fe20000010e71 */
[----:B------:R-:W5:Y:S01]  /*1f00*/  LDL R32, [UR10] ;  /* 0x0000000aff207983 */ /* 0x000f620008100800 */
[----:B------:R-:W-:Y:S01]  /*1f10*/  IMAD.IADD R117, R103, 0x1, R122 ;  /* 0x0000000167757824 */ /* 0x000fe200078e027a */
[----:B------:R-:W-:-:S02]  /*1f20*/  LOP3.LUT R103, R106, R101, RZ, 0x3c, !PT ;  /* 0x000000656a677212 */ /* 0x000fc400078e3cff */
[----:B------:R-:W5:Y:S01]  /*1f30*/  LDL R23, [UR8] ;  /* 0x00000008ff177983 */ /* 0x000f620008100800 */
[----:B------:R-:W-:Y:S01]  /*1f40*/  IMAD.IADD R109, R116, 0x1, R113 ;  /* 0x00000001746d7824 */ /* 0x000fe200078e0271 */
[----:B------:R-:W-:Y:S02]  /*1f50*/  SHF.L.W.U32.HI R103, R103, 0x18, R103 ;  /* 0x0000001867677819 */ /* 0x000fe40000010e67 */
[----:B------:R-:W5:Y:S01]  /*1f60*/  LDL R21, [UR11] ;  /* 0x0000000bff157983 */ /* 0x000f620008100800 */
[----:B------:R-:W1:Y:S03]  /*1f70*/  LDCU.U8 UR18, c[0x3][0x6a] ;  /* 0x00c00d40ff1277ac */ /* 0x000e660008000000 */
[----:B------:R-:W5:Y:S01]  /*1f80*/  LDL R17, [UR9] ;  /* 0x00000009ff117983 */ /* 0x000f620008100800 */
[----:B------:R-:W-:Y:S01]  /*1f90*/  LOP3.LUT R20, R20, R109, RZ, 0x3c, !PT ;  /* 0x0000006d14147212 */ /* 0x000fe200078e3cff */
[----:B------:R-:W-:-:S03]  /*1fa0*/  IMAD.IADD R116, R118, 0x1, R103 ;  /* 0x0000000176747824 */ /* 0x000fc600078e0267 */
[----:B------:R-:W-:Y:S02]  /*1fb0*/  SHF.L.W.U32.HI R115, R20, 0x14, R20 ;  /* 0x0000001414737819 */ /* 0x000fe40000010e14 */
[----:B------:R-:W-:Y:S02]  /*1fc0*/  LOP3.LUT R20, R57, R116, RZ, 0x3c, !PT ;  /* 0x0000007439147212 */ /* 0x000fe400078e3cff */
[----:B0-----:R-:W-:Y:S01]  /*1fd0*/  LOP3.LUT R57, R14, 0xff, RZ, 0xc0, !PT ;  /* 0x000000ff0e397812 */ /* 0x001fe200078ec0ff */
[----:B-1----:R-:W-:Y:S01]  /*1fe0*/  ULEA UR19, UR19, UR20, 0x2 ;  /* 0x0000001413137291 */ /* 0x002fe2000f8e10ff */
[----:B------:R-:W-:Y:S02]  /*1ff0*/  LOP3.LUT R108, R108, R117, RZ, 0x3c, !PT ;  /* 0x000000756c6c7212 */ /* 0x000fe400078e3cff */
[----:B------:R-:W-:Y:S02]  /*2000*/  LEA R118, R57, UR20, 0x2 ;  /* 0x0000001439767c11 */ /* 0x000fe4000f8e10ff */
[----:B------:R-:W-:Y:S01]  /*2010*/  SHF.L.W.U32.HI R125, R108, 0x14, R108 ;  /* 0x000000146c7d7819 */ /* 0x000fe20000010e6c */
[----:B------:R-:W-:Y:S01]  /*2020*/  ULEA UR18, UR18, UR20, 0x2 ;  /* 0x0000001412127291 */ /* 0x000fe2000f8e10ff */
[----:B------:R-:W-:Y:S01]  /*2030*/  LOP3.LUT R56, R15, 0xff, RZ, 0xc0, !PT ;  /* 0x000000ff0f387812 */ /* 0x000fe200078ec0ff */
[----:B------:R-:W0:Y:S01]  /*2040*/  LDCU.U8 UR8, c[0x3][0x69] ;  /* 0x00c00d20ff0877ac */ /* 0x000e220008000000 */
[----:B------:R-:W-:Y:S01]  /*2050*/  IADD3 R119, PT, PT, R110, R125, R37 ;  /* 0x0000007d6e777210 */ /* 0x000fe20007ffe025 */
[----:B------:R-:W5:Y:S01]  /*2060*/  LDL R118, [R118] ;  /* 0x0000000076767983 */ /* 0x000f620000100800 */
[----:B------:R-:W-:Y:S01]  /*2070*/  LEA R37, R56, UR20, 0x2 ;  /* 0x0000001438257c11 */ /* 0x000fe2000f8e10ff */
[----:B------:R-:W1:Y:S01]  /*2080*/  LDCU.U8 UR11, c[0x3][0x6f] ;  /* 0x00c00de0ff0b77ac */ /* 0x000e620008000000 */
[----:B------:R-:W-:Y:S01]  /*2090*/  IADD3 R107, PT, PT, R107, R115, R36 ;  /* 0x000000736b6b7210 */ /* 0x000fe20007ffe024 */
[----:B------:R-:W5:Y:S01]  /*20a0*/  LDL R120, [UR19] ;  /* 0x00000013ff787983 */ /* 0x000f620008100800 */
[----:B------:R-:W-:Y:S01]  /*20b0*/  SHF.L.W.U32.HI R106, R20, 0x19, R20 ;  /* 0x00000019146a7819 */ /* 0x000fe20000010e14 */
[----:B------:R-:W4:Y:S01]  /*20c0*/  LDCU.U8 UR10, c[0x3][0x6d] ;  /* 0x00c00da0ff0a77ac */ /* 0x000f220008000000 */
[----:B------:R-:W-:Y:S01]  /*20d0*/  LOP3.LUT R102, R102, R111, RZ, 0x3c, !PT ;  /* 0x0000006f66667212 */ /* 0x000fe200078e3cff */
[----:B------:R-:W5:Y:S01]  /*20e0*/  LDL R36, [UR18] ;  /* 0x00000012ff247983 */ /* 0x000f620008100800 */
[----:B------:R-:W4:Y:S03]  /*20f0*/  LDC.64 R14, c[0x3][0x70] ;  /* 0x00c01c00ff0e7b82 */ /* 0x000f260000000a00 */
[----:B------:R-:W5:Y:S01]  /*2100*/  LDL R37, [R37] ;  /* 0x0000000025257983 */ /* 0x000f620000100800 */
[----:B------:R-:W-:Y:S01]  /*2110*/  LOP3.LUT R122, R122, R119, RZ, 0x3c, !PT ;  /* 0x000000777a7a7212 */ /* 0x000fe200078e3cff */
[----:B0-----:R-:W-:Y:S01]  /*2120*/  ULEA UR8, UR8, UR20, 0x2 ;  /* 0x0000001408087291 */ /* 0x001fe2000f8e10ff */
[----:B------:R-:W-:Y:S01]  /*2130*/  LOP3.LUT R113, R113, R107, RZ, 0x3c, !PT ;  /* 0x0000006b71717212 */ /* 0x000fe200078e3cff */
[----:B-1----:R-:W-:Y:S01]  /*2140*/  ULEA UR11, UR11, UR20, 0x2 ;  /* 0x000000140b0b7291 */ /* 0x002fe2000f8e10ff */
[----:B------:R-:W-:Y:S01]  /*2150*/  IADD3 R111, PT, PT, R106, R111, R39 ;  /* 0x0000006f6a6f7210 */ /* 0x000fe20007ffe027 */
[----:B------:R-:W0:Y:S01]  /*2160*/  LDCU.U8 UR9, c[0x3][0x6b] ;  /* 0x00c00d60ff0977ac */ /* 0x000e220008000000 */
[----:B------:R-:W-:-:S02]  /*2170*/  SHF.L.W.U32.HI R122, R122, 0x18, R122 ;  /* 0x000000187a7a7819 */ /* 0x000fc40000010e7a */
[----:B------:R-:W-:Y:S02]  /*2180*/  SHF.L.W.U32.HI R102, R102, 0x18, R102 ;  /* 0x0000001866667819 */ /* 0x000fe40000010e66 */
[----:B------:R-:W5:Y:S01]  /*2190*/  LDL R121, [UR8] ;  /* 0x00000008ff797983 */ /* 0x000f620008100800 */
[----:B------:R-:W-:Y:S01]  /*21a0*/  SHF.L.W.U32.HI R124, R113, 0x18, R113 ;  /* 0x00000018717c7819 */ /* 0x000fe20000010e71 */
[----:B------:R-:W-:Y:S01]  /*21b0*/  IMAD.IADD R126, R117, 0x1, R122 ;  /* 0x00000001757e7824 */ /* 0x000fe200078e027a */
[----:B------:R-:W-:Y:S01]  /*21c0*/  LOP3.LUT R39, R122, R111, RZ, 0x3c, !PT ;  /* 0x0000006f7a277212 */ /* 0x000fe200078e3cff */
[----:B------:R-:W-:Y:S01]  /*21d0*/  IMAD.IADD R108, R51, 0x1, R102 ;  /* 0x00000001336c7824 */ /* 0x000fe200078e0266 */
[----:B------:R-:W5:Y:S01]  /*21e0*/  LDL R122, [UR11] ;  /* 0x0000000bff7a7983 */ /* 0x000f620008100800 */
[----:B------:R-:W-:Y:S01]  /*21f0*/  IMAD.IADD R20, R109, 0x1, R124 ;  /* 0x000000016d147824 */ /* 0x000fe200078e027c */
[----:B------:R-:W-:Y:S02]  /*2200*/  SHF.L.W.U32.HI R39, R39, 0x10, R39 ;  /* 0x0000001027277819 */ /* 0x000fe40000010e27 */
[----:B------:R-:W-:-:S02]  /*2210*/  LOP3.LUT R55, R55, R108, RZ, 0x3c, !PT ;  /* 0x0000006c37377212 */ /* 0x000fc400078e3cff */
[----:B------:R-:W-:Y:S01]  /*2220*/  LOP3.LUT R115, R115, R20, RZ, 0x3c, !PT ;  /* 0x0000001473737212 */ /* 0x000fe200078e3cff */
[----:B------:R-:W-:Y:S01]  /*2230*/  IMAD.IADD R20, R20, 0x1, R39 ;  /* 0x0000000114147824 */ /* 0x000fe200078e0227 */
[----:B----4-:R-:W-:Y:S01]  /*2240*/  ULEA UR10, UR10, UR20, 0x2 ;  /* 0x000000140a0a7291 */ /* 0x010fe2000f8e10ff */
[----:B------:R-:W-:Y:S01]  /*2250*/  SHF.L.W.U32.HI R110, R55, 0x19, R55 ;  /* 0x00000019376e7819 */ /* 0x000fe20000010e37 */
[----:B0-----:R-:W-:Y:S02]  /*2260*/  ULEA UR9, UR9, UR20, 0x2 ;  /* 0x0000001409097291 */ /* 0x001fe4000f8e10ff */
[----:B------:R-:W-:Y:S02]  /*2270*/  LOP3.LUT R106, R106, R20, RZ, 0x3c, !PT ;  /* 0x000000146a6a7212 */ /* 0x000fe400078e3cff */
[----:B------:R-:W-:Y:S02]  /*2280*/  IADD3 R47, PT, PT, R110, R119, R47 ;  /* 0x000000776e2f7210 */ /* 0x000fe40007ffe02f */
[----:B------:R-:W-:Y:S01]  /*2290*/  SHF.L.W.U32.HI R106, R106, 0x14, R106 ;  /* 0x000000146a6a7819 */ /* 0x000fe20000010e6a */
[----:B------:R-:W4:Y:S01]  /*22a0*/  LDL R123, [UR10] ;  /* 0x0000000aff7b7983 */ /* 0x000f220008100800 */
[----:B------:R-:W-:Y:S01]  /*22b0*/  LOP3.LUT R124, R124, R47, RZ, 0x3c, !PT ;  /* 0x0000002f7c7c7212 */ /* 0x000fe200078e3cff */
[----:B------:R-:W0:Y:S01]  /*22c0*/  LDCU.U8 UR18, c[0x3][0x72] ;  /* 0x00c00e40ff1277ac */ /* 0x000e220008000000 */
[----:B------:R-:W-:Y:S01]  /*22d0*/  IADD3 R51, PT, PT, R111, R106, R53 ;  /* 0x0000006a6f337210 */ /* 0x000fe20007ffe035 */
[----:B------:R-:W4:Y:S01]  /*22e0*/  LDL R119, [UR9] ;  /* 0x00000009ff777983 */ /* 0x000f220008100800 */
[----:B------:R-:W-:-:S02]  /*22f0*/  SHF.L.W.U32.HI R53, R124, 0x10, R124 ;  /* 0x000000107c357819 */ /* 0x000fc40000010e7c */
[----:B------:R-:W-:Y:S02]  /*2300*/  LOP3.LUT R125, R125, R126, RZ, 0x3c, !PT ;  /* 0x0000007e7d7d7212 */ /* 0x000fe400078e3cff */
[----:B------:R-:W-:Y:S01]  /*2310*/  SHF.L.W.U32.HI R115, R115, 0x19, R115 ;  /* 0x0000001973737819 */ /* 0x000fe20000010e73 */
[----:B------:R-:W-:Y:S01]  /*2320*/  IMAD.IADD R113, R116, 0x1, R53 ;  /* 0x0000000174717824 */ /* 0x000fe200078e0235 */
[----:B------:R-:W-:Y:S02]  /*2330*/  SHF.L.W.U32.HI R125, R125, 0x19, R125 ;  /* 0x000000197d7d7819 */ /* 0x000fe40000010e7d */
[----:B------:R-:W-:Y:S02]  /*2340*/  IADD3 R52, PT, PT, R115, R101, R52 ;  /* 0x0000006573347210 */ /* 0x000fe40007ffe034 */
[----:B------:R-:W-:Y:S02]  /*2350*/  LOP3.LUT R110, R110, R113, RZ, 0x3c, !PT ;  /* 0x000000716e6e7212 */ /* 0x000fe400078e3cff */
[----:B------:R-:W-:-:S02]  /*2360*/  LOP3.LUT R55, R14, 0xff, RZ, 0xc0, !PT ;  /* 0x000000ff0e377812 */ /* 0x000fc400078ec0ff */
[----:B------:R-:W-:Y:S02]  /*2370*/  IADD3 R54, PT, PT, R125, R107, R54 ;  /* 0x0000006b7d367210 */ /* 0x000fe40007ffe036 */
[----:B------:R-:W-:Y:S02]  /*2380*/  LOP3.LUT R102, R102, R52, RZ, 0x3c, !PT ;  /* 0x0000003466667212 */ /* 0x000fe400078e3cff */
[----:B------:R-:W-:Y:S02]  /*2390*/  SHF.L.W.U32.HI R117, R110, 0x14, R110 ;  /* 0x000000146e757819 */ /* 0x000fe40000010e6e */
[----:B------:R-:W-:Y:S01]  /*23a0*/  LEA R111, R55, UR20, 0x2 ;  /* 0x00000014376f7c11 */ /* 0x000fe2000f8e10ff */
[----:B0-----:R-:W-:Y:S01]  /*23b0*/  ULEA UR18, UR18, UR20, 0x2 ;  /* 0x0000001412127291 */ /* 0x001fe2000f8e10ff */
[----:B------:R-:W-:Y:S02]  /*23c0*/  LOP3.LUT R103, R103, R54, RZ, 0x3c, !PT ;  /* 0x0000003667677212 */ /* 0x000fe400078e3cff */
[----:B------:R-:W-:-:S02]  /*23d0*/  SHF.L.W.U32.HI R101, R102, 0x10, R102 ;  /* 0x0000001066657819 */ /* 0x000fc40000010e66 */
[----:B------:R-:W-:Y:S01]  /*23e0*/  IADD3 R124, PT, PT, R47, R117, R100 ;  /* 0x000000752f7c7210 */ /* 0x000fe20007ffe064 */
[----:B------:R-:W0:Y:S01]  /*23f0*/  LDCU.U8 UR8, c[0x3][0x71] ;  /* 0x00c00e20ff0877ac */ /* 0x000e220008000000 */
[----:B------:R-:W-:Y:S01]  /*2400*/  SHF.L.W.U32.HI R109, R103, 0x10, R103 ;  /* 0x00000010676d7819 */ /* 0x000fe20000010e67 */
[----:B------:R-:W4:Y:S01]  /*2410*/  LDL R111, [R111] ;  /* 0x000000006f6f7983 */ /* 0x000f220000100800 */
[----:B------:R-:W-:Y:S01]  /*2420*/  LOP3.LUT R47, R53, R124, RZ, 0x3c, !PT ;  /* 0x0000007c352f7212 */ /* 0x000fe200078e3cff */
[----:B------:R-:W-:Y:S01]  /*2430*/  IMAD.IADD R126, R126, 0x1, R101 ;  /* 0x000000017e7e7824 */ /* 0x000fe200078e0265 */
[----:B------:R-:W1:Y:S01]  /*2440*/  LDCU.U8 UR9, c[0x3][0x73] ;  /* 0x00c00e60ff0977ac */ /* 0x000e620008000000 */
[----:B------:R-:W-:Y:S01]  /*2450*/  IMAD.IADD R116, R108, 0x1, R109 ;  /* 0x000000016c747824 */ /* 0x000fe200078e026d */
[----:B------:R-:W4:Y:S01]  /*2460*/  LDL R110, [UR18] ;  /* 0x00000012ff6e7983 */ /* 0x000f220008100800 */
[----:B------:R-:W-:Y:S01]  /*2470*/  SHF.L.W.U32.HI R47, R47, 0x18, R47 ;  /* 0x000000182f2f7819 */ /* 0x000fe20000010e2f */
[----:B------:R-:W2:Y:S01]  /*2480*/  LDCU.U8 UR11, c[0x3][0x76] ;  /* 0x00c00ec0ff0b77ac */ /* 0x000ea20008000000 */
[----:B------:R-:W-:-:S02]  /*2490*/  LOP3.LUT R115, R115, R126, RZ, 0x3c, !PT ;  /* 0x0000007e73737212 */ /* 0x000fc400078e3cff */
[----:B------:R-:W-:Y:S01]  /*24a0*/  LOP3.LUT R125, R125, R116, RZ, 0x3c, !PT ;  /* 0x000000747d7d7212 */ /* 0x000fe200078e3cff */
[----:B------:R-:W-:Y:S01]  /*24b0*/  IMAD.IADD R128, R113, 0x1, R47 ;  /* 0x0000000171807824 */ /* 0x000fe200078e022f */
[----:B------:R-:W-:Y:S02]  /*24c0*/  SHF.L.W.U32.HI R107, R115, 0x14, R115 ;  /* 0x00000014736b7819 */ /* 0x000fe40000010e73 */
[----:B------:R-:W-:Y:S02]  /*24d0*/  SHF.L.W.U32.HI R125, R125, 0x14, R125 ;  /* 0x000000147d7d7819 */ /* 0x000fe40000010e7d */
[----:B------:R-:W-:Y:S02]  /*24e0*/  IADD3 R108, PT, PT, R52, R107, R49 ;  /* 0x0000006b346c7210 */ /* 0x000fe40007ffe031 */
[----:B------:R-:W-:Y:S01]  /*24f0*/  LOP3.LUT R117, R117, R128, RZ, 0x3c, !PT ;  /* 0x0000008075757212 */ /* 0x000fe200078e3cff */
[----:B0-----:R-:W-:Y:S01]  /*2500*/  ULEA UR8, UR8, UR20, 0x2 ;  /* 0x0000001408087291 */ /* 0x001fe2000f8e10ff */
[----:B------:R-:W-:-:S02]  /*2510*/  IADD3 R50, PT, PT, R54, R125, R50 ;  /* 0x0000007d36327210 */ /* 0x000fc40007ffe032 */
[----:B------:R-:W-:Y:S02]  /*2520*/  LOP3.LUT R101, R101, R108, RZ, 0x3c, !PT ;  /* 0x0000006c65657212 */ /* 0x000fe400078e3cff */
[----:B------:R-:W-:Y:S01]  /*2530*/  SHF.L.W.U32.HI R52, R117, 0x19, R117 ;  /* 0x0000001975347819 */ /* 0x000fe20000010e75 */
[----:B-1----:R-:W-:Y:S01]  /*2540*/  ULEA UR9, UR9, UR20, 0x2 ;  /* 0x0000001409097291 */ /* 0x002fe2000f8e10ff */
[----:B------:R-:W-:Y:S01]  /*2550*/  LOP3.LUT R49, R109, R50, RZ, 0x3c, !PT ;  /* 0x000000326d317212 */ /* 0x000fe200078e3cff */
[----:B--2---:R-:W-:Y:S01]  /*2560*/  ULEA UR11, UR11, UR20, 0x2 ;  /* 0x000000140b0b7291 */ /* 0x004fe2000f8e10ff */
[----:B------:R-:W-:Y:S01]  /*2570*/  SHF.L.W.U32.HI R109, R101, 0x18, R101 ;  /* 0x00000018656d7819 */ /* 0x000fe20000010e65 */
[----:B------:R-:W2:Y:S01]  /*2580*/  LDL R102, [UR8] ;  /* 0x00000008ff667983 */ /* 0x000ea20008100800 */
[----:B------:R-:W-:Y:S02]  /*2590*/  IADD3 R48, PT, PT, R52, R51, R48 ;  /* 0x0000003334307210 */ /* 0x000fe40007ffe030 */
[----:B------:R-:W-:-:S02]  /*25a0*/  LOP3.LUT R54, R15, 0xff, RZ, 0xc0, !PT ;  /* 0x000000ff0f367812 */ /* 0x000fc400078ec0ff */
[----:B------:R-:W-:Y:S01]  /*25b0*/  SHF.L.W.U32.HI R117, R49, 0x18, R49 ;  /* 0x0000001831757819 */ /* 0x000fe20000010e31 */
[----:B------:R-:W0:Y:S01]  /*25c0*/  LDC.64 R14, c[0x3][0x78] ;  /* 0x00c01e00ff0e7b82 */ /* 0x000e220000000a00 */
[----:B------:R-:W-:Y:S02]  /*25d0*/  LOP3.LUT R49, R109, R48, RZ, 0x3c, !PT ;  /* 0x000000306d317212 */ /* 0x000fe400078e3cff */
[----:B------:R-:W-:Y:S01]  /*25e0*/  LOP3.LUT R39, R39, R51, RZ, 0x3c, !PT ;  /* 0x0000003327277212 */ /* 0x000fe200078e3cff */
[----:B------:R-:W1:Y:S01]  /*25f0*/  LDCU.U8 UR18, c[0x3][0x77] ;  /* 0x00c00ee0ff1277ac */ /* 0x000e620008000000 */
[----:B------:R-:W-:Y:S01]  /*2600*/  LEA R115, R54, UR20, 0x2 ;  /* 0x0000001436737c11 */ /* 0x000fe2000f8e10ff */
[----:B------:R-:W2:Y:S01]  /*2610*/  LDL R103, [UR9] ;  /* 0x00000009ff677983 */ /* 0x000ea20008100800 */
[----:B------:R-:W-:Y:S01]  /*2620*/  SHF.L.W.U32.HI R127, R49, 0x10, R49 ;  /* 0x00000010317f7819 */ /* 0x000fe20000010e31 */
[----:B------:R-:W1:Y:S01]  /*2630*/  LDCU.U8 UR10, c[0x3][0x75] ;  /* 0x00c00ea0ff0a77ac */ /* 0x000e620008000000 */
[----:B------:R-:W-:Y:S01]  /*2640*/  SHF.L.W.U32.HI R49, R39, 0x18, R39 ;  /* 0x0000001827317819 */ /* 0x000fe20000010e27 */
[----:B------:R-:W2:Y:S01]  /*2650*/  LDL R100, [UR11] ;  /* 0x0000000bff647983 */ /* 0x000ea20008100800 */
[----:B------:R-:W0:Y:S03]  /*2660*/  LDC.U8 R53, c[0x3][0x7e] ;  /* 0x00c01f80ff357b82 */ /* 0x000e260000000000 */
[----:B------:R1:W2:Y:S01]  /*2670*/  LDL R101, [R115] ;  /* 0x0000000073657983 */ /* 0x0002a20000100800 */
[----:B------:R-:W-:-:S02]  /*2680*/  IMAD.IADD R116, R116, 0x1, R117 ;  /* 0x0000000174747824 */ /* 0x000fc400078e0275 */
[----:B------:R-:W-:Y:S02]  /*2690*/  IMAD.IADD R113, R20, 0x1, R49 ;  /* 0x0000000114717824 */ /* 0x000fe400078e0231 */
[----:B------:R-:W-:-:S03]  /*26a0*/  IMAD.IADD R129, R116, 0x1, R127 ;  /* 0x0000000174817824 */ /* 0x000fc600078e027f */
[----:B------:R-:W-:Y:S01]  /*26b0*/  LOP3.LUT R106, R106, R113, RZ, 0x3c, !PT ;  /* 0x000000716a6a7212 */ /* 0x000fe200078e3cff */
[----:B------:R-:W-:Y:S01]  /*26c0*/  IMAD.IADD R126, R126, 0x1, R109 ;  /* 0x000000017e7e7824 */ /* 0x000fe200078e026d */
[----:B------:R-:W-:Y:S02]  /*26d0*/  LOP3.LUT R52, R52, R129, RZ, 0x3c, !PT ;  /* 0x0000008134347212 */ /* 0x000fe400078e3cff */
[----:B-1----:R-:W-:Y:S01]  /*26e0*/  SHF.L.W.U32.HI R115, R106, 0x19, R106 ;  /* 0x000000196a737819 */ /* 0x002fe20000010e6a */
[----:B------:R-:W-:Y:S01]  /*26f0*/  ULEA UR18, UR18, UR20, 0x2 ;  /* 0x0000001412127291 */ /* 0x000fe2000f8e10ff */
[----:B------:R-:W-:Y:S01]  /*2700*/  LOP3.LUT R116, R125, R116, RZ, 0x3c, !PT ;  /* 0x000000747d747212 */ /* 0x000fe200078e3cff */
[----:B------:R-:W-:Y:S01]  /*2710*/  ULEA UR10, UR10, UR20, 0x2 ;  /* 0x000000140a0a7291 */ /* 0x000fe2000f8e10ff */
[----:B------:R-:W-:Y:S02]  /*2720*/  SHF.L.W.U32.HI R125, R52, 0x14, R52 ;  /* 0x00000014347d7819 */ /* 0x000fe40000010e34 */
[----:B------:R-:W-:-:S02]  /*2730*/  IADD3 R44, PT, PT, R115, R108, R44 ;  /* 0x0000006c732c7210 */ /* 0x000fc40007ffe02c */
[----:B0-----:R-:W-:Y:S02]  /*2740*/  LOP3.LUT R52, R14, 0xff, RZ, 0xc0, !PT ;  /* 0x000000ff0e347812 */ /* 0x001fe400078ec0ff */
[----:B------:R-:W-:Y:S02]  /*2750*/  LOP3.LUT R14, R107, R126, RZ, 0x3c, !PT ;  /* 0x0000007e6b0e7212 */ /* 0x000fe400078e3cff */
[----:B------:R-:W-:Y:S01]  /*2760*/  LOP3.LUT R117, R117, R44, RZ, 0x3c, !PT ;  /* 0x0000002c75757212 */ /* 0x000fe200078e3cff */
[----:B------:R-:W2:Y:S01]  /*2770*/  LDL R107, [UR18] ;  /* 0x00000012ff6b7983 */ /* 0x000ea20008100800 */
[----:B------:R-:W-:Y:S02]  /*2780*/  LEA R108, R52, UR20, 0x2 ;  /* 0x00000014346c7c11 */ /* 0x000fe4000f8e10ff */
[----:B------:R-:W-:Y:S01]  /*2790*/  SHF.L.W.U32.HI R116, R116, 0x19, R116 ;  /* 0x0000001974747819 */ /* 0x000fe20000010e74 */
[----:B------:R-:W2:Y:S01]  /*27a0*/  LDL R106, [UR10] ;  /* 0x0000000aff6a7983 */ /* 0x000ea20008100800 */
[----:B------:R-:W-:-:S02]  /*27b0*/  SHF.L.W.U32.HI R14, R14, 0x19, R14 ;  /* 0x000000190e0e7819 */ /* 0x000fc40000010e0e */
[----:B------:R-:W-:Y:S01]  /*27c0*/  SHF.L.W.U32.HI R117, R117, 0x10, R117 ;  /* 0x0000001075757819 */ /* 0x000fe20000010e75 */
[----:B------:R-:W2:Y:S01]  /*27d0*/  LDL R108, [R108] ;  /* 0x000000006c6c7983 */ /* 0x000ea20000100800 */
[----:B------:R-:W-:Y:S02]  /*27e0*/  IADD3 R124, PT, PT, R116, R124, R45 ;  /* 0x0000007c747c7210 */ /* 0x000fe40007ffe02d */
[----:B------:R-:W-:Y:S02]  /*27f0*/  IADD3 R50, PT, PT, R14, R50, R43 ;  /* 0x000000320e327210 */ /* 0x000fe40007ffe02b */
[----:B------:R-:W-:Y:S01]  /*2800*/  LEA R109, R53, UR20, 0x2 ;  /* 0x00000014356d7c11 */ /* 0x000fe2000f8e10ff */
[----:B------:R-:W-:Y:S01]  /*2810*/  IMAD.IADD R128, R128, 0x1, R117 ;  /* 0x0000000180807824 */ /* 0x000fe200078e0275 */
[----:B------:R-:W-:Y:S01]  /*2820*/  IADD3 R39, PT, PT, R48, R125, R46 ;  /* 0x0000007d30277210 */ /* 0x000fe20007ffe02e */
[----:B------:R-:W0:Y:S01]  /*2830*/  LDCU.U8 UR8, c[0x3][0x79] ;  /* 0x00c00f20ff0877ac */ /* 0x000e220008000000 */
[----:B------:R-:W-:-:S02]  /*2840*/  LOP3.LUT R49, R49, R124, RZ, 0x3c, !PT ;  /* 0x0000007c31317212 */ /* 0x000fc400078e3cff */
[----:B------:R-:W-:Y:S01]  /*2850*/  LOP3.LUT R47, R47, R50, RZ, 0x3c, !PT ;  /* 0x000000322f2f7212 */ /* 0x000fe200078e3cff */
[----:B------:R-:W2:Y:S01]  /*2860*/  LDL R109, [R109] ;  /* 0x000000006d6d7983 */ /* 0x000ea20000100800 */
[----:B------:R-:W-:Y:S02]  /*2870*/  SHF.L.W.U32.HI R49, R49, 0x10, R49 ;  /* 0x0000001031317819 */ /* 0x000fe40000010e31 */
[----:B------:R-:W-:Y:S02]  /*2880*/  LOP3.LUT R115, R115, R128, RZ, 0x3c, !PT ;  /* 0x0000008073737212 */ /* 0x000fe400078e3cff */
[----:B------:R-:W-:Y:S02]  /*2890*/  LOP3.LUT R20, R127, R39, RZ, 0x3c, !PT ;  /* 0x000000277f147212 */ /* 0x000fe400078e3cff */
[----:B------:R-:W-:Y:S01]  /*28a0*/  SHF.L.W.U32.HI R46, R47, 0x10, R47 ;  /* 0x000000102f2e7819 */ /* 0x000fe20000010e2f */
[----:B------:R-:W-:Y:S01]  /*28b0*/  IMAD.IADD R131, R126, 0x1, R49 ;  /* 0x000000017e837824 */ /* 0x000fe200078e0231 */
[----:B------:R-:W-:-:S02]  /*28c0*/  SHF.L.W.U32.HI R115, R115, 0x14, R115 ;  /* 0x0000001473737819 */ /* 0x000fc40000010e73 */
[----:B------:R-:W-:Y:S01]  /*28d0*/  SHF.L.W.U32.HI R20, R20, 0x18, R20 ;  /* 0x0000001814147819 */ /* 0x000fe20000010e14 */
[----:B------:R-:W-:Y:S01]  /*28e0*/  IMAD.IADD R43, R113, 0x1, R46 ;  /* 0x00000001712b7824 */ /* 0x000fe200078e022e */
[----:B------:R-:W-:Y:S02]  /*28f0*/  IADD3 R44, PT, PT, R44, R115, R41 ;  /* 0x000000732c2c7210 */ /* 0x000fe40007ffe029 */
[----:B------:R-:W-:Y:S01]  /*2900*/  LOP3.LUT R116, R116, R131, RZ, 0x3c, !PT ;  /* 0x0000008374747212 */ /* 0x000fe200078e3cff */
[----:B------:R-:W-:Y:S01]  /*2910*/  IMAD.IADD R41, R129, 0x1, R20 ;  /* 0x0000000181297824 */ /* 0x000fe200078e0214 */
[----:B------:R-:W-:Y:S01]  /*2920*/  LOP3.LUT R14, R14, R43, RZ, 0x3c, !PT ;  /* 0x0000002b0e0e7212 */ /* 0x000fe200078e3cff */
[----:B0-----:R-:W-:Y:S01]  /*2930*/  ULEA UR8, UR8, UR20, 0x2 ;  /* 0x0000001408087291 */ /* 0x001fe2000f8e10ff */
[----:B------:R-:W-:Y:S02]  /*2940*/  SHF.L.W.U32.HI R129, R116, 0x14, R116 ;  /* 0x0000001474817819 */ /* 0x000fe40000010e74 */
[----:B------:R-:W-:-:S02]  /*2950*/  LOP3.LUT R125, R125, R41, RZ, 0x3c, !PT ;  /* 0x000000297d7d7212 */ /* 0x000fc400078e3cff */
[----:B------:R-:W-:Y:S01]  /*2960*/  SHF.L.W.U32.HI R45, R14, 0x14, R14 ;  /* 0x000000140e2d7819 */ /* 0x000fe20000010e0e */
[----:B------:R-:W0:Y:S01]  /*2970*/  LDCU.U8 UR9, c[0x3][0x7a] ;  /* 0x00c00f40ff0977ac */ /* 0x000e220008000000 */
[----:B------:R-:W-:Y:S02]  /*2980*/  IADD3 R104, PT, PT, R124, R129, R104 ;  /* 0x000000817c687210 */ /* 0x000fe40007ffe068 */
[----:B------:R-:W-:Y:S02]  /*2990*/  SHF.L.W.U32.HI R125, R125, 0x19, R125 ;  /* 0x000000197d7d7819 */ /* 0x000fe40000010e7d */
[----:B------:R-:W-:Y:S01]  /*29a0*/  IADD3 R127, PT, PT, R50, R45, R105 ;  /* 0x0000002d327f7210 */ /* 0x000fe20007ffe069 */
[----:B------:R-:W1:Y:S01]  /*29b0*/  LDC.U8 R51, c[0x3][0x7f] ;  /* 0x00c01fc0ff337b82 */ /* 0x000e620000000000 */
[----:B------:R-:W-:Y:S01]  /*29c0*/  LOP3.LUT R50, R15, 0xff, RZ, 0xc0, !PT ;  /* 0x000000ff0f327812 */ /* 0x000fe200078ec0ff */
[----:B------:R-:W2:Y:S01]  /*29d0*/  LDL R105, [UR8] ;  /* 0x00000008ff697983 */ /* 0x000ea20008100800 */
[----:B------:R-:W-:-:S02]  /*29e0*/  IADD3 R133, PT, PT, R125, R104, R112 ;  /* 0x000000687d857210 */ /* 0x000fc40007ffe070 */
[----:B------:R-:W-:Y:S02]  /*29f0*/  LEA R112, R50, UR20, 0x2 ;  /* 0x0000001432707c11 */ /* 0x000fe4000f8e10ff */
[----:B------:R-:W-:Y:S01]  /*2a00*/  LOP3.LUT R46, R46, R127, RZ, 0x3c, !PT ;  /* 0x0000007f2e2e7212 */ /* 0x000fe200078e3cff */
[----:B------:R-:W3:Y:S03]  /*2a10*/  LDC.64 R14, c[0x3][0x80] ;  /* 0x00c02000ff0e7b82 */ /* 0x000ee60000000a00 */
[----:B------:R-:W2:Y:S01]  /*2a20*/  LDL R112, [R112] ;  /* 0x0000000070707983 */ /* 0x000ea20000100800 */
[----:B0-----:R-:W-:Y:S01]  /*2a30*/  ULEA UR9, UR9, UR20, 0x2 ;  /* 0x0000001409097291 */ /* 0x001fe2000f8e10ff */
[----:B------:R-:W-:Y:S02]  /*2a40*/  LOP3.LUT R117, R117, R44, RZ, 0x3c, !PT ;  /* 0x0000002c75757212 */ /* 0x000fe400078e3cff */
[----:B------:R-:W-:-:S02]  /*2a50*/  SHF.L.W.U32.HI R46, R46, 0x18, R46 ;  /* 0x000000182e2e7819 */ /* 0x000fc40000010e2e */
[----:B------:R-:W-:Y:S01]  /*2a60*/  LOP3.LUT R116, R49, R104, RZ, 0x3c, !PT ;  /* 0x0000006831747212 */ /* 0x000fe200078e3cff */
[----:B------:R-:W0:Y:S01]  /*2a70*/  LDC.U8 R48, c[0x3][0x7d] ;  /* 0x00c01f40ff307b82 */ /* 0x000e220000000000 */
[----:B------:R-:W-:Y:S02]  /*2a80*/  SHF.L.W.U32.HI R117, R117, 0x18, R117 ;  /* 0x0000001875757819 */ /* 0x000fe40000010e75 */
[----:B------:R-:W-:Y:S01]  /*2a90*/  LOP3.LUT R124, R46, R133, RZ, 0x3c, !PT ;  /* 0x000000852e7c7212 */ /* 0x000fe200078e3cff */
[----:B------:R-:W2:Y:S01]  /*2aa0*/  LDL R113, [UR9] ;  /* 0x00000009ff717983 */ /* 0x000ea20008100800 */
[----:B------:R-:W-:-:S03]  /*2ab0*/  SHF.L.W.U32.HI R116, R116, 0x18, R116 ;  /* 0x0000001874747819 */ /* 0x000fc60000010e74 */
[----:B------:R-:W0:Y:S01]  /*2ac0*/  LDC.U8 R49, c[0x3][0x7b] ;  /* 0x00c01ec0ff317b82 */ /* 0x000e220000000000 */
[----:B-1----:R-:W-:Y:S01]  /*2ad0*/  LEA R104, R51, UR20, 0x2 ;  /* 0x0000001433687c11 */ /* 0x002fe2000f8e10ff */
[----:B------:R-:W-:Y:S01]  /*2ae0*/  IMAD.IADD R128, R128, 0x1, R117 ;  /* 0x0000000180807824 */ /* 0x000fe200078e0275 */
[----:B------:R-:W-:Y:S01]  /*2af0*/  SHF.L.W.U32.HI R132, R124, 0x10, R124 ;  /* 0x000000107c847819 */ /* 0x000fe20000010e7c */
[----:B------:R-:W-:Y:S02]  /*2b00*/  IMAD.IADD R126, R43, 0x1, R46 ;  /* 0x000000012b7e7824 */ /* 0x000fe400078e022e */
[----:B------:R-:W-:Y:S01]  /*2b10*/  IMAD.IADD R130, R131, 0x1, R116 ;  /* 0x0000000183827824 */ /* 0x000fe200078e0274 */
[----:B------:R-:W2:Y:S01]  /*2b20*/  LDL R104, [R104] ;  /* 0x0000000068687983 */ /* 0x000ea20000100800 */
[----:B------:R-:W1:Y:S01]  /*2b30*/  LDC.U8 R47, c[0x3][0x82] ;  /* 0x00c02080ff2f7b82 */ /* 0x000e620000000000 */
[----:B------:R-:W-:Y:S01]  /*2b40*/  IMAD.IADD R43, R128, 0x1, R132 ;  /* 0x00000001802b7824 */ /* 0x000fe200078e0284 */
[----:B------:R-:W-:-:S02]  /*2b50*/  LOP3.LUT R115, R115, R128, RZ, 0x3c, !PT ;  /* 0x0000008073737212 */ /* 0x000fc400078e3cff */
[----:B------:R-:W-:Y:S02]  /*2b60*/  LOP3.LUT R45, R45, R126, RZ, 0x3c, !PT ;  /* 0x0000007e2d2d7212 */ /* 0x000fe400078e3cff */
[----:B------:R-:W-:Y:S02]  /*2b70*/  LOP3.LUT R129, R129, R130, RZ, 0x3c, !PT ;  /* 0x0000008281817212 */ /* 0x000fe400078e3cff */
[----:B------:R-:W-:Y:S02]  /*2b80*/  LOP3.LUT R46, R125, R43, RZ, 0x3c, !PT ;  /* 0x0000002b7d2e7212 */ /* 0x000fe400078e3cff */
[----:B------:R-:W-:Y:S02]  /*2b90*/  SHF.L.W.U32.HI R124, R115, 0x19, R115 ;  /* 0x00000019737c7819 */ /* 0x000fe40000010e73 */
[----:B------:R-:W-:Y:S02]  /*2ba0*/  SHF.L.W.U32.HI R125, R45, 0x19, R45 ;  /* 0x000000192d7d7819 */ /* 0x000fe40000010e2d */
[----:B------:R-:W-:-:S02]  /*2bb0*/  SHF.L.W.U32.HI R129, R129, 0x19, R129 ;  /* 0x0000001981817819 */ /* 0x000fc40000010e81 */
[----:B---3--:R-:W-:Y:S02]  /*2bc0*/  IADD3 R42, PT, PT, R124, R39, R42 ;  /* 0x000000277c2a7210 */ /* 0x008fe40007ffe02a */
[----:B------:R-:W-:Y:S02]  /*2bd0*/  IADD3 R135, PT, PT, R125, R44, R38 ;  /* 0x0000002c7d877210 */ /* 0x000fe40007ffe026 */
[----:B------:R-:W-:Y:S02]  /*2be0*/  SHF.L.W.U32.HI R139, R46, 0x14, R46 ;  /* 0x000000142e8b7819 */ /* 0x000fe40000010e2e */
[----:B------:R-:W-:Y:S02]  /*2bf0*/  IADD3 R44, PT, PT, R129, R127, R114 ;  /* 0x0000007f812c7210 */ /* 0x000fe40007ffe072 */
[----:B------:R-:W-:Y:S02]  /*2c00*/  LOP3.LUT R46, R14, 0xff, RZ, 0xc0, !PT ;  /* 0x000000ff0e2e7812 */ /* 0x000fe400078ec0ff */
[----:B------:R-:W-:-:S02]  /*2c10*/  LOP3.LUT R14, R116, R42, RZ, 0x3c, !PT ;  /* 0x0000002a740e7212 */ /* 0x000fc400078e3cff */
[----:B------:R-:W-:Y:S02]  /*2c20*/  LOP3.LUT R117, R117, R44, RZ, 0x3c, !PT ;  /* 0x0000002c75757212 */ /* 0x000fe400078e3cff */
[----:B0-----:R-:W-:Y:S02]  /*2c30*/  LEA R114, R49, UR20, 0x2 ;  /* 0x0000001431727c11 */ /* 0x001fe4000f8e10ff */
[----:B------:R-:W-:Y:S02]  /*2c40*/  LEA R115, R48, UR20, 0x2 ;  /* 0x0000001430737c11 */ /* 0x000fe4000f8e10ff */
[----:B------:R-:W-:Y:S02]  /*2c50*/  LOP3.LUT R20, R20, R135, RZ, 0x3c, !PT ;  /* 0x0000008714147212 */ /* 0x000fe400078e3cff */
[----:B------:R-:W-:Y:S01]  /*2c60*/  SHF.L.W.U32.HI R131, R14, 0x10, R14 ;  /* 0x000000100e837819 */ /* 0x000fe20000010e0e */
[----:B------:R-:W3:Y:S01]  /*2c70*/  LDL R114, [R114] ;  /* 0x0000000072727983 */ /* 0x000ee20000100800 */
[----:B------:R-:W-:-:S02]  /*2c80*/  IADD3 R39, PT, PT, R133, R139, R40 ;  /* 0x0000008b85277210 */ /* 0x000fc40007ffe028 */
[----:B------:R-:W-:Y:S01]  /*2c90*/  SHF.L.W.U32.HI R40, R117, 0x10, R117 ;  /* 0x0000001075287819 */ /* 0x000fe20000010e75 */
[----:B------:R-:W3:Y:S01]  /*2ca0*/  LDL R115, [R115] ;  /* 0x0000000073737983 */ /* 0x000ee20000100800 */
[----:B------:R-:W-:Y:S01]  /*2cb0*/  SHF.L.W.U32.HI R137, R20, 0x10, R20 ;  /* 0x0000001014897819 */ /* 0x000fe20000010e14 */
[----:B------:R-:W-:Y:S01]  /*2cc0*/  IMAD.IADD R133, R126, 0x1, R131 ;  /* 0x000000017e857824 */ /* 0x000fe200078e0283 */
[----:B-1----:R-:W-:Y:S01]  /*2cd0*/  LEA R127, R47, UR20, 0x2 ;  /* 0x000000142f7f7c11 */ /* 0x002fe2000f8e10ff */
[----:B------:R-:W-:Y:S02]  /*2ce0*/  IMAD.IADD R134, R41, 0x1, R40 ;  /* 0x0000000129867824 */ /* 0x000fe400078e0228 */
[----:B------:R-:W-:Y:S01]  /*2cf0*/  IMAD.IADD R130, R130, 0x1, R137 ;  /* 0x0000000182827824 */ /* 0x000fe200078e0289 */
[----:B------:R-:W-:Y:S01]  /*2d00*/  LOP3.LUT R124, R124, R133, RZ, 0x3c, !PT ;  /* 0x000000857c7c7212 */ /* 0x000fe200078e3cff */
[----:B------:R-:W3:Y:S01]  /*2d10*/  LDL R20, [R127] ;  /* 0x000000007f147983 */ /* 0x000ee20000100800 */
[----:B------:R-:W-:-:S02]  /*2d20*/  LOP3.LUT R14, R132, R39, RZ, 0x3c, !PT ;  /* 0x00000027840e7212 */ /* 0x000fc400078e3cff */
[----:B------:R-:W-:Y:S02]  /*2d30*/  LEA R38, R46, UR20, 0x2 ;  /* 0x000000142e267c11 */ /* 0x000fe4000f8e10ff */
[----:B------:R-:W-:Y:S01]  /*2d40*/  LOP3.LUT R129, R129, R134, RZ, 0x3c, !PT ;  /* 0x0000008681817212 */ /* 0x000fe200078e3cff */
[----:B------:R-:W0:Y:S01]  /*2d50*/  LDC.U8 R45, c[0x3][0x86] ;  /* 0x00c02180ff2d7b82 */ /* 0x000e220000000000 */
[----:B------:R-:W-:Y:S01]  /*2d60*/  LOP3.LUT R117, R125, R130, RZ, 0x3c, !PT ;  /* 0x000000827d757212 */ /* 0x000fe200078e3cff */
[----:B------:R1:W3:Y:S01]  /*2d70*/  LDL R116, [R38] ;  /* 0x0000000026747983 */ /* 0x0002e20000100800 */
[----:B------:R-:W-:Y:S02]  /*2d80*/  SHF.L.W.U32.HI R126, R124, 0x14, R124 ;  /* 0x000000147c7e7819 */ /* 0x000fe40000010e7c */
[----:B------:R-:W-:Y:S02]  /*2d90*/  SHF.L.W.U32.HI R14, R14, 0x18, R14 ;  /* 0x000000180e0e7819 */ /* 0x000fe40000010e0e */
[----:B------:R-:W-:-:S02]  /*2da0*/  SHF.L.W.U32.HI R129, R129, 0x14, R129 ;  /* 0x0000001481817819 */ /* 0x000fc40000010e81 */
[----:B------:R-:W-:Y:S02]  /*2db0*/  SHF.L.W.U32.HI R117, R117, 0x14, R117 ;  /* 0x0000001475757819 */ /* 0x000fe40000010e75 */
[----:B------:R-:W-:Y:S01]  /*2dc0*/  IADD3 R35, PT, PT, R42, R126, R35 ;  /* 0x0000007e2a237210 */ /* 0x000fe20007ffe023 */
[----:B-1----:R-:W-:Y:S01]  /*2dd0*/  IMAD.IADD R38, R43, 0x1, R14 ;  /* 0x000000012b267824 */ /* 0x002fe200078e020e */
[----:B------:R-:W-:Y:S02]  /*2de0*/  IADD3 R127, PT, PT, R44, R129, R19 ;  /* 0x000000812c7f7210 */ /* 0x000fe40007ffe013 */
[----:B------:R-:W-:Y:S02]  /*2df0*/  IADD3 R132, PT, PT, R135, R117, R34 ;  /* 0x0000007587847210 */ /* 0x000fe40007ffe022 */
[----:B------:R-:W-:Y:S02]  /*2e00*/  LOP3.LUT R131, R131, R35, RZ, 0x3c, !PT ;  /* 0x0000002383837212 */ /* 0x000fe400078e3cff */
[----:B------:R-:W-:-:S02]  /*2e10*/  LOP3.LUT R40, R40, R127, RZ, 0x3c, !PT ;  /* 0x0000007f28287212 */ /* 0x000fc400078e3cff */
[----:B------:R-:W-:Y:S02]  /*2e20*/  LOP3.LUT R139, R139, R38, RZ, 0x3c, !PT ;  /* 0x000000268b8b7212 */ /* 0x000fe400078e3cff */
[----:B------:R-:W-:Y:S02]  /*2e30*/  LOP3.LUT R44, R15, 0xff, RZ, 0xc0, !PT ;  /* 0x000000ff0f2c7812 */ /* 0x000fe400078ec0ff */
[----:B------:R-:W-:Y:S02]  /*2e40*/  LOP3.LUT R137, R137, R132, RZ, 0x3c, !PT ;  /* 0x0000008489897212 */ /* 0x000fe400078e3cff */
[----:B------:R-:W-:Y:S02]  /*2e50*/  SHF.L.W.U32.HI R128, R131, 0x18, R131 ;  /* 0x0000001883807819 */ /* 0x000fe40000010e83 */
[----:B------:R-:W-:Y:S02]  /*2e60*/  SHF.L.W.U32.HI R131, R40, 0x18, R40 ;  /* 0x0000001828837819 */ /* 0x000fe40000010e28 */
[----:B------:R-:W-:-:S02]  /*2e70*/  SHF.L.W.U32.HI R136, R139, 0x19, R139 ;  /* 0x000000198b887819 */ /* 0x000fc40000010e8b */
[----:B------:R-:W-:Y:S02]  /*2e80*/  LEA R34, R44, UR20, 0x2 ;  /* 0x000000142c227c11 */ /* 0x000fe4000f8e10ff */
[----:B------:R-:W-:Y:S01]  /*2e90*/  SHF.L.W.U32.HI R137, R137, 0x18, R137 ;  /* 0x0000001889897819 */ /* 0x000fe20000010e89 */
[----:B------:R-:W-:Y:S01]  /*2ea0*/  IMAD.IADD R133, R133, 0x1, R128 ;  /* 0x0000000185857824 */ /* 0x000fe200078e0280 */
[----:B------:R-:W-:Y:S01]  /*2eb0*/  IADD3 R138, PT, PT, R136, R35, R18 ;  /* 0x00000023888a7210 */ /* 0x000fe20007ffe012 */
[----:B------:R-:W-:Y:S01]  /*2ec0*/  IMAD.IADD R15, R134, 0x1, R131 ;  /* 0x00000001860f7824 */ /* 0x000fe200078e0283 */
[----:B------:R1:W3:Y:S01]  /*2ed0*/  LDL R18, [R34] ;  /* 0x0000000022127983 */ /* 0x0002e20000100800 */
[----:B------:R-:W-:Y:S01]  /*2ee0*/  IMAD.IADD R125, R130, 0x1, R137 ;  /* 0x00000001827d7824 */ /* 0x000fe200078e0289 */
[----:B------:R-:W-:Y:S01]  /*2ef0*/  LOP3.LUT R126, R126, R133, RZ, 0x3c, !PT ;  /* 0x000000857e7e7212 */ /* 0x000fe200078e3cff */
[----:B------:R-:W5:Y:S01]  /*2f00*/  LDC.U8 R42, c[0x3][0x83] ;  /* 0x00c020c0ff2a7b82 */ /* 0x000f620000000000 */
[----:B0-----:R-:W-:-:S02]  /*2f10*/  LEA R19, R45, UR20, 0x2 ;  /* 0x000000142d137c11 */ /* 0x001fc4000f8e10ff */
[----:B------:R-:W-:-:S05]  /*2f20*/  LOP3.LUT R134, R129, R15, RZ, 0x3c, !PT ;  /* 0x0000000f81867212 */ /* 0x000fca00078e3cff */
[----:B-1----:R-:W0:Y:S01]  /*2f30*/  LDC.64 R34, c[0x3][0x88] ;  /* 0x00c02200ff227b82 */ /* 0x002e220000000a00 */
[----:B------:R-:W-:Y:S01]  /*2f40*/  LOP3.LUT R129, R117, R125, RZ, 0x3c, !PT ;  /* 0x0000007d75817212 */ /* 0x000fe200078e3cff */
[----:B------:R-:W3:Y:S01]  /*2f50*/  LDL R19, [R19] ;  /* 0x0000000013137983 */ /* 0x000ee20000100800 */
[----:B------:R-:W-:Y:S02]  /*2f60*/  SHF.L.W.U32.HI R130, R126, 0x19, R126 ;  /* 0x000000197e827819 */ /* 0x000fe40000010e7e */
[----:B------:R-:W-:-:S03]  /*2f70*/  SHF.L.W.U32.HI R129, R129, 0x19, R129 ;  /* 0x0000001981817819 */ /* 0x000fc60000010e81 */
[----:B------:R-:W1:Y:S01]  /*2f80*/  LDC.U8 R43, c[0x3][0x81] ;  /* 0x00c02040ff2b7b82 */ /* 0x000e620000000000 */
[----:B------:R-:W-:Y:S02]  /*2f90*/  IADD3 R33, PT, PT, R130, R132, R33 ;  /* 0x0000008482217210 */ /* 0x000fe40007ffe021 */
[----:B------:R-:W-:Y:S02]  /*2fa0*/  SHF.L.W.U32.HI R134, R134, 0x19, R134 ;  /* 0x0000001986867819 */ /* 0x000fe40000010e86 */
[----:B------:R-:W-:Y:S02]  /*2fb0*/  IADD3 R22, PT, PT, R129, R127, R22 ;  /* 0x0000007f81167210 */ /* 0x000fe40007ffe016 */
[----:B------:R-:W-:Y:S02]  /*2fc0*/  LOP3.LUT R131, R131, R33, RZ, 0x3c, !PT ;  /* 0x0000002183837212 */ /* 0x000fe400078e3cff */
[----:B------:R-:W-:Y:S02]  /*2fd0*/  LOP3.LUT R124, R137, R138, RZ, 0x3c, !PT ;  /* 0x0000008a897c7212 */ /* 0x000fe400078e3cff */
[----:B------:R-:W-:-:S02]  /*2fe0*/  IADD3 R132, PT, PT, R134, R39, R16 ;  /* 0x0000002786847210 */ /* 0x000fc40007ffe010 */
[----:B------:R-:W-:Y:S02]  /*2ff0*/  LOP3.LUT R14, R14, R22, RZ, 0x3c, !PT ;  /* 0x000000160e0e7212 */ /* 0x000fe400078e3cff */
[----:B------:R-:W-:Y:S02]  /*3000*/  SHF.L.W.U32.HI R131, R131, 0x10, R131 ;  /* 0x0000001083837819 */ /* 0x000fe40000010e83 */
[----:B------:R-:W-:Y:S01]  /*3010*/  SHF.L.W.U32.HI R124, R124, 0x10, R124 ;  /* 0x000000107c7c7819 */ /* 0x000fe20000010e7c */
[----:B------:R-:W4:Y:S01]  /*3020*/  LDC.U8 R40, c[0x3][0x87] ;  /* 0x00c021c0ff287b82 */ /* 0x000f220000000000 */
[----:B------:R-:W-:Y:S02]  /*3030*/  LOP3.LUT R128, R128, R132, RZ, 0x3c, !PT ;  /* 0x0000008480807212 */ /* 0x000fe400078e3cff */
[----:B------:R-:W-:Y:S01]  /*3040*/  SHF.L.W.U32.HI R14, R14, 0x10, R14 ;  /* 0x000000100e0e7819 */ /* 0x000fe20000010e0e */
[----:B------:R-:W-:Y:S01]  /*3050*/  IMAD.IADD R127, R38, 0x1, R131 ;  /* 0x00000001267f7824 */ /* 0x000fe200078e0283 */
[----:B0-----:R-:W-:Y:S01]  /*3060*/  LOP3.LUT R39, R34, 0xff, RZ, 0xc0, !PT ;  /* 0x000000ff22277812 */ /* 0x001fe200078ec0ff */
[----:B------:R-:W-:-:S02]  /*3070*/  IMAD.IADD R15, R15, 0x1, R124 ;  /* 0x000000010f0f7824 */ /* 0x000fc400078e027c */
[----:B------:R-:W0:Y:S01]  /*3080*/  LDC.U8 R41, c[0x3][0x85] ;  /* 0x00c02140ff297b82 */ /* 0x000e220000000000 */
[----:B------:R-:W-:Y:S01]  /*3090*/  SHF.L.W.U32.HI R128, R128, 0x10, R128 ;  /* 0x0000001080807819 */ /* 0x000fe20000010e80 */
[----:B------:R-:W-:Y:S01]  /*30a0*/  IMAD.IADD R34, R133, 0x1, R14 ;  /* 0x0000000185227824 */ /* 0x000fe200078e020e */
[----:B-----5:R-:W-:Y:S02]  /*30b0*/  LEA R159, R42, UR20, 0x2 ;  /* 0x000000142a9f7c11 */ /* 0x020fe4000f8e10ff */
[----:B------:R-:W-:Y:S01]  /*30c0*/  LOP3.LUT R130, R130, R127, RZ, 0x3c, !PT ;  /* 0x0000007f82827212 */ /* 0x000fe200078e3cff */
[----:B------:R-:W-:Y:S01]  /*30d0*/  IMAD.IADD R133, R125, 0x1, R128 ;  /* 0x000000017d857824 */ /* 0x000fe200078e0280 */
[----:B------:R-:W-:Y:S02]  /*30e0*/  LOP3.LUT R126, R136, R15, RZ, 0x3c, !PT ;  /* 0x0000000f887e7212 */ /* 0x000fe400078e3cff */
[----:B------:R-:W-:Y:S01]  /*30f0*/  LOP3.LUT R129, R129, R34, RZ, 0x3c, !PT ;  /* 0x0000002281817212 */ /* 0x000fe200078e3cff */
[----:B------:R-:W5:Y:S01]  /*3100*/  LDL R159, [R159] ;  /* 0x000000009f9f7983 */ /* 0x000f620000100800 */
[----:B-1----:R-:W-:-:S02]  /*3110*/  LEA R135, R43, UR20, 0x2 ;  /* 0x000000142b877c11 */ /* 0x002fc4000f8e10ff */
[----:B------:R-:W-:Y:S02]  /*3120*/  SHF.L.W.U32.HI R130, R130, 0x14, R130 ;  /* 0x0000001482827819 */ /* 0x000fe40000010e82 */
[----:B------:R-:W-:Y:S01]  /*3130*/  SHF.L.W.U32.HI R126, R126, 0x14, R126 ;  /* 0x000000147e7e7819 */ /* 0x000fe20000010e7e */
[----:B------:R1:W5:Y:S01]  /*3140*/  LDL R117, [R135] ;  /* 0x0000000087757983 */ /* 0x0003620000100800 */
[----:B------:R-:W-:Y:S02]  /*3150*/  LOP3.LUT R134, R134, R133, RZ, 0x3c, !PT ;  /* 0x0000008586867212 */ /* 0x000fe400078e3cff */
[----:B------:R-:W-:Y:S02]  /*3160*/  SHF.L.W.U32.HI R129, R129, 0x14, R129 ;  /* 0x0000001481817819 */ /* 0x000fe40000010e81 */
[----:B------:R-:W-:Y:S02]  /*3170*/  IADD3 R33, PT, PT, R33, R130, R32 ;  /* 0x0000008221217210 */ /* 0x000fe40007ffe020 */
[----:B------:R-:W-:-:S02]  /*3180*/  IADD3 R23, PT, PT, R138, R126, R23 ;  /* 0x0000007e8a177210 */ /* 0x000fc40007ffe017 */
[----:B------:R-:W-:Y:S02]  /*3190*/  SHF.L.W.U32.HI R134, R134, 0x14, R134 ;  /* 0x0000001486867819 */ /* 0x000fe40000010e86 */
[----:B------:R-:W-:Y:S02]  /*31a0*/  IADD3 R22, PT, PT, R22, R129, R21 ;  /* 0x0000008116167210 */ /* 0x000fe40007ffe015 */
[----:B------:R-:W-:Y:S02]  /*31b0*/  LOP3.LUT R131, R131, R33, RZ, 0x3c, !PT ;  /* 0x0000002183837212 */ /* 0x000fe400078e3cff */
[----:B------:R-:W-:Y:S02]  /*31c0*/  LOP3.LUT R124, R124, R23, RZ, 0x3c, !PT ;  /* 0x000000177c7c7212 */ /* 0x000fe400078e3cff */
[----:B-1----:R-:W-:Y:S02]  /*31d0*/  IADD3 R135, PT, PT, R132, R134, R17 ;  /* 0x0000008684877210 */ /* 0x002fe40007ffe011 */
[----:B------:R-:W-:-:S02]  /*31e0*/  LOP3.LUT R21, R14, R22, RZ, 0x3c, !PT ;  /* 0x000000160e157212 */ /* 0x000fc400078e3cff */
[----:B------:R-:W-:Y:S02]  /*31f0*/  LEA R32, R39, UR20, 0x2 ;  /* 0x0000001427207c11 */ /* 0x000fe4000f8e10ff */
[----:B------:R-:W-:Y:S02]  /*3200*/  SHF.L.W.U32.HI R14, R131, 0x18, R131 ;  /* 0x00000018830e7819 */ /* 0x000fe40000010e83 */
[----:B----4-:R-:W-:Y:S01]  /*3210*/  LEA R16, R40, UR20, 0x2 ;  /* 0x0000001428107c11 */ /* 0x010fe2000f8e10ff */
[----:B------:R1:W4:Y:S01]  /*3220*/  LDL R17, [R32] ;  /* 0x0000000020117983 */ /* 0x0003220000100800 */
[----:B------:R-:W-:Y:S02]  /*3230*/  SHF.L.W.U32.HI R124, R124, 0x18, R124 ;  /* 0x000000187c7c7819 */ /* 0x000fe40000010e7c */
[----:B0-----:R-:W-:Y:S02]  /*3240*/  LEA R154, R41, UR20, 0x2 ;  /* 0x00000014299a7c11 */ /* 0x001fe4000f8e10ff */
[----:B------:R-:W-:Y:S01]  /*3250*/  LOP3.LUT R128, R128, R135, RZ, 0x3c, !PT ;  /* 0x0000008780807212 */ /* 0x000fe200078e3cff */
[----:B------:R-:W-:Y:S01]  /*3260*/  IMAD.IADD R127, R127, 0x1, R14 ;  /* 0x000000017f7f7824 */ /* 0x000fe200078e020e */
[----:B------:R-:W-:Y:S01]  /*3270*/  SHF.L.W.U32.HI R125, R21, 0x18, R21 ;  /* 0x00000018157d7819 */ /* 0x000fe20000010e15 */
[----:B-1----:R-:W-:Y:S01]  /*3280*/  IMAD.IADD R32, R15, 0x1, R124 ;  /* 0x000000010f207824 */ /* 0x002fe200078e027c */
[----:B------:R-:W4:Y:S01]  /*3290*/  LDL R16, [R16] ;  /* 0x0000000010107983 */ /* 0x000f220000100800 */
[----:B------:R-:W-:-:S02]  /*32a0*/  SHF.L.W.U32.HI R132, R128, 0x18, R128 ;  /* 0x0000001880847819 */ /* 0x000fc40000010e80 */
[----:B------:R-:W-:Y:S01]  /*32b0*/  LOP3.LUT R130, R130, R127, RZ, 0x3c, !PT ;  /* 0x0000007f82827212 */ /* 0x000fe200078e3cff */
[----:B------:R-:W4:Y:S01]  /*32c0*/  LDL R154, [R154] ;  /* 0x000000009a9a7983 */ /* 0x000f220000100800 */
[----:B------:R-:W-:Y:S01]  /*32d0*/  IMAD.IADD R34, R34, 0x1, R125 ;  /* 0x0000000122227824 */ /* 0x000fe200078e027d */
[----:B------:R-:W-:Y:S01]  /*32e0*/  LOP3.LUT R126, R126, R32, RZ, 0x3c, !PT ;  /* 0x000000207e7e7212 */ /* 0x000fe200078e3cff */
[----:B------:R-:W0:Y:S01]  /*32f0*/  LDC.U8 R38, c[0x3][0x89] ;  /* 0x00c02240ff267b82 */ /* 0x000e220000000000 */
[----:B------:R-:W-:Y:S01]  /*3300*/  IMAD.IADD R133, R133, 0x1, R132 ;  /* 0x0000000185857824 */ /* 0x000fe200078e0284 */
[----:B------:R-:W-:Y:S02]  /*3310*/  SHF.L.W.U32.HI R130, R130, 0x19, R130 ;  /* 0x0000001982827819 */ /* 0x000fe40000010e82 */
[----:B------:R-:W-:Y:S02]  /*3320*/  SHF.L.W.U32.HI R21, R126, 0x19, R126 ;  /* 0x000000197e157819 */ /* 0x000fe40000010e7e */
[----:B------:R-:W-:-:S02]  /*3330*/  LOP3.LUT R129, R129, R34, RZ, 0x3c, !PT ;  /* 0x0000002281817212 */ /* 0x000fc400078e3cff */
[----:B------:R-:W-:Y:S02]  /*3340*/  LOP3.LUT R134, R134, R133, RZ, 0x3c, !PT ;  /* 0x0000008586867212 */ /* 0x000fe400078e3cff */
[----:B------:R-:W-:Y:S02]  /*3350*/  IADD3 R118, PT, PT, R130, R23, R118 ;  /* 0x0000001782767210 */ /* 0x000fe40007ffe076 */
[----:B------:R-:W-:Y:S02]  /*3360*/  IADD3 R135, PT, PT, R21, R135, R120 ;  /* 0x0000008715877210 */ /* 0x000fe40007ffe078 */
[----:B------:R-:W-:Y:S02]  /*3370*/  SHF.L.W.U32.HI R128, R129, 0x19, R129 ;  /* 0x0000001981807819 */ /* 0x000fe40000010e81 */
[----:B------:R-:W-:Y:S02]  /*3380*/  SHF.L.W.U32.HI R129, R134, 0x19, R134 ;  /* 0x0000001986817819 */ /* 0x000fe40000010e86 */
[----:B------:R-:W-:-:S02]  /*3390*/  LOP3.LUT R132, R132, R118, RZ, 0x3c, !PT ;  /* 0x0000007684847212 */ /* 0x000fc400078e3cff */
[----:B------:R-:W-:Y:S02]  /*33a0*/  LOP3.LUT R125, R125, R135, RZ, 0x3c, !PT ;  /* 0x000000877d7d7212 */ /* 0x000fe400078e3cff */
[----:B------:R-:W-:Y:S02]  /*33b0*/  IADD3 R131, PT, PT, R128, R33, R36 ;  /* 0x0000002180837210 */ /* 0x000fe40007ffe024 */
[----:B------:R-:W-:Y:S02]  /*33c0*/  IADD3 R137, PT, PT, R129, R22, R37 ;  /* 0x0000001681897210 */ /* 0x000fe40007ffe025 */
[----:B------:R-:W1:Y:S01]  /*33d0*/  LDC.U8 R37, c[0x3][0x8a] ;  /* 0x00c02280ff257b82 */ /* 0x000e620000000000 */
[----:B------:R-:W-:Y:S02]  /*33e0*/  SHF.L.W.U32.HI R33, R132, 0x10, R132 ;  /* 0x0000001084217819 */ /* 0x000fe40000010e84 */
[----:B------:R-:W-:-:S03]  /*33f0*/  SHF.L.W.U32.HI R134, R125, 0x10, R125 ;  /* 0x000000107d867819 */ /* 0x000fc60000010e7d */
[----:B------:R-:W-:Y:S02]  /*3400*/  IMAD.IADD R22, R34, 0x1, R33 ;  /* 0x0000000122167824 */ /* 0x000fe400078e0221 */
[----:B------:R-:W-:Y:S01]  /*3410*/  IMAD.IADD R127, R127, 0x1, R134 ;  /* 0x000000017f7f7824 */ /* 0x000fe200078e0286 */
[----:B0-----:R-:W-:Y:S02]  /*3420*/  LEA R23, R38, UR20, 0x2 ;  /* 0x0000001426177c11 */ /* 0x001fe4000f8e10ff */
[----:B------:R-:W-:Y:S02]  /*3430*/  LOP3.LUT R130, R130, R22, RZ, 0x3c, !PT ;  /* 0x0000001682827212 */ /* 0x000fe400078e3cff */
[----:B------:R-:W-:Y:S01]  /*3440*/  LOP3.LUT R21, R21, R127, RZ, 0x3c, !PT ;  /* 0x0000007f15157212 */ /* 0x000fe200078e3cff */
[----:B------:R-:W0:Y:S01]  /*3450*/  LDC.U8 R36, c[0x3][0x8e] ;  /* 0x00c02380ff247b82 */ /* 0x000e220000000000 */
[----:B------:R-:W-:Y:S01]  /*3460*/  LOP3.LUT R124, R124, R131, RZ, 0x3c, !PT ;  /* 0x000000837c7c7212 */ /* 0x000fe200078e3cff */
[----:B------:R2:W4:Y:S01]  /*3470*/  LDL R120, [R23] ;  /* 0x0000000017787983 */ /* 0x0005220000100800 */
[----:B------:R-:W-:-:S02]  /*3480*/  LOP3.LUT R15, R14, R137, RZ, 0x3c, !PT ;  /* 0x000000890e0f7212 */ /* 0x000fc400078e3cff */
[----:B------:R-:W-:Y:S02]  /*3490*/  SHF.L.W.U32.HI R130, R130, 0x14, R130 ;  /* 0x0000001482827819 */ /* 0x000fe40000010e82 */
[----:B------:R-:W-:Y:S02]  /*34a0*/  SHF.L.W.U32.HI R125, R21, 0x14, R21 ;  /* 0x00000014157d7819 */ /* 0x000fe40000010e15 */
[----:B------:R-:W-:Y:S02]  /*34b0*/  SHF.L.W.U32.HI R14, R124, 0x10, R124 ;  /* 0x000000107c0e7819 */ /* 0x000fe40000010e7c */
[----:B------:R-:W-:Y:S02]  /*34c0*/  SHF.L.W.U32.HI R15, R15, 0x10, R15 ;  /* 0x000000100f0f7819 */ /* 0x000fe40000010e0f */
[----:B------:R-:W-:Y:S02]  /*34d0*/  IADD3 R132, PT, PT, R118, R130, R121 ;  /* 0x0000008276847210 */ /* 0x000fe40007ffe079 */
[----:B------:R-:W-:Y:S01]  /*34e0*/  IADD3 R121, PT, PT, R135, R125, R122 ;  /* 0x0000007d87797210 */ /* 0x000fe20007ffe07a */
[----:B--2---:R-:W-:Y:S01]  /*34f0*/  IMAD.IADD R23, R133, 0x1, R14 ;  /* 0x0000000185177824 */ /* 0x004fe200078e020e */
[----:B-1----:R-:W-:Y:S01]  /*3500*/  LEA R21, R37, UR20, 0x2 ;  /* 0x0000001425157c11 */ /* 0x002fe2000f8e10ff */
[----:B------:R-:W-:Y:S01]  /*3510*/  IMAD.IADD R32, R32, 0x1, R15 ;  /* 0x0000000120207824 */ /* 0x000fe200078e020f */
[----:B------:R-:W-:-:S02]  /*3520*/  LOP3.LUT R118, R134, R121, RZ, 0x3c, !PT ;  /* 0x0000007986767212 */ /* 0x000fc400078e3cff */
[----:B------:R-:W-:Y:S02]  /*3530*/  LOP3.LUT R124, R128, R23, RZ, 0x3c, !PT ;  /* 0x00000017807c7212 */ /* 0x000fe400078e3cff */
[----:B------:R-:W-:Y:S01]  /*3540*/  SHF.L.W.U32.HI R118, R118, 0x18, R118 ;  /* 0x0000001876767819 */ /* 0x000fe20000010e76 */
[----:B------:R-:W2:Y:S01]  /*3550*/  LDL R21, [R21] ;  /* 0x0000000015157983 */ /* 0x000ea20000100800 */
[----:B------:R-:W-:Y:S02]  /*3560*/  LOP3.LUT R128, R129, R32, RZ, 0x3c, !PT ;  /* 0x0000002081807212 */ /* 0x000fe400078e3cff */
[----:B------:R-:W-:Y:S01]  /*3570*/  LOP3.LUT R35, R35, 0xff, RZ, 0xc0, !PT ;  /* 0x000000ff23237812 */ /* 0x000fe200078ec0ff */
[----:B------:R-:W-:Y:S01]  /*3580*/  IMAD.IADD R134, R127, 0x1, R118 ;  /* 0x000000017f867824 */ /* 0x000fe200078e0276 */
[----:B------:R-:W-:Y:S02]  /*3590*/  SHF.L.W.U32.HI R128, R128, 0x14, R128 ;  /* 0x0000001480807819 */ /* 0x000fe40000010e80 */
[----:B------:R-:W-:-:S02]  /*35a0*/  LOP3.LUT R33, R33, R132, RZ, 0x3c, !PT ;  /* 0x0000008421217212 */ /* 0x000fc400078e3cff */
[----:B------:R-:W-:Y:S02]  /*35b0*/  LEA R127, R35, UR20, 0x2 ;  /* 0x00000014237f7c11 */ /* 0x000fe4000f8e10ff */
[----:B------:R-:W-:Y:S02]  /*35c0*/  IADD3 R126, PT, PT, R137, R128, R123 ;  /* 0x00000080897e7210 */ /* 0x000fe40007ffe07b */
[----:B------:R-:W-:Y:S02]  /*35d0*/  SHF.L.W.U32.HI R124, R124, 0x14, R124 ;  /* 0x000000147c7c7819 */ /* 0x000fe40000010e7c */
[----:B------:R-:W-:Y:S01]  /*35e0*/  SHF.L.W.U32.HI R123, R33, 0x18, R33 ;  /* 0x00000018217b7819 */ /* 0x000fe20000010e21 */
[----:B------:R-:W2:Y:S01]  /*35f0*/  LDL R127, [R127] ;  /* 0x000000007f7f7983 */ /* 0x000ea20000100800 */
[----:B0-----:R-:W-:Y:S02]  /*3600*/  LEA R133, R36, UR20, 0x2 ;  /* 0x0000001424857c11 */ /* 0x001fe4000f8e10ff */
[----:B------:R-:W-:Y:S01]  /*3610*/  IADD3 R131, PT, PT, R131, R124, R119 ;  /* 0x0000007c83837210 */ /* 0x000fe20007ffe077 */
[----:B------:R-:W-:-:S02]  /*3620*/  IMAD.IADD R119, R22, 0x1, R123 ;  /* 0x0000000116777824 */ /* 0x000fc400078e027b */
[----:B------:R0:W2:Y:S01]  /*3630*/  LDL R22, [R133] ;  /* 0x0000000085167983 */ /* 0x0000a20000100800 */
[----:B------:R-:W1:Y:S01]  /*3640*/  LDC.U8 R33, c[0x3][0x8f] ;  /* 0x00c023c0ff217b82 */ /* 0x000e620000000000 */
[----:B------:R-:W-:Y:S02]  /*3650*/  LOP3.LUT R125, R125, R134, RZ, 0x3c, !PT ;  /* 0x000000867d7d7212 */ /* 0x000fe400078e3cff */
[----:B------:R-:W-:Y:S02]  /*3660*/  LOP3.LUT R130, R130, R119, RZ, 0x3c, !PT ;  /* 0x0000007782827212 */ /* 0x000fe400078e3cff */
[----:B------:R-:W-:Y:S02]  /*3670*/  SHF.L.W.U32.HI R129, R125, 0x19, R125 ;  /* 0x000000197d817819 */ /* 0x000fe40000010e7d */
[----:B------:R-:W-:Y:S02]  /*3680*/  LOP3.LUT R14, R14, R131, RZ, 0x3c, !PT ;  /* 0x000000830e0e7212 */ /* 0x000fe400078e3cff */
[----:B------:R-:W-:-:S02]  /*3690*/  LOP3.LUT R15, R15, R126, RZ, 0x3c, !PT ;  /* 0x0000007e0f0f7212 */ /* 0x000fc400078e3cff */
[----:B------:R-:W-:Y:S02]  /*36a0*/  IADD3 R135, PT, PT, R129, R132, R111 ;  /* 0x0000008481877210 */ /* 0x000fe40007ffe06f */
[----:B------:R-:W-:Y:S02]  /*36b0*/  SHF.L.W.U32.HI R122, R130, 0x19, R130 ;  /* 0x00000019827a7819 */ /* 0x000fe40000010e82 */
[----:B------:R-:W-:Y:S02]  /*36c0*/  SHF.L.W.U32.HI R132, R14, 0x18, R14 ;  /* 0x000000180e847819 */ /* 0x000fe40000010e0e */
[----:B------:R-:W-:Y:S02]  /*36d0*/  SHF.L.W.U32.HI R111, R15, 0x18, R15 ;  /* 0x000000180f6f7819 */ /* 0x000fe40000010e0f */
[----:B------:R-:W-:Y:S01]  /*36e0*/  IADD3 R136, PT, PT, R122, R131, R110 ;  /* 0x000000837a887210 */ /* 0x000fe20007ffe06e */
[----:B------:R-:W3:Y:S01]  /*36f0*/  LDC.64 R14, c[0x3][0x90] ;  /* 0x00c02400ff0e7b82 */ /* 0x000ee20000000a00 */
[----:B------:R-:W-:Y:S01]  /*3700*/  LOP3.LUT R130, R132, R135, RZ, 0x3c, !PT ;  /* 0x0000008784827212 */ /* 0x000fe200078e3cff */
[----:B------:R-:W-:Y:S01]  /*3710*/  IMAD.IADD R125, R32, 0x1, R111 ;  /* 0x00000001207d7824 */ /* 0x000fe200078e026f */
[----:B------:R-:W-:-:S02]  /*3720*/  LOP3.LUT R111, R111, R136, RZ, 0x3c, !PT ;  /* 0x000000886f6f7212 */ /* 0x000fc400078e3cff */
[----:B------:R-:W-:Y:S01]  /*3730*/  SHF.L.W.U32.HI R130, R130, 0x10, R130 ;  /* 0x0000001082827819 */ /* 0x000fe20000010e82 */
[----:B0-----:R-:W-:Y:S01]  /*3740*/  IMAD.IADD R133, R23, 0x1, R132 ;  /* 0x0000000117857824 */ /* 0x001fe200078e0284 */
[----:B------:R-:W-:Y:S01]  /*3750*/  SHF.L.W.U32.HI R137, R111, 0x10, R111 ;  /* 0x000000106f897819 */ /* 0x000fe20000010e6f */
[----:B------:R-:W0:Y:S01]  /*3760*/  LDC.U8 R34, c[0x3][0x8b] ;  /* 0x00c022c0ff227b82 */ /* 0x000e220000000000 */
[----:B-1----:R-:W-:Y:S01]  /*3770*/  LEA R23, R33, UR20, 0x2 ;  /* 0x0000001421177c11 */ /* 0x002fe2000f8e10ff */
[----:B------:R-:W-:Y:S02]  /*3780*/  IMAD.IADD R110, R125, 0x1, R130 ;  /* 0x000000017d6e7824 */ /* 0x000fe400078e0282 */
[----:B------:R-:W-:-:S03]  /*3790*/  IMAD.IADD R131, R134, 0x1, R137 ;  /* 0x0000000186837824 */ /* 0x000fc600078e0289 */
[----:B------:R-:W-:Y:S01]  /*37a0*/  LOP3.LUT R129, R129, R110, RZ, 0x3c, !PT ;  /* 0x0000006e81817212 */ /* 0x000fe200078e3cff */
[----:B------:R-:W2:Y:S01]  /*37b0*/  LDL R23, [R23] ;  /* 0x0000000017177983 */ /* 0x000ea20000100800 */
[----:B------:R-:W-:Y:S02]  /*37c0*/  LOP3.LUT R122, R122, R131, RZ, 0x3c, !PT ;  /* 0x000000837a7a7212 */ /* 0x000fe400078e3cff */
[----:B------:R-:W-:Y:S02]  /*37d0*/  SHF.L.W.U32.HI R129, R129, 0x14, R129 ;  /* 0x0000001481817819 */ /* 0x000fe40000010e81 */
[----:B------:R-:W-:Y:S01]  /*37e0*/  LOP3.LUT R125, R128, R125, RZ, 0x3c, !PT ;  /* 0x0000007d807d7212 */ /* 0x000fe200078e3cff */
[----:B------:R-:W1:Y:S01]  /*37f0*/  LDC.U8 R32, c[0x3][0x8d] ;  /* 0x00c02340ff207b82 */ /* 0x000e620000000000 */
[----:B------:R-:W-:Y:S02]  /*3800*/  LOP3.LUT R124, R124, R133, RZ, 0x3c, !PT ;  /* 0x000000857c7c7212 */ /* 0x000fe400078e3cff */
[----:B------:R-:W-:-:S02]  /*3810*/  SHF.L.W.U32.HI R132, R122, 0x14, R122 ;  /* 0x000000147a847819 */ /* 0x000fc40000010e7a */
[----:B------:R-:W-:Y:S02]  /*3820*/  IADD3 R111, PT, PT, R135, R129, R102 ;  /* 0x00000081876f7210 */ /* 0x000fe40007ffe066 */
[----:B------:R-:W-:Y:S02]  /*3830*/  SHF.L.W.U32.HI R135, R125, 0x19, R125 ;  /* 0x000000197d877819 */ /* 0x000fe40000010e7d */
[----:B------:R-:W-:Y:S02]  /*3840*/  SHF.L.W.U32.HI R134, R124, 0x19, R124 ;  /* 0x000000197c867819 */ /* 0x000fe40000010e7c */
[----:B------:R-:W-:Y:S02]  /*3850*/  IADD3 R122, PT, PT, R136, R132, R103 ;  /* 0x00000084887a7210 */ /* 0x000fe40007ffe067 */
[----:B------:R-:W-:Y:S02]  /*3860*/  IADD3 R136, PT, PT, R135, R121, R100 ;  /* 0x0000007987887210 */ /* 0x000fe40007ffe064 */
[----:B------:R-:W-:-:S02]  /*3870*/  IADD3 R139, PT, PT, R134, R126, R101 ;  /* 0x0000007e868b7210 */ /* 0x000fc40007ffe065 */
[----:B------:R-:W1:Y:S01]  /*3880*/  LDC.U8 R101, c[0x3][0x92] ;  /* 0x00c02480ff657b82 */ /* 0x000e620000000000 */
[----:B------:R-:W-:Y:S02]  /*3890*/  LOP3.LUT R123, R123, R136, RZ, 0x3c, !PT ;  /* 0x000000887b7b7212 */ /* 0x000fe400078e3cff */
[----:B---3--:R-:W-:Y:S02]  /*38a0*/  LOP3.LUT R103, R14, 0xff, RZ, 0xc0, !PT ;  /* 0x000000ff0e677812 */ /* 0x008fe400078ec0ff */
[----:B------:R-:W-:Y:S02]  /*38b0*/  LOP3.LUT R14, R118, R139, RZ, 0x3c, !PT ;  /* 0x0000008b760e7212 */ /* 0x000fe400078e3cff */
[----:B0-----:R-:W-:Y:S02]  /*38c0*/  LEA R128, R34, UR20, 0x2 ;  /* 0x0000001422807c11 */ /* 0x001fe4000f8e10ff */
[----:B------:R-:W-:Y:S02]  /*38d0*/  LOP3.LUT R118, R137, R122, RZ, 0x3c, !PT ;  /* 0x0000007a89767212 */ /* 0x000fe400078e3cff */
[----:B------:R-:W-:Y:S01]  /*38e0*/  SHF.L.W.U32.HI R144, R123, 0x10, R123 ;  /* 0x000000107b907819 */ /* 0x000fe20000010e7b */
[----:B------:R0:W3:Y:S01]  /*38f0*/  LDL R124, [R128] ;  /* 0x00000000807c7983 */ /* 0x0000e20000100800 */
[----:B------:R-:W-:-:S02]  /*3900*/  LEA R126, R103, UR20, 0x2 ;  /* 0x00000014677e7c11 */ /* 0x000fc4000f8e10ff */
[----:B------:R-:W-:Y:S02]  /*3910*/  SHF.L.W.U32.HI R14, R14, 0x10, R14 ;  /* 0x000000100e0e7819 */ /* 0x000fe40000010e0e */
[----:B------:R-:W-:Y:S02]  /*3920*/  SHF.L.W.U32.HI R118, R118, 0x18, R118 ;  /* 0x0000001876767819 */ /* 0x000fe40000010e76 */
[----:B------:R-:W-:Y:S01]  /*3930*/  LOP3.LUT R121, R130, R111, RZ, 0x3c, !PT ;  /* 0x0000006f82797212 */ /* 0x000fe200078e3cff */
[----:B0-----:R-:W-:Y:S01]  /*3940*/  IMAD.IADD R128, R133, 0x1, R144 ;  /* 0x0000000185807824 */ /* 0x001fe200078e0290 */
[----:B------:R-:W3:Y:S01]  /*3950*/  LDL R126, [R126] ;  /* 0x000000007e7e7983 */ /* 0x000ee20000100800 */
[----:B------:R-:W-:Y:S01]  /*3960*/  IMAD.IADD R123, R119, 0x1, R14 ;  /* 0x00000001777b7824 */ /* 0x000fe200078e020e */
[----:B------:R-:W-:Y:S01]  /*3970*/  SHF.L.W.U32.HI R121, R121, 0x18, R121 ;  /* 0x0000001879797819 */ /* 0x000fe20000010e79 */
[----:B------:R-:W-:Y:S01]  /*3980*/  IMAD.IADD R130, R131, 0x1, R118 ;  /* 0x0000000183827824 */ /* 0x000fe200078e0276 */
[----:B-1----:R-:W-:-:S02]  /*3990*/  LEA R125, R32, UR20, 0x2 ;  /* 0x00000014207d7c11 */ /* 0x002fc4000f8e10ff */
[----:B------:R-:W-:Y:S02]  /*39a0*/  LOP3.LUT R135, R135, R128, RZ, 0x3c, !PT ;  /* 0x0000008087877212 */ /* 0x000fe400078e3cff */
[----:B------:R-:W-:Y:S01]  /*39b0*/  LOP3.LUT R131, R134, R123, RZ, 0x3c, !PT ;  /* 0x0000007b86837212 */ /* 0x000fe200078e3cff */
[----:B------:R-:W-:Y:S01]  /*39c0*/  IMAD.IADD R119, R110, 0x1, R121 ;  /* 0x000000016e777824 */ /* 0x000fe200078e0279 */
[----:B------:R-:W-:Y:S01]  /*39d0*/  LOP3.LUT R132, R132, R130, RZ, 0x3c, !PT ;  /* 0x0000008284847212 */ /* 0x000fe200078e3cff */
[----:B------:R-:W3:Y:S01]  /*39e0*/  LDL R125, [R125] ;  /* 0x000000007d7d7983 */ /* 0x000ee20000100800 */
[----:B------:R-:W-:Y:S02]  /*39f0*/  SHF.L.W.U32.HI R134, R135, 0x14, R135 ;  /* 0x0000001487867819 */ /* 0x000fe40000010e87 */
[----:B------:R-:W-:Y:S01]  /*3a00*/  SHF.L.W.U32.HI R131, R131, 0x14, R131 ;  /* 0x0000001483837819 */ /* 0x000fe20000010e83 */
[----:B------:R-:W0:Y:S01]  /*3a10*/  LDC.U8 R100, c[0x3][0x96] ;  /* 0x00c02580ff647b82 */ /* 0x000e220000000000 */
[----:B------:R-:W-:-:S02]  /*3a20*/  SHF.L.W.U32.HI R142, R132, 0x19, R132 ;  /* 0x00000019848e7819 */ /* 0x000fc40000010e84 */
[----:B------:R-:W-:Y:S02]  /*3a30*/  IADD3 R107, PT, PT, R136, R134, R107 ;  /* 0x00000086886b7210 */ /* 0x000fe40007ffe06b */
[----:B------:R-:W-:Y:S02]  /*3a40*/  LOP3.LUT R129, R129, R119, RZ, 0x3c, !PT ;  /* 0x0000007781817212 */ /* 0x000fe400078e3cff */
[----:B------:R-:W-:Y:S02]  /*3a50*/  IADD3 R135, PT, PT, R139, R131, R106 ;  /* 0x000000838b877210 */ /* 0x000fe40007ffe06a */
[----:B------:R-:W-:Y:S02]  /*3a60*/  LEA R132, R101, UR20, 0x2 ;  /* 0x0000001465847c11 */ /* 0x000fe4000f8e10ff */
[----:B------:R-:W-:Y:S02]  /*3a70*/  IADD3 R140, PT, PT, R142, R111, R108 ;  /* 0x0000006f8e8c7210 */ /* 0x000fe40007ffe06c */
[----:B------:R-:W-:-:S02]  /*3a80*/  LOP3.LUT R144, R144, R107, RZ, 0x3c, !PT ;  /* 0x0000006b90907212 */ /* 0x000fc400078e3cff */
[----:B------:R-:W-:Y:S01]  /*3a90*/  LOP3.LUT R111, R15, 0xff, RZ, 0xc0, !PT ;  /* 0x000000ff0f6f7812 */ /* 0x000fe200078ec0ff */
[----:B------:R-:W3:Y:S01]  /*3aa0*/  LDL R132, [R132] ;  /* 0x0000000084847983 */ /* 0x000ee20000100800 */
[----:B------:R-:W-:Y:S02]  /*3ab0*/  SHF.L.W.U32.HI R138, R129, 0x19, R129 ;  /* 0x00000019818a7819 */ /* 0x000fe40000010e81 */
[----:B------:R-:W-:Y:S02]  /*3ac0*/  LOP3.LUT R14, R14, R135, RZ, 0x3c, !PT ;  /* 0x000000870e0e7212 */ /* 0x000fe400078e3cff */
[----:B------:R-:W-:Y:S02]  /*3ad0*/  SHF.L.W.U32.HI R151, R144, 0x18, R144 ;  /* 0x0000001890977819 */ /* 0x000fe40000010e90 */
[----:B------:R-:W-:Y:S02]  /*3ae0*/  LEA R136, R111, UR20, 0x2 ;  /* 0x000000146f887c11 */ /* 0x000fe4000f8e10ff */
[----:B------:R-:W-:Y:S01]  /*3af0*/  IADD3 R139, PT, PT, R138, R107, R109 ;  /* 0x0000006b8a8b7210 */ /* 0x000fe20007ffe06d */
[----:B------:R-:W1:Y:S01]  /*3b00*/  LDC.U8 R102, c[0x3][0x91] ;  /* 0x00c02440ff667b82 */ /* 0x000e620000000000 */
[----:B------:R-:W-:-:S02]  /*3b10*/  SHF.L.W.U32.HI R106, R14, 0x18, R14 ;  /* 0x000000180e6a7819 */ /* 0x000fc40000010e0e */
[----:B------:R-:W-:Y:S01]  /*3b20*/  LOP3.LUT R14, R151, R140, RZ, 0x3c, !PT ;  /* 0x0000008c970e7212 */ /* 0x000fe200078e3cff */
[----:B------:R-:W3:Y:S04]  /*3b30*/  LDL R136, [R136] ;  /* 0x0000000088887983 */ /* 0x000ee80000100800 */
[----:B------:R-:W5:Y:S01]  /*3b40*/  LDC.U8 R109, c[0x3][0x95] ;  /* 0x00c02540ff6d7b82 */ /* 0x000f620000000000 */
[----:B------:R-:W-:Y:S01]  /*3b50*/  IMAD.IADD R144, R123, 0x1, R106 ;  /* 0x000000017b907824 */ /* 0x000fe200078e026a */
[----:B------:R-:W-:-:S06]  /*3b60*/  SHF.L.W.U32.HI R123, R14, 0x10, R14 ;  /* 0x000000100e7b7819 */ /* 0x000fcc0000010e0e */
[----:B------:R-:W1:Y:S01]  /*3b70*/  LDC.U8 R110, c[0x3][0x93] ;  /* 0x00c024c0ff6e7b82 */ /* 0x000e620000000000 */
[----:B------:R-:W-:Y:S01]  /*3b80*/  IMAD.IADD R129, R144, 0x1, R123 ;  /* 0x0000000190817824 */ /* 0x000fe200078e027b */
[----:B0-----:R-:W-:Y:S01]  /*3b90*/  LEA R137, R100, UR20, 0x2 ;  /* 0x0000001464897c11 */ /* 0x001fe2000f8e10ff */
[----:B------:R-:W-:Y:S01]  /*3ba0*/  IMAD.IADD R151, R128, 0x1, R151 ;  /* 0x0000000180977824 */ /* 0x000fe200078e0297 */
[----:B------:R-:W-:Y:S02]  /*3bb0*/  LOP3.LUT R141, R106, R139, RZ, 0x3c, !PT ;  /* 0x0000008b6a8d7212 */ /* 0x000fe400078e3cff */
[----:B------:R-:W-:Y:S02]  /*3bc0*/  LOP3.LUT R142, R142, R129, RZ, 0x3c, !PT ;  /* 0x000000818e8e7212 */ /* 0x000fe400078e3cff */
[----:B------:R-:W0:Y:S01]  /*3bd0*/  LDC.U8 R108, c[0x3][0x97] ;  /* 0x00c025c0ff6c7b82 */ /* 0x000e220000000000 */
[----:B------:R-:W-:Y:S01]  /*3be0*/  SHF.L.W.U32.HI R141, R141, 0x10, R141 ;  /* 0x000000108d8d7819 */ /* 0x000fe20000010e8d */
[----:B------:R-:W3:Y:S01]  /*3bf0*/  LDL R137, [R137] ;  /* 0x0000000089897983 */ /* 0x000ee20000100800 */
[----:B------:R-:W-:-:S02]  /*3c00*/  LOP3.LUT R134, R134, R151, RZ, 0x3c, !PT ;  /* 0x0000009786867212 */ /* 0x000fc400078e3cff */
[----:B------:R-:W-:Y:S02]  /*3c10*/  SHF.L.W.U32.HI R128, R142, 0x14, R142 ;  /* 0x000000148e807819 */ /* 0x000fe40000010e8e */
[----:B------:R-:W-:Y:S01]  /*3c20*/  LOP3.LUT R144, R131, R144, RZ, 0x3c, !PT ;  /* 0x0000009083907212 */ /* 0x000fe200078e3cff */
[----:B------:R-:W0:Y:S01]  /*3c30*/  LDC.64 R14, c[0x3][0x98] ;  /* 0x00c02600ff0e7b82 */ /* 0x000e220000000a00 */
[----:B------:R-:W-:Y:S01]  /*3c40*/  IMAD.IADD R131, R130, 0x1, R141 ;  /* 0x0000000182837824 */ /* 0x000fe200078e028d */
[----:B------:R-:W-:Y:S02]  /*3c50*/  SHF.L.W.U32.HI R148, R134, 0x19, R134 ;  /* 0x0000001986947819 */ /* 0x000fe40000010e86 */
[----:B------:R-:W-:Y:S02]  /*3c60*/  IADD3 R130, PT, PT, R140, R128, R105 ;  /* 0x000000808c827210 */ /* 0x000fe40007ffe069 */
[----:B-----5:R-:W-:Y:S02]  /*3c70*/  LEA R134, R109, UR20, 0x2 ;  /* 0x000000146d867c11 */ /* 0x020fe4000f8e10ff */
[----:B-1----:R-:W-:-:S02]  /*3c80*/  LEA R133, R102, UR20, 0x2 ;  /* 0x0000001466857c11 */ /* 0x002fc4000f8e10ff */
[----:B------:R-:W-:Y:S01]  /*3c90*/  LEA R140, R110, UR20, 0x2 ;  /* 0x000000146e8c7c11 */ /* 0x000fe2000f8e10ff */
[----:B------:R-:W1:Y:S01]  /*3ca0*/  LDC.U8 R107, c[0x3][0x9a] ;  /* 0x00c02680ff6b7b82 */ /* 0x000e620000000000 */
[----:B------:R-:W-:Y:S01]  /*3cb0*/  IADD3 R145, PT, PT, R148, R135, R112 ;  /* 0x0000008794917210 */ /* 0x000fe20007ffe070 */
[----:B------:R-:W5:Y:S04]  /*3cc0*/  LDL R134, [R134] ;  /* 0x0000000086867983 */ /* 0x000f680000100800 */
[----:B------:R-:W5:Y:S02]  /*3cd0*/  LDL R135, [R140] ;  /* 0x000000008c877983 */ /* 0x000f640000100800 */
[----:B------:R-:W4:Y:S02]  /*3ce0*/  LDC.U8 R106, c[0x3][0x9e] ;  /* 0x00c02780ff6a7b82 */ /* 0x000f240000000000 */
[----:B------:R-:W5:Y:S01]  /*3cf0*/  LDL R133, [R133] ;  /* 0x0000000085857983 */ /* 0x000f620000100800 */
[----:B------:R-:W-:-:S02]  /*3d00*/  LOP3.LUT R138, R138, R131, RZ, 0x3c, !PT ;  /* 0x000000838a8a7212 */ /* 0x000fc400078e3cff */
[----:B------:R-:W-:Y:S02]  /*3d10*/  SHF.L.W.U32.HI R146, R144, 0x19, R144 ;  /* 0x0000001990927819 */ /* 0x000fe40000010e90 */
[----:B------:R-:W-:Y:S02]  /*3d20*/  SHF.L.W.U32.HI R152, R138, 0x14, R138 ;  /* 0x000000148a987819 */ /* 0x000fe40000010e8a */
[----:B0-----:R-:W-:Y:S02]  /*3d30*/  LEA R138, R108, UR20, 0x2 ;  /* 0x000000146c8a7c11 */ /* 0x001fe4000f8e10ff */
[----:B------:R-:W-:Y:S02]  /*3d40*/  IADD3 R144, PT, PT, R146, R122, R113 ;  /* 0x0000007a92907210 */ /* 0x000fe40007ffe071 */
[----:B------:R-:W-:Y:S02]  /*3d50*/  LOP3.LUT R113, R14, 0xff, RZ, 0xc0, !PT ;  /* 0x000000ff0e717812 */ /* 0x000fe400078ec0ff */
[----:B------:R-:W5:Y:S01]  /*3d60*/  LDL R138, [R138] ;  /* 0x000000008a8a7983 */ /* 0x000f620000100800 */
[----:B------:R-:W-:-:S02]  /*3d70*/  LOP3.LUT R121, R121, R144, RZ, 0x3c, !PT ;  /* 0x0000009079797212 */ /* 0x000fc400078e3cff */
[----:B------:R-:W-:Y:S02]  /*3d80*/  IADD3 R142, PT, PT, R139, R152, R104 ;  /* 0x000000988b8e7210 */ /* 0x000fe40007ffe068 */
[----:B------:R-:W-:Y:S02]  /*3d90*/  LOP3.LUT R14, R118, R145, RZ, 0x3c, !PT ;  /* 0x00000091760e7212 */ /* 0x000fe400078e3cff */
[----:B-1----:R-:W-:Y:S02]  /*3da0*/  LEA R139, R107, UR20, 0x2 ;  /* 0x000000146b8b7c11 */ /* 0x002fe4000f8e10ff */
[----:B------:R-:W-:Y:S01]  /*3db0*/  LEA R147, R113, UR20, 0x2 ;  /* 0x0000001471937c11 */ /* 0x000fe2000f8e10ff */
[----:B------:R-:W0:Y:S01]  /*3dc0*/  LDC.U8 R112, c[0x3][0x9f] ;  /* 0x00c027c0ff707b82 */ /* 0x000e220000000000 */
[----:B----4-:R-:W-:Y:S02]  /*3dd0*/  LEA R143, R106, UR20, 0x2 ;  /* 0x000000146a8f7c11 */ /* 0x010fe4000f8e10ff */
[----:B------:R-:W-:Y:S01]  /*3de0*/  SHF.L.W.U32.HI R150, R121, 0x10, R121 ;  /* 0x0000001079967819 */ /* 0x000fe20000010e79 */
[----:B------:R-:W4:Y:S01]  /*3df0*/  LDL R139, [R139] ;  /* 0x000000008b8b7983 */ /* 0x000f220000100800 */
[----:B------:R-:W-:-:S02]  /*3e00*/  SHF.L.W.U32.HI R14, R14, 0x10, R14 ;  /* 0x000000100e0e7819 */ /* 0x000fc40000010e0e */
[----:B------:R-:W-:Y:S01]  /*3e10*/  LOP3.LUT R122, R123, R130, RZ, 0x3c, !PT ;  /* 0x000000827b7a7212 */ /* 0x000fe200078e3cff */
[----:B------:R-:W4:Y:S01]  /*3e20*/  LDL R140, [R143] ;  /* 0x000000008f8c7983 */ /* 0x000f220000100800 */
[----:B------:R-:W-:Y:S01]  /*3e30*/  LOP3.LUT R118, R141, R142, RZ, 0x3c, !PT ;  /* 0x0000008e8d767212 */ /* 0x000fe200078e3cff */
[----:B------:R-:W-:Y:S02]  /*3e40*/  IMAD.IADD R151, R151, 0x1, R150 ;  /* 0x0000000197977824 */ /* 0x000fe400078e0296 */
[----:B------:R1:W4:Y:S01]  /*3e50*/  LDL R141, [R147] ;  /* 0x00000000938d7983 */ /* 0x0003220000100800 */
[----:B------:R-:W-:Y:S01]  /*3e60*/  SHF.L.W.U32.HI R122, R122, 0x18, R122 ;  /* 0x000000187a7a7819 */ /* 0x000fe20000010e7a */
[----:B------:R-:W-:Y:S01]  /*3e70*/  IMAD.IADD R119, R119, 0x1, R14 ;  /* 0x0000000177777824 */ /* 0x000fe200078e020e */
[----:B------:R-:W0:Y:S01]  /*3e80*/  LDC.U8 R104, c[0x3][0x9b] ;  /* 0x00c026c0ff687b82 */ /* 0x000e220000000000 */
[----:B------:R-:W-:Y:S02]  /*3e90*/  LOP3.LUT R146, R146, R151, RZ, 0x3c, !PT ;  /* 0x0000009792927212 */ /* 0x000fe400078e3cff */
[----:B------:R-:W-:Y:S01]  /*3ea0*/  IMAD.IADD R121, R129, 0x1, R122 ;  /* 0x0000000181797824 */ /* 0x000fe200078e027a */
[----:B------:R-:W-:-:S04]  /*3eb0*/  LOP3.LUT R148, R148, R119, RZ, 0x3c, !PT ;  /* 0x0000007794947212 */ /* 0x000fc800078e3cff */
[----:B------:R-:W2:Y:S01]  /*3ec0*/  LDC.U8 R105, c[0x3][0x99] ;  /* 0x00c02640ff697b82 */ /* 0x000ea20000000000 */
[----:B------:R-:W-:Y:S02]  /*3ed0*/  SHF.L.W.U32.HI R118, R118, 0x18, R118 ;  /* 0x0000001876767819 */ /* 0x000fe40000010e76 */
[----:B-1----:R-:W-:Y:S02]  /*3ee0*/  SHF.L.W.U32.HI R147, R146, 0x14, R146 ;  /* 0x0000001492937819 */ /* 0x002fe40000010e92 */
[----:B------:R-:W-:Y:S02]  /*3ef0*/  SHF.L.W.U32.HI R146, R148, 0x14, R148 ;  /* 0x0000001494927819 */ /* 0x000fe40000010e94 */
[----:B------:R-:W-:Y:S01]  /*3f00*/  LOP3.LUT R128, R128, R121, RZ, 0x3c, !PT ;  /* 0x0000007980807212 */ /* 0x000fe200078e3cff */
[----:B------:R-:W-:Y:S01]  /*3f10*/  IMAD.IADD R123, R131, 0x1, R118 ;  /* 0x00000001837b7824 */ /* 0x000fe200078e0276 */
[----:B------:R-:W-:Y:S02]  /*3f20*/  IADD3 R129, PT, PT, R144, R147, R114 ;  /* 0x0000009390817210 */ /* 0x000fe40007ffe072 */
[----:B------:R-:W-:-:S02]  /*3f30*/  IADD3 R153, PT, PT, R145, R146, R115 ;  /* 0x0000009291997210 */ /* 0x000fc40007ffe073 */
[----:B------:R-:W-:Y:S02]  /*3f40*/  SHF.L.W.U32.HI R155, R128, 0x19, R128 ;  /* 0x00000019809b7819 */ /* 0x000fe40000010e80 */
[----:B------:R-:W-:Y:S02]  /*3f50*/  LOP3.LUT R115, R15, 0xff, RZ, 0xc0, !PT ;  /* 0x000000ff0f737812 */ /* 0x000fe400078ec0ff */
[----:B------:R-:W-:Y:S02]  /*3f60*/  LOP3.LUT R143, R152, R123, RZ, 0x3c, !PT ;  /* 0x0000007b988f7212 */ /* 0x000fe400078e3cff */
[-C--:B------:R-:W-:Y:S02]  /*3f70*/  LOP3.LUT R150, R150, R129.reuse, RZ, 0x3c, !PT ;  /* 0x0000008196967212 */ /* 0x080fe400078e3cff */
[----:B------:R-:W-:Y:S02]  /*3f80*/  IADD3 R145, PT, PT, R155, R129, R20 ;  /* 0x000000819b917210 */ /* 0x000fe40007ffe014 */
[----:B------:R-:W-:-:S02]  /*3f90*/  LEA R129, R115, UR20, 0x2 ;  /* 0x0000001473817c11 */ /* 0x000fc4000f8e10ff */
[----:B0-----:R-:W-:Y:S02]  /*3fa0*/  LEA R128, R112, UR20, 0x2 ;  /* 0x0000001470807c11 */ /* 0x001fe4000f8e10ff */
[----:B------:R-:W-:Y:S02]  /*3fb0*/  LOP3.LUT R14, R14, R153, RZ, 0x3c, !PT ;  /* 0x000000990e0e7212 */ /* 0x000fe400078e3cff */
[----:B------:R-:W-:Y:S01]  /*3fc0*/  SHF.L.W.U32.HI R143, R143, 0x19, R143 ;  /* 0x000000198f8f7819 */ /* 0x000fe20000010e8f */
[----:B------:R-:W4:Y:S01]  /*3fd0*/  LDL R129, [R129] ;  /* 0x0000000081817983 */ /* 0x000f220000100800 */
[----:B------:R-:W-:Y:S02]  /*3fe0*/  SHF.L.W.U32.HI R144, R14, 0x18, R14 ;  /* 0x000000180e907819 */ /* 0x000fe40000010e0e */
[----:B------:R-:W-:Y:S01]  /*3ff0*/  IADD3 R116, PT, PT, R143, R130, R116 ;  /* 0x000000828f747210 */ /* 0x000fe20007ffe074 */
[----:B------:R-:W4:Y:S01]  /*4000*/  LDL R128, [R128] ;  /* 0x0000000080807983 */ /* 0x000f220000100800 */
[----:B------:R-:W0:Y:S01]  /*4010*/  LDC.64 R14, c[0x3][0xa0] ;  /* 0x00c02800ff0e7b82 */ /* 0x000e220000000a00 */
[----:B------:R-:W-:-:S02]  /*4020*/  LEA R130, R104, UR20, 0x2 ;  /* 0x0000001468827c11 */ /* 0x000fc4000f8e10ff */
[----:B--2---:R-:W-:-:S05]  /*4030*/  LEA R131, R105, UR20, 0x2 ;  /* 0x0000001469837c11 */ /* 0x004fca000f8e10ff */
[----:B------:R-:W1:Y:S01]  /*4040*/  LDC.U8 R114, c[0x3][0x9d] ;  /* 0x00c02740ff727b82 */ /* 0x000e620000000000 */
[----:B------:R-:W2:Y:S01]  /*4050*/  LDL R130, [R130] ;  /* 0x0000000082827983 */ /* 0x000ea20000100800 */
[----:B------:R-:W-:-:S03]  /*4060*/  SHF.L.W.U32.HI R20, R150, 0x18, R150 ;  /* 0x0000001896147819 */ /* 0x000fc60000010e96 */
[----:B------:R-:W2:Y:S01]  /*4070*/  LDL R131, [R131] ;  /* 0x0000000083837983 */ /* 0x000ea20000100800 */
[----:B------:R-:W-:Y:S02]  /*4080*/  IMAD.IADD R148, R119, 0x1, R144 ;  /* 0x0000000177947824 */ /* 0x000fe400078e0290 */
[----:B------:R-:W-:-:S03]  /*4090*/  IMAD.IADD R151, R151, 0x1, R20 ;  /* 0x0000000197977824 */ /* 0x000fc600078e0214 */
[----:B------:R-:W-:Y:S02]  /*40a0*/  LOP3.LUT R146, R146, R148, RZ, 0x3c, !PT ;  /* 0x0000009492927212 */ /* 0x000fe400078e3cff */
[----:B------:R-:W-:Y:S02]  /*40b0*/  LOP3.LUT R147, R147, R151, RZ, 0x3c, !PT ;  /* 0x0000009793937212 */ /* 0x000fe400078e3cff */
[----:B------:R-:W-:Y:S02]  /*40c0*/  SHF.L.W.U32.HI R150, R146, 0x19, R146 ;  /* 0x0000001992967819 */ /* 0x000fe40000010e92 */
[----:B------:R-:W-:Y:S02]  /*40d0*/  SHF.L.W.U32.HI R149, R147, 0x19, R147 ;  /* 0x0000001993957819 */ /* 0x000fe40000010e93 */
[----:B0-----:R-:W-:Y:S02]  /*40e0*/  LOP3.LUT R119, R14, 0xff, RZ, 0xc0, !PT ;  /* 0x000000ff0e777812 */ /* 0x001fe400078ec0ff */
[----:B------:R-:W-:-:S02]  /*40f0*/  LOP3.LUT R20, R20, R116, RZ, 0x3c, !PT ;  /* 0x0000007414147212 */ /* 0x000fc400078e3cff */
[----:B------:R-:W-:Y:S02]  /*4100*/  IADD3 R153, PT, PT, R149, R153, R18 ;  /* 0x0000009995997210 */ /* 0x000fe40007ffe012 */
[----:B-1----:R-:W-:Y:S02]  /*4110*/  LEA R152, R114, UR20, 0x2 ;  /* 0x0000001472987c11 */ /* 0x002fe4000f8e10ff */
[----:B------:R-:W-:Y:S02]  /*4120*/  IADD3 R157, PT, PT, R150, R142, R19 ;  /* 0x0000008e969d7210 */ /* 0x000fe40007ffe013 */
[----:B------:R-:W-:Y:S02]  /*4130*/  LOP3.LUT R18, R144, R145, RZ, 0x3c, !PT ;  /* 0x0000009190127212 */ /* 0x000fe400078e3cff */
[----:B------:R-:W-:Y:S02]  /*4140*/  LEA R19, R119, UR20, 0x2 ;  /* 0x0000001477137c11 */ /* 0x000fe4000f8e10ff */
[----:B------:R-:W-:-:S02]  /*4150*/  SHF.L.W.U32.HI R147, R20, 0x10, R20 ;  /* 0x0000001014937819 */ /* 0x000fc40000010e14 */
[----:B------:R0:W2:Y:S01]  /*4160*/  LDL R20, [R152] ;  /* 0x0000000098147983 */ /* 0x0000a20000100800 */
[----:B------:R-:W-:-:S03]  /*4170*/  SHF.L.W.U32.HI R18, R18, 0x10, R18 ;  /* 0x0000001012127819 */ /* 0x000fc60000010e12 */
[----:B------:R-:W2:Y:S02]  /*4180*/  LDL R19, [R19] ;  /* 0x0000000013137983 */ /* 0x000ea40000100800 */
[----:B------:R-:W-:Y:S02]  /*4190*/  IMAD.IADD R142, R123, 0x1, R18 ;  /* 0x000000017b8e7824 */ /* 0x000fe400078e0212 */
[----:B------:R-:W-:-:S03]  /*41a0*/  IMAD.IADD R146, R148, 0x1, R147 ;  /* 0x0000000194927824 */ /* 0x000fc600078e0293 */
[----:B------:R-:W-:Y:S02]  /*41b0*/  LOP3.LUT R148, R155, R142, RZ, 0x3c, !PT ;  /* 0x0000008e9b947212 */ /* 0x000fe400078e3cff */
[----:B------:R-:W-:Y:S02]  /*41c0*/  LOP3.LUT R143, R143, R146, RZ, 0x3c, !PT ;  /* 0x000000928f8f7212 */ /* 0x000fe400078e3cff */
[----:B------:R-:W-:Y:S02]  /*41d0*/  SHF.L.W.U32.HI R148, R148, 0x14, R148 ;  /* 0x0000001494947819 */ /* 0x000fe40000010e94 */
[----:B------:R-:W-:Y:S02]  /*41e0*/  LOP3.LUT R122, R122, R157, RZ, 0x3c, !PT ;  /* 0x0000009d7a7a7212 */ /* 0x000fe400078e3cff */
[----:B------:R-:W-:Y:S02]  /*41f0*/  LOP3.LUT R118, R118, R153, RZ, 0x3c, !PT ;  /* 0x0000009976767212 */ /* 0x000fe400078e3cff */
[----:B------:R-:W-:-:S02]  /*4200*/  SHF.L.W.U32.HI R144, R143, 0x14, R143 ;  /* 0x000000148f907819 */ /* 0x000fc40000010e8f */
[----:B------:R-:W-:Y:S02]  /*4210*/  IADD3 R159, PT, PT, R145, R148, R159 ;  /* 0x00000094919f7210 */ /* 0x000fe40007ffe09f */
[----:B------:R-:W-:Y:S02]  /*4220*/  SHF.L.W.U32.HI R122, R122, 0x10, R122 ;  /* 0x000000107a7a7819 */ /* 0x000fe40000010e7a */
[----:B------:R-:W-:Y:S02]  /*4230*/  SHF.L.W.U32.HI R155, R118, 0x10, R118 ;  /* 0x00000010769b7819 */ /* 0x000fe40000010e76 */
[----:B------:R-:W1:Y:S01]  /*4240*/  LDC.U8 R118, c[0x3][0xa1] ;  /* 0x00c02840ff767b82 */ /* 0x000e620000000000 */
[----:B------:R-:W-:Y:S01]  /*4250*/  IADD3 R14, PT, PT, R116, R144, R117 ;  /* 0x00000090740e7210 */ /* 0x000fe20007ffe075 */
[----:B------:R-:W-:Y:S01]  /*4260*/  IMAD.IADD R151, R151, 0x1, R122 ;  /* 0x0000000197977824 */ /* 0x000fe200078e027a */
[----:B------:R-:W-:Y:S01]  /*4270*/  LOP3.LUT R18, R18, R159, RZ, 0x3c, !PT ;  /* 0x0000009f12127212 */ /* 0x000fe200078e3cff */
[----:B0-----:R-:W-:-:S04]  /*4280*/  IMAD.IADD R152, R121, 0x1, R155 ;  /* 0x0000000179987824 */ /* 0x001fc800078e029b */
[----:B------:R-:W0:Y:S01]  /*4290*/  LDC.U8 R117, c[0x3][0xa2] ;  /* 0x00c02880ff757b82 */ /* 0x000e220000000000 */
[----:B------:R-:W-:Y:S02]  /*42a0*/  SHF.L.W.U32.HI R143, R18, 0x18, R18 ;  /* 0x00000018128f7819 */ /* 0x000fe40000010e12 */
[----:B------:R-:W-:-:S05]  /*42b0*/  LOP3.LUT R145, R150, R151, RZ, 0x3c, !PT ;  /* 0x0000009796917212 */ /* 0x000fca00078e3cff */
[----:B------:R-:W3:Y:S01]  /*42c0*/  LDC.U8 R116, c[0x3][0xa6] ;  /* 0x00c02980ff747b82 */ /* 0x000ee20000000000 */
[----:B------:R-:W-:Y:S01]  /*42d0*/  LOP3.LUT R149, R149, R152, RZ, 0x3c, !PT ;  /* 0x0000009895957212 */ /* 0x000fe200078e3cff */
[----:B------:R-:W-:Y:S01]  /*42e0*/  IMAD.IADD R142, R142, 0x1, R143 ;  /* 0x000000018e8e7824 */ /* 0x000fe200078e028f */
[----:B------:R-:W-:Y:S02]  /*42f0*/  SHF.L.W.U32.HI R145, R145, 0x14, R145 ;  /* 0x0000001491917819 */ /* 0x000fe40000010e91 */
[----:B------:R-:W-:Y:S02]  /*4300*/  SHF.L.W.U32.HI R149, R149, 0x14, R149 ;  /* 0x0000001495957819 */ /* 0x000fe40000010e95 */
[----:B------:R-:W-:Y:S02]  /*4310*/  IADD3 R157, PT, PT, R157, R145, R16 ;  /* 0x000000919d9d7210 */ /* 0x000fe40007ffe010 */
[----:B------:R-:W-:Y:S02]  /*4320*/  LOP3.LUT R148, R148, R142, RZ, 0x3c, !PT ;  /* 0x0000008e94947212 */ /* 0x000fe400078e3cff */
[----:B------:R-:W-:-:S02]  /*4330*/  IADD3 R154, PT, PT, R153, R149, R154 ;  /* 0x00000095999a7210 */ /* 0x000fc40007ffe09a */
[----:B------:R-:W-:Y:S02]  /*4340*/  LOP3.LUT R122, R122, R157, RZ, 0x3c, !PT ;  /* 0x0000009d7a7a7212 */ /* 0x000fe400078e3cff */
[----:B------:R-:W-:Y:S02]  /*4350*/  SHF.L.W.U32.HI R156, R148, 0x19, R148 ;  /* 0x00000019949c7819 */ /* 0x000fe40000010e94 */
[----:B------:R-:W-:Y:S02]  /*4360*/  LOP3.LUT R123, R15, 0xff, RZ, 0xc0, !PT ;  /* 0x000000ff0f7b7812 */ /* 0x000fe400078ec0ff */
[----:B------:R-:W-:Y:S02]  /*4370*/  LOP3.LUT R153, R155, R154, RZ, 0x3c, !PT ;  /* 0x0000009a9b997212 */ /* 0x000fe400078e3cff */
[----:B------:R-:W-:Y:S02]  /*4380*/  SHF.L.W.U32.HI R148, R122, 0x18, R122 ;  /* 0x000000187a947819 */ /* 0x000fe40000010e7a */
[----:B------:R-:W-:-:S02]  /*4390*/  IADD3 R17, PT, PT, R156, R14, R17 ;  /* 0x0000000e9c117210 */ /* 0x000fc40007ffe011 */
[----:B-1----:R-:W-:Y:S02]  /*43a0*/  LEA R150, R118, UR20, 0x2 ;  /* 0x0000001476967c11 */ /* 0x002fe4000f8e10ff */
[----:B------:R-:W-:Y:S01]  /*43b0*/  LEA R16, R123, UR20, 0x2 ;  /* 0x000000147b107c11 */ /* 0x000fe2000f8e10ff */
[----:B------:R-:W1:Y:S01]  /*43c0*/  LDC.U8 R121, c[0x3][0xa5] ;  /* 0x00c02940ff797b82 */ /* 0x000e620000000000 */
[----:B------:R-:W-:Y:S02]  /*43d0*/  SHF.L.W.U32.HI R153, R153, 0x18, R153 ;  /* 0x0000001899997819 */ /* 0x000fe40000010e99 */
[----:B0-----:R-:W-:Y:S01]  /*43e0*/  LEA R18, R117, UR20, 0x2 ;  /* 0x0000001475127c11 */ /* 0x001fe2000f8e10ff */
[----:B------:R-:W2:Y:S01]  /*43f0*/  LDL R150, [R150] ;  /* 0x0000000096967983 */ /* 0x000ea20000100800 */
[----:B------:R-:W-:Y:S01]  /*4400*/  LOP3.LUT R155, R148, R17, RZ, 0x3c, !PT ;  /* 0x00000011949b7212 */ /* 0x000fe200078e3cff */
[----:B------:R-:W-:Y:S01]  /*4410*/  IMAD.IADD R15, R152, 0x1, R153 ;  /* 0x00000001980f7824 */ /* 0x000fe200078e0299 */
[----:B---3--:R-:W-:Y:S01]  /*4420*/  LEA R158, R116, UR20, 0x2 ;  /* 0x00000014749e7c11 */ /* 0x008fe2000f8e10ff */
[----:B------:R-:W0:Y:S01]  /*4430*/  LDC.U8 R122, c[0x3][0xa3] ;  /* 0x00c028c0ff7a7b82 */ /* 0x000e220000000000 */
[----:B------:R-:W3:Y:S01]  /*4440*/  LDL R16, [R16] ;  /* 0x0000000010107983 */ /* 0x000ee20000100800 */
[----:B------:R-:W-:-:S03]  /*4450*/  SHF.L.W.U32.HI R152, R155, 0x10, R155 ;  /* 0x000000109b987819 */ /* 0x000fc60000010e9b */
[----:B------:R-:W3:Y:S01]  /*4460*/  LDL R18, [R18] ;  /* 0x0000000012127983 */ /* 0x000ee20000100800 */
[----:B------:R-:W-:Y:S01]  /*4470*/  LOP3.LUT R161, R147, R14, RZ, 0x3c, !PT ;  /* 0x0000000e93a17212 */ /* 0x000fe200078e3cff */
[----:B------:R-:W-:Y:S02]  /*4480*/  IMAD.IADD R147, R15, 0x1, R152 ;  /* 0x000000010f937824 */ /* 0x000fe400078e0298 */
[----:B------:R-:W3:Y:S03]  /*4490*/  LDL R158, [R158] ;  /* 0x000000009e9e7983 */ /* 0x000ee60000100800 */
[----:B------:R-:W-:Y:S02]  /*44a0*/  LOP3.LUT R14, R156, R147, RZ, 0x3c, !PT ;  /* 0x000000939c0e7212 */ /* 0x000fe400078e3cff */
[----:B------:R-:W-:Y:S02]  /*44b0*/  LOP3.LUT R156, R149, R15, RZ, 0x3c, !PT ;  /* 0x0000000f959c7212 */ /* 0x000fe400078e3cff */
[----:B------:R-:W-:Y:S01]  /*44c0*/  SHF.L.W.U32.HI R149, R14, 0x14, R14 ;  /* 0x000000140e957819 */ /* 0x000fe20000010e0e */
[----:B------:R-:W-:Y:S01]  /*44d0*/  IMAD.IADD R148, R151, 0x1, R148 ;  /* 0x0000000197947824 */ /* 0x000fe200078e0294 */
[----:B------:R-:W5:Y:S02]  /*44e0*/  LDC.64 R14, c[0x3][0xa8] ;  /* 0x00c02a00ff0e7b82 */ /* 0x000f640000000a00 */
[----:B------:R-:W-:-:S02]  /*44f0*/  IADD3 R155, PT, PT, R17, R149, R120 ;  /* 0x00000095119b7210 */ /* 0x000fc40007ffe078 */
[----:B-1----:R-:W-:Y:S02]  /*4500*/  LEA R17, R121, UR20, 0x2 ;  /* 0x0000001479117c11 */ /* 0x002fe4000f8e10ff */
[----:B0-----:R-:W-:Y:S02]  /*4510*/  LEA R151, R122, UR20, 0x2 ;  /* 0x000000147a977c11 */ /* 0x001fe4000f8e10ff */
[----:B------:R-:W-:Y:S02]  /*4520*/  SHF.L.W.U32.HI R161, R161, 0x18, R161 ;  /* 0x00000018a1a17819 */ /* 0x000fe40000010ea1 */
[----:B------:R-:W3:Y:S01]  /*4530*/  LDL R17, [R17] ;  /* 0x0000000011117983 */ /* 0x000ee20000100800 */
[----:B------:R-:W-:-:S03]  /*4540*/  SHF.L.W.U32.HI R156, R156, 0x19, R156 ;  /* 0x000000199c9c7819 */ /* 0x000fc60000010e9c */
[----:B------:R-:W3:Y:S01]  /*4550*/  LDL R151, [R151] ;  /* 0x0000000097977983 */ /* 0x000ee20000100800 */
[----:B------:R-:W-:Y:S01]  /*4560*/  IMAD.IADD R163, R146, 0x1, R161 ;  /* 0x0000000192a37824 */ /* 0x000fe200078e02a1 */
[----:B------:R-:W0:Y:S01]  /*4570*/  LDC.U8 R120, c[0x3][0xa7] ;  /* 0x00c029c0ff787b82 */ /* 0x000e220000000000 */
[----:B------:R-:W-:Y:S02]  /*4580*/  IADD3 R159, PT, PT, R156, R159, R21 ;  /* 0x0000009f9c9f7210 */ /* 0x000fe40007ffe015 */
[----:B------:R-:W-:Y:S02]  /*4590*/  LOP3.LUT R21, R145, R148, RZ, 0x3c, !PT ;  /* 0x0000009491157212 */ /* 0x000fe400078e3cff */
[----:B------:R-:W-:Y:S02]  /*45a0*/  LOP3.LUT R145, R144, R163, RZ, 0x3c, !PT ;  /* 0x000000a390917212 */ /* 0x000fe400078e3cff */
[----:B------:R-:W-:Y:S02]  /*45b0*/  SHF.L.W.U32.HI R144, R21, 0x19, R21 ;  /* 0x0000001915907819 */ /* 0x000fe40000010e15 */
[----:B------:R-:W-:-:S02]  /*45c0*/  SHF.L.W.U32.HI R145, R145, 0x19, R145 ;  /* 0x0000001991917819 */ /* 0x000fc40000010e91 */
[----:B------:R-:W-:Y:S02]  /*45d0*/  IADD3 R154, PT, PT, R144, R154, R127 ;  /* 0x0000009a909a7210 */ /* 0x000fe40007ffe07f */
[----:B-----5:R-:W-:Y:S02]  /*45e0*/  LOP3.LUT R127, R14, 0xff, RZ, 0xc0, !PT ;  /* 0x000000ff0e7f7812 */ /* 0x020fe400078ec0ff */
[----:B------:R-:W-:Y:S02]  /*45f0*/  IADD3 R160, PT, PT, R145, R157, R22 ;  /* 0x0000009d91a07210 */ /* 0x000fe40007ffe016 */
[----:B------:R-:W-:-:S06]  /*4600*/  LEA R22, R127, UR20, 0x2 ;  /* 0x000000147f167c11 */ /* 0x000fcc000f8e10ff */
[----:B------:R-:W5:Y:S01]  /*4610*/  LDL R22, [R22] ;  /* 0x0000000016167983 */ /* 0x000f620000100800 */
[----:B0-----:R-:W-:Y:S02]  /*4620*/  LEA R21, R120, UR20, 0x2 ;  /* 0x0000001478157c11 */ /* 0x001fe4000f8e10ff */
[----:B------:R-:W-:-:S04]  /*4630*/  LOP3.LUT R153, R153, R160, RZ, 0x3c, !PT ;  /* 0x000000a099997212 */ /* 0x000fc800078e3cff */
[----:B------:R-:W5:Y:S01]  /*4640*/  LDL R21, [R21] ;  /* 0x0000000015157983 */ /* 0x000f620000100800 */
[----:B------:R-:W-:Y:S02]  /*4650*/  SHF.L.W.U32.HI R157, R153, 0x10, R153 ;  /* 0x00000010999d7819 */ /* 0x000fe40000010e99 */
[----:B------:R-:W-:-:S03]  /*4660*/  LOP3.LUT R153, R161, R159, RZ, 0x3c, !PT ;  /* 0x0000009fa1997212 */ /* 0x000fc600078e3cff */
[----:B------:R-:W-:Y:S01]  /*4670*/  IMAD.IADD R146, R142, 0x1, R157 ;  /* 0x000000018e927824 */ /* 0x000fe200078e029d */
[----:B------:R-:W-:-:S04]  /*4680*/  SHF.L.W.U32.HI R153, R153, 0x10, R153 ;  /* 0x0000001099997819 */ /* 0x000fc80000010e99 */
[----:B------:R-:W-:Y:S01]  /*4690*/  LOP3.LUT R14, R145, R146, RZ, 0x3c, !PT ;  /* 0x00000092910e7212 */ /* 0x000fe200078e3cff */
[----:B------:R-:W-:-:S03]  /*46a0*/  IMAD.IADD R145, R148, 0x1, R153 ;  /* 0x0000000194917824 */ /* 0x000fc600078e0299 */
[----:B------:R-:W-:-:S04]  /*46b0*/  SHF.L.W.U32.HI R148, R14, 0x14, R14 ;  /* 0x000000140e947819 */ /* 0x000fc80000010e0e */
[----:B------:R-:W-:-:S04]  /*46c0*/  IADD3 R142, PT, PT, R160, R148, R23 ;  /* 0x00000094a08e7210 */ /* 0x000fc80007ffe017 */
[----:B------:R-:W-:Y:S02]  /*46d0*/  LOP3.LUT R23, R157, R142, RZ, 0x3c, !PT ;  /* 0x0000008e9d177212 */ /* 0x000fe400078e3cff */
[----:B------:R-:W-:Y:S02]  /*46e0*/  LOP3.LUT R143, R143, R154, RZ, 0x3c, !PT ;  /* 0x0000009a8f8f7212 */ /* 0x000fe400078e3cff */
[----:B------:R-:W-:Y:S02]  /*46f0*/  SHF.L.W.U32.HI R23, R23, 0x18, R23 ;  /* 0x0000001817177819 */ /* 0x000fe40000010e17 */
[----:B------:R-:W-:Y:S02]  /*4700*/  LOP3.LUT R14, R156, R145, RZ, 0x3c, !PT ;  /* 0x000000919c0e7212 */ /* 0x000fe400078e3cff */
[----:B------:R-:W-:Y:S01]  /*4710*/  SHF.L.W.U32.HI R156, R143, 0x10, R143 ;  /* 0x000000108f9c7819 */ /* 0x000fe20000010e8f */
[----:B------:R-:W-:Y:S01]  /*4720*/  IMAD.IADD R143, R146, 0x1, R23 ;  /* 0x00000001928f7824 */ /* 0x000fe200078e0217 */
[----:B------:R-:W-:-:S04]  /*4730*/  SHF.L.W.U32.HI R14, R14, 0x14, R14 ;  /* 0x000000140e0e7819 */ /* 0x000fc80000010e0e */
[----:B------:R-:W-:Y:S01]  /*4740*/  LOP3.LUT R148, R148, R143, RZ, 0x3c, !PT ;  /* 0x0000008f94947212 */ /* 0x000fe200078e3cff */
[----:B------:R-:W-:Y:S01]  /*4750*/  IMAD.IADD R163, R163, 0x1, R156 ;  /* 0x00000001a3a37824 */ /* 0x000fe200078e029c */
[-C--:B------:R-:W-:Y:S02]  /*4760*/  LOP3.LUT R152, R152, R155.reuse, RZ, 0x3c, !PT ;  /* 0x0000009b98987212 */ /* 0x080fe400078e3cff */
[----:B------:R-:W-:Y:S02]  /*4770*/  SHF.L.W.U32.HI R157, R148, 0x19, R148 ;  /* 0x00000019949d7819 */ /* 0x000fe40000010e94 */
[----:B------:R-:W-:Y:S02]  /*4780*/  IADD3 R124, PT, PT, R159, R14, R124 ;  /* 0x0000000e9f7c7210 */ /* 0x000fe40007ffe07c */
[----:B------:R-:W-:Y:S02]  /*4790*/  IADD3 R155, PT, PT, R157, R155, R126 ;  /* 0x0000009b9d9b7210 */ /* 0x000fe40007ffe07e */
[----:B------:R-:W-:-:S02]  /*47a0*/  LOP3.LUT R144, R144, R163, RZ, 0x3c, !PT ;  /* 0x000000a390907212 */ /* 0x000fc400078e3cff */
[----:B------:R-:W-:Y:S02]  /*47b0*/  SHF.L.W.U32.HI R126, R152, 0x18, R152 ;  /* 0x00000018987e7819 */ /* 0x000fe40000010e98 */
[----:B------:R-:W-:Y:S02]  /*47c0*/  LOP3.LUT R153, R153, R124, RZ, 0x3c, !PT ;  /* 0x0000007c99997212 */ /* 0x000fe400078e3cff */
[----:B------:R-:W-:Y:S01]  /*47d0*/  SHF.L.W.U32.HI R144, R144, 0x14, R144 ;  /* 0x0000001490907819 */ /* 0x000fe20000010e90 */
[----:B------:R-:W-:Y:S01]  /*47e0*/  IMAD.IADD R148, R147, 0x1, R126 ;  /* 0x0000000193947824 */ /* 0x000fe200078e027e */
[----:B------:R-:W-:Y:S02]  /*47f0*/  SHF.L.W.U32.HI R146, R153, 0x18, R153 ;  /* 0x0000001899927819 */ /* 0x000fe40000010e99 */
[----:B------:R-:W-:Y:S02]  /*4800*/  IADD3 R125, PT, PT, R154, R144, R125 ;  /* 0x000000909a7d7210 */ /* 0x000fe40007ffe07d */
[----:B------:R-:W-:Y:S01]  /*4810*/  LOP3.LUT R147, R149, R148, RZ, 0x3c, !PT ;  /* 0x0000009495937212 */ /* 0x000fe200078e3cff */
[----:B------:R-:W-:Y:S01]  /*4820*/  IMAD.IADD R145, R145, 0x1, R146 ;  /* 0x0000000191917824 */ /* 0x000fe200078e0292 */
[----:B------:R-:W-:-:S02]  /*4830*/  LOP3.LUT R156, R156, R125, RZ, 0x3c, !PT ;  /* 0x0000007d9c9c7212 */ /* 0x000fc400078e3cff */
[----:B------:R-:W-:Y:S02]  /*4840*/  SHF.L.W.U32.HI R147, R147, 0x19, R147 ;  /* 0x0000001993937819 */ /* 0x000fe40000010e93 */
[----:B------:R-:W-:Y:S02]  /*4850*/  SHF.L.W.U32.HI R152, R156, 0x18, R156 ;  /* 0x000000189c987819 */ /* 0x000fe40000010e9c */
[----:B------:R-:W-:Y:S02]  /*4860*/  LOP3.LUT R149, R14, R145, RZ, 0x3c, !PT ;  /* 0x000000910e957212 */ /* 0x000fe400078e3cff */
[----:B------:R-:W-:Y:S01]  /*4870*/  IADD3 R132, PT, PT, R147, R124, R132 ;  /* 0x0000007c93847210 */ /* 0x000fe20007ffe084 */
[----:B------:R-:W-:Y:S01]  /*4880*/  IMAD.IADD R163, R163, 0x1, R152 ;  /* 0x00000001a3a37824 */ /* 0x000fe200078e0298 */
[----:B------:R-:W-:Y:S02]  /*4890*/  SHF.L.W.U32.HI R149, R149, 0x19, R149 ;  /* 0x0000001995957819 */ /* 0x000fe40000010e95 */
[----:B------:R-:W-:-:S02]  /*48a0*/  LOP3.LUT R152, R152, R132, RZ, 0x3c, !PT ;  /* 0x0000008498987212 */ /* 0x000fc400078e3cff */
[----:B------:R-:W-:Y:S02]  /*48b0*/  IADD3 R153, PT, PT, R149, R125, R136 ;  /* 0x0000007d95997210 */ /* 0x000fe40007ffe088 */
[----:B------:R-:W-:Y:S02]  /*48c0*/  SHF.L.W.U32.HI R152, R152, 0x10, R152 ;  /* 0x0000001098987819 */ /* 0x000fe40000010e98 */
[----:B------:R-:W-:Y:S02]  /*48d0*/  LOP3.LUT R23, R23, R153, RZ, 0x3c, !PT ;  /* 0x0000009917177212 */ /* 0x000fe400078e3cff */
[----:B------:R-:W-:Y:S01]  /*48e0*/  LOP3.LUT R146, R146, R155, RZ, 0x3c, !PT ;  /* 0x0000009b92927212 */ /* 0x000fe200078e3cff */
[----:B------:R-:W-:Y:S01]  /*48f0*/  IMAD.IADD R136, R143, 0x1, R152 ;  /* 0x000000018f887824 */ /* 0x000fe200078e0298 */
[----:B------:R-:W-:Y:S02]  /*4900*/  LOP3.LUT R154, R144, R163, RZ, 0x3c, !PT ;  /* 0x000000a3909a7212 */ /* 0x000fe400078e3cff */
[----:B------:R-:W-:-:S02]  /*4910*/  SHF.L.W.U32.HI R143, R23, 0x10, R23 ;  /* 0x00000010178f7819 */ /* 0x000fc40000010e17 */
[----:B------:R-:W-:Y:S02]  /*4920*/  SHF.L.W.U32.HI R146, R146, 0x10, R146 ;  /* 0x0000001092927819 */ /* 0x000fe40000010e92 */
[----:B------:R-:W-:Y:S01]  /*4930*/  SHF.L.W.U32.HI R124, R154, 0x19, R154 ;  /* 0x000000199a7c7819 */ /* 0x000fe20000010e9a */
[----:B------:R-:W-:Y:S02]  /*4940*/  IMAD.IADD R148, R148, 0x1, R143 ;  /* 0x0000000194947824 */ /* 0x000fe400078e028f */
[----:B------:R-:W-:Y:S01]  /*4950*/  IMAD.IADD R144, R163, 0x1, R146 ;  /* 0x00000001a3907824 */ /* 0x000fe200078e0292 */
[----:B------:R-:W-:Y:S02]  /*4960*/  IADD3 R137, PT, PT, R124, R142, R137 ;  /* 0x0000008e7c897210 */ /* 0x000fe40007ffe089 */
[----:B------:R-:W-:Y:S02]  /*4970*/  LOP3.LUT R125, R147, R136, RZ, 0x3c, !PT ;  /* 0x00000088937d7212 */ /* 0x000fe400078e3cff */
[----:B------:R-:W-:-:S02]  /*4980*/  LOP3.LUT R147, R149, R148, RZ, 0x3c, !PT ;  /* 0x0000009495937212 */ /* 0x000fc400078e3cff */
[----:B------:R-:W-:Y:S02]  /*4990*/  LOP3.LUT R157, R157, R144, RZ, 0x3c, !PT ;  /* 0x000000909d9d7212 */ /* 0x000fe400078e3cff */
[----:B------:R-:W-:Y:S02]  /*49a0*/  LOP3.LUT R126, R126, R137, RZ, 0x3c, !PT ;  /* 0x000000897e7e7212 */ /* 0x000fe400078e3cff */
[----:B------:R-:W-:Y:S02]  /*49b0*/  SHF.L.W.U32.HI R125, R125, 0x14, R125 ;  /* 0x000000147d7d7819 */ /* 0x000fe40000010e7d */
[----:B------:R-:W-:Y:S02]  /*49c0*/  SHF.L.W.U32.HI R147, R147, 0x14, R147 ;  /* 0x0000001493937819 */ /* 0x000fe40000010e93 */
[----:B------:R-:W-:Y:S02]  /*49d0*/  SHF.L.W.U32.HI R14, R157, 0x14, R157 ;  /* 0x000000149d0e7819 */ /* 0x000fe40000010e9d */
[----:B------:R-:W-:-:S02]  /*49e0*/  SHF.L.W.U32.HI R126, R126, 0x10, R126 ;  /* 0x000000107e7e7819 */ /* 0x000fc40000010e7e */
[----:B------:R-:W-:Y:S02]  /*49f0*/  IADD3 R142, PT, PT, R132, R125, R135 ;  /* 0x0000007d848e7210 */ /* 0x000fe40007ffe087 */
[----:B------:R-:W-:Y:S02]  /*4a00*/  IADD3 R134, PT, PT, R153, R147, R134 ;  /* 0x0000009399867210 */ /* 0x000fe40007ffe086 */
[----:B------:R-:W-:Y:S01]  /*4a10*/  IADD3 R133, PT, PT, R155, R14, R133 ;  /* 0x0000000e9b857210 */ /* 0x000fe20007ffe085 */
[----:B------:R-:W-:Y:S01]  /*4a20*/  IMAD.IADD R145, R145, 0x1, R126 ;  /* 0x0000000191917824 */ /* 0x000fe200078e027e */
[----:B------:R-:W-:Y:S02]  /*4a30*/  LOP3.LUT R23, R152, R142, RZ, 0x3c, !PT ;  /* 0x0000008e98177212 */ /* 0x000fe400078e3cff */
[----:B------:R-:W-:Y:S02]  /*4a40*/  LOP3.LUT R143, R143, R134, RZ, 0x3c, !PT ;  /* 0x000000868f8f7212 */ /* 0x000fe400078e3cff */
[----:B------:R-:W-:-:S02]  /*4a50*/  LOP3.LUT R146, R146, R133, RZ, 0x3c, !PT ;  /* 0x0000008592927212 */ /* 0x000fc400078e3cff */
[----:B------:R-:W-:Y:S02]  /*4a60*/  SHF.L.W.U32.HI R23, R23, 0x18, R23 ;  /* 0x0000001817177819 */ /* 0x000fe40000010e17 */
[----:B------:R-:W-:Y:S02]  /*4a70*/  SHF.L.W.U32.HI R143, R143, 0x18, R143 ;  /* 0x000000188f8f7819 */ /* 0x000fe40000010e8f */
[----:B------:R-:W-:Y:S02]  /*4a80*/  LOP3.LUT R124, R124, R145, RZ, 0x3c, !PT ;  /* 0x000000917c7c7212 */ /* 0x000fe400078e3cff */
[----:B------:R-:W-:Y:S01]  /*4a90*/  SHF.L.W.U32.HI R149, R146, 0x18, R146 ;  /* 0x0000001892957819 */ /* 0x000fe20000010e92 */
[----:B------:R-:W-:Y:S01]  /*4aa0*/  IMAD.IADD R136, R136, 0x1, R23 ;  /* 0x0000000188887824 */ /* 0x000fe200078e0217 */
[----:B------:R-:W-:Y:S01]  /*4ab0*/  SHF.L.W.U32.HI R132, R124, 0x14, R124 ;  /* 0x000000147c847819 */ /* 0x000fe20000010e7c */
[----:B------:R-:W-:Y:S02]  /*4ac0*/  IMAD.IADD R148, R148, 0x1, R143 ;  /* 0x0000000194947824 */ /* 0x000fe400078e028f */
[----:B------:R-:W-:Y:S01]  /*4ad0*/  IMAD.IADD R135, R144, 0x1, R149 ;  /* 0x0000000190877824 */ /* 0x000fe200078e0295 */
[----:B------:R-:W-:-:S02]  /*4ae0*/  IADD3 R153, PT, PT, R137, R132, R138 ;  /* 0x0000008489997210 */ /* 0x000fc40007ffe08a */
[----:B------:R-:W-:Y:S02]  /*4af0*/  LOP3.LUT R125, R125, R136, RZ, 0x3c, !PT ;  /* 0x000000887d7d7212 */ /* 0x000fe400078e3cff */
[----:B------:R-:W-:Y:S02]  /*4b00*/  LOP3.LUT R147, R147, R148, RZ, 0x3c, !PT ;  /* 0x0000009493937212 */ /* 0x000fe400078e3cff */
[----:B------:R-:W-:Y:S02]  /*4b10*/  LOP3.LUT R14, R14, R135, RZ, 0x3c, !PT ;  /* 0x000000870e0e7212 */ /* 0x000fe400078e3cff */
[----:B------:R-:W-:Y:S02]  /*4b20*/  LOP3.LUT R126, R126, R153, RZ, 0x3c, !PT ;  /* 0x000000997e7e7212 */ /* 0x000fe400078e3cff */
[----:B------:R-:W-:Y:S02]  /*4b30*/  SHF.L.W.U32.HI R138, R125, 0x19, R125 ;  /* 0x000000197d8a7819 */ /* 0x000fe40000010e7d */
[----:B------:R-:W-:-:S02]  /*4b40*/  SHF.L.W.U32.HI R137, R147, 0x19, R147 ;  /* 0x0000001993897819 */ /* 0x000fc40000010e93 */
[----:B------:R-:W-:Y:S02]  /*4b50*/  SHF.L.W.U32.HI R147, R14, 0x19, R14 ;  /* 0x000000190e937819 */ /* 0x000fe40000010e0e */
[----:B------:R-:W-:Y:S02]  /*4b60*/  SHF.L.W.U32.HI R14, R126, 0x18, R126 ;  /* 0x000000187e0e7819 */ /* 0x000fe40000010e7e */
[----:B----4-:R-:W-:Y:S02]  /*4b70*/  IADD3 R141, PT, PT, R138, R133, R141 ;  /* 0x000000858a8d7210 */ /* 0x010fe40007ffe08d */
[----:B------:R-:W-:Y:S01]  /*4b80*/  IADD3 R142, PT, PT, R137, R142, R139 ;  /* 0x0000008e898e7210 */ /* 0x000fe20007ffe08b */
[----:B------:R-:W-:Y:S01]  /*4b90*/  IMAD.IADD R145, R145, 0x1, R14 ;  /* 0x0000000191917824 */ /* 0x000fe200078e020e */
[----:B------:R-:W-:Y:S02]  /*4ba0*/  IADD3 R140, PT, PT, R147, R153, R140 ;  /* 0x00000099938c7210 */ /* 0x000fe40007ffe08c */
[----:B------:R-:W-:-:S02]  /*4bb0*/  LOP3.LUT R14, R14, R141, RZ, 0x3c, !PT ;  /* 0x0000008d0e0e7212 */ /* 0x000fc400078e3cff */
[----:B------:R-:W-:Y:S02]  /*4bc0*/  LOP3.LUT R133, R149, R142, RZ, 0x3c, !PT ;  /* 0x0000008e95857212 */ /* 0x000fe400078e3cff */
[----:B------:R-:W-:Y:S02]  /*4bd0*/  LOP3.LUT R139, R143, R140, RZ, 0x3c, !PT ;  /* 0x0000008c8f8b7212 */ /* 0x000fe400078e3cff */
[----:B------:R-:W-:Y:S01]  /*4be0*/  SHF.L.W.U32.HI R14, R14, 0x10, R14 ;  /* 0x000000100e0e7819 */ /* 0x000fe20000010e0e */
[----:B------:R-:W0:Y:S01]  /*4bf0*/  LDC.U8 R124, c[0x3][0xae] ;  /* 0x00c02b80ff7c7b82 */ /* 0x000e220000000000 */
[----:B------:R-:W-:Y:S02]  /*4c00*/  SHF.L.W.U32.HI R133, R133, 0x10, R133 ;  /* 0x0000001085857819 */ /* 0x000fe40000010e85 */
[----:B------:R-:W-:Y:S01]  /*4c10*/  SHF.L.W.U32.HI R139, R139, 0x10, R139 ;  /* 0x000000108b8b7819 */ /* 0x000fe20000010e8b */
[----:B------:R-:W-:-:S04]  /*4c20*/  IMAD.IADD R154, R148, 0x1, R14 ;  /* 0x00000001949a7824 */ /* 0x000fc800078e020e */
[----:B------:R-:W1:Y:S01]  /*4c30*/  LDC.U8 R125, c[0x3][0xaa] ;  /* 0x00c02a80ff7d7b82 */ /* 0x000e620000000000 */
[----:B------:R-:W-:Y:S02]  /*4c40*/  IMAD.IADD R148, R145, 0x1, R133 ;  /* 0x0000000191947824 */ /* 0x000fe400078e0285 */
[----:B------:R-:W-:Y:S01]  /*4c50*/  IMAD.IADD R136, R136, 0x1, R139 ;  /* 0x0000000188887824 */ /* 0x000fe200078e028b */
[----:B------:R-:W-:Y:S02]  /*4c60*/  LOP3.LUT R145, R132, R145, RZ, 0x3c, !PT ;  /* 0x0000009184917212 */ /* 0x000fe400078e3cff */
[----:B------:R-:W-:Y:S02]  /*4c70*/  LOP3.LUT R137, R137, R148, RZ, 0x3c, !PT ;  /* 0x0000009489897212 */ /* 0x000fe400078e3cff */
[----:B------:R-:W-:Y:S02]  /*4c80*/  LOP3.LUT R147, R147, R136, RZ, 0x3c, !PT ;  /* 0x0000008893937212 */ /* 0x000fe400078e3cff */
[----:B------:R-:W-:-:S02]  /*4c90*/  SHF.L.W.U32.HI R155, R137, 0x14, R137 ;  /* 0x00000014899b7819 */ /* 0x000fc40000010e89 */
[----:B------:R-:W-:Y:S02]  /*4ca0*/  SHF.L.W.U32.HI R145, R145, 0x19, R145 ;  /* 0x0000001991917819 */ /* 0x000fe40000010e91 */
[----:B------:R-:W-:Y:S02]  /*4cb0*/  SHF.L.W.U32.HI R137, R147, 0x14, R147 ;  /* 0x0000001493897819 */ /* 0x000fe40000010e93 */
[----:B------:R-:W-:Y:S02]  /*4cc0*/  IADD3 R144, PT, PT, R145, R134, R129 ;  /* 0x0000008691907210 */ /* 0x000fe40007ffe081 */
[----:B------:R-:W-:Y:S02]  /*4cd0*/  LOP3.LUT R138, R138, R154, RZ, 0x3c, !PT ;  /* 0x0000009a8a8a7212 */ /* 0x000fe400078e3cff */
[----:B------:R-:W-:Y:S01]  /*4ce0*/  IADD3 R132, PT, PT, R140, R137, R128 ;  /* 0x000000898c847210 */ /* 0x000fe20007ffe080 */
[----:B------:R-:W4:Y:S01]  /*4cf0*/  LDC.U8 R126, c[0x3][0xa9] ;  /* 0x00c02a40ff7e7b82 */ /* 0x000f220000000000 */
[----:B------:R-:W-:-:S02]  /*4d00*/  LOP3.LUT R23, R23, R144, RZ, 0x3c, !PT ;  /* 0x0000009017177212 */ /* 0x000fc400078e3cff */
[----:B------:R-:W-:Y:S02]  /*4d10*/  SHF.L.W.U32.HI R138, R138, 0x14, R138 ;  /* 0x000000148a8a7819 */ /* 0x000fe40000010e8a */
[----:B------:R-:W-:Y:S02]  /*4d20*/  LOP3.LUT R139, R139, R132, RZ, 0x3c, !PT ;  /* 0x000000848b8b7212 */ /* 0x000fe400078e3cff */
[----:B0-----:R-:W-:Y:S02]  /*4d30*/  LEA R143, R124, UR20, 0x2 ;  /* 0x000000147c8f7c11 */ /* 0x001fe4000f8e10ff */
[----:B--2---:R-:W-:Y:S02]  /*4d40*/  IADD3 R152, PT, PT, R142, R155, R130 ;  /* 0x0000009b8e987210 */ /* 0x004fe40007ffe082 */
[----:B-1----:R-:W-:Y:S01]  /*4d50*/  LEA R146, R125, UR20, 0x2 ;  /* 0x000000147d927c11 */ /* 0x002fe2000f8e10ff */
[----:B------:R-:W0:Y:S01]  /*4d60*/  LDC.U8 R130, c[0x3][0xaf] ;  /* 0x00c02bc0ff827b82 */ /* 0x000e220000000000 */
[----:B------:R-:W-:Y:S01]  /*4d70*/  SHF.L.W.U32.HI R147, R23, 0x10, R23 ;  /* 0x0000001017937819 */ /* 0x000fe20000010e17 */
[----:B------:R-:W2:Y:S01]  /*4d80*/  LDL R143, [R143] ;  /* 0x000000008f8f7983 */ /* 0x000ea20000100800 */
[----:B------:R-:W-:-:S02]  /*4d90*/  IADD3 R141, PT, PT, R141, R138, R131 ;  /* 0x0000008a8d8d7210 */ /* 0x000fc40007ffe083 */
[----:B------:R-:W-:Y:S01]  /*4da0*/  SHF.L.W.U32.HI R153, R139, 0x18, R139 ;  /* 0x000000188b997819 */ /* 0x000fe20000010e8b */
[----:B------:R-:W2:Y:S01]  /*4db0*/  LDL R146, [R146] ;  /* 0x0000000092927983 */ /* 0x000ea20000100800 */
[----:B------:R-:W-:Y:S01]  /*4dc0*/  LOP3.LUT R131, R15, 0xff, RZ, 0xc0, !PT ;  /* 0x000000ff0f837812 */ /* 0x000fe200078ec0ff */
[----:B------:R-:W1:Y:S01]  /*4dd0*/  LDC.U8 R129, c[0x3][0xab] ;  /* 0x00c02ac0ff817b82 */ /* 0x000e620000000000 */
[----:B------:R-:W-:Y:S02]  /*4de0*/  IMAD.IADD R140, R135, 0x1, R147 ;  /* 0x00000001878c7824 */ /* 0x000fe400078e0293 */
[----:B------:R-:W-:Y:S01]  /*4df0*/  LEA R135, R131, UR20, 0x2 ;  /* 0x0000001483877c11 */ /* 0x000fe2000f8e10ff */
[----:B------:R-:W-:Y:S02]  /*4e00*/  IMAD.IADD R139, R136, 0x1, R153 ;  /* 0x00000001888b7824 */ /* 0x000fe400078e0299 */
[----:B------:R-:W-:Y:S02]  /*4e10*/  LOP3.LUT R23, R145, R140, RZ, 0x3c, !PT ;  /* 0x0000008c91177212 */ /* 0x000fe400078e3cff */
[----:B------:R3:W2:Y:S01]  /*4e20*/  LDL R145, [R135] ;  /* 0x0000000087917983 */ /* 0x0006a20000100800 */
[----:B------:R-:W-:-:S02]  /*4e30*/  LOP3.LUT R134, R137, R139, RZ, 0x3c, !PT ;  /* 0x0000008b89867212 */ /* 0x000fc400078e3cff */
[----:B------:R-:W-:Y:S02]  /*4e40*/  LOP3.LUT R137, R14, R141, RZ, 0x3c, !PT ;  /* 0x0000008d0e897212 */ /* 0x000fe400078e3cff */
[----:B------:R-:W3:Y:S01]  /*4e50*/  LDC.64 R14, c[0x3][0xb0] ;  /* 0x00c02c00ff0e7b82 */ /* 0x000ee20000000a00 */
[----:B----4-:R-:W-:Y:S02]  /*4e60*/  LEA R142, R126, UR20, 0x2 ;  /* 0x000000147e8e7c11 */ /* 0x010fe4000f8e10ff */
[----:B------:R-:W-:Y:S02]  /*4e70*/  SHF.L.W.U32.HI R23, R23, 0x14, R23 ;  /* 0x0000001417177819 */ /* 0x000fe40000010e17 */
[----:B------:R-:W-:-:S03]  /*4e80*/  SHF.L.W.U32.HI R134, R134, 0x19, R134 ;  /* 0x0000001986867819 */ /* 0x000fc60000010e86 */
[----:B------:R-:W4:Y:S01]  /*4e90*/  LDC.U8 R128, c[0x3][0xad] ;  /* 0x00c02b40ff807b82 */ /* 0x000f220000000000 */
[----:B------:R-:W-:Y:S01]  /*4ea0*/  IADD3 R20, PT, PT, R144, R23, R20 ;  /* 0x0000001790147210 */ /* 0x000fe20007ffe014 */
[----:B------:R-:W2:Y:S01]  /*4eb0*/  LDL R142, [R142] ;  /* 0x000000008e8e7983 */ /* 0x000ea20000100800 */
[----:B0-----:R-:W-:Y:S02]  /*4ec0*/  LEA R144, R130, UR20, 0x2 ;  /* 0x0000001482907c11 */ /* 0x001fe4000f8e10ff */
[----:B------:R-:W-:Y:S02]  /*4ed0*/  LOP3.LUT R133, R133, R152, RZ, 0x3c, !PT ;  /* 0x0000009885857212 */ /* 0x000fe400078e3cff */
[----:B------:R-:W-:Y:S02]  /*4ee0*/  IADD3 R19, PT, PT, R134, R141, R19 ;  /* 0x0000008d86137210 */ /* 0x000fe40007ffe013 */
[----:B-1----:R-:W-:Y:S01]  /*4ef0*/  LEA R141, R129, UR20, 0x2 ;  /* 0x00000014818d7c11 */ /* 0x002fe2000f8e10ff */
[----:B------:R-:W2:Y:S01]  /*4f00*/  LDL R144, [R144] ;  /* 0x0000000090907983 */ /* 0x000ea20000100800 */
[----:B------:R-:W-:-:S02]  /*4f10*/  LOP3.LUT R147, R147, R20, RZ, 0x3c, !PT ;  /* 0x0000001493937212 */ /* 0x000fc400078e3cff */
[----:B------:R-:W-:Y:S02]  /*4f20*/  SHF.L.W.U32.HI R133, R133, 0x18, R133 ;  /* 0x0000001885857819 */ /* 0x000fe40000010e85 */
[----:B------:R-:W-:Y:S01]  /*4f30*/  SHF.L.W.U32.HI R159, R147, 0x18, R147 ;  /* 0x00000018939f7819 */ /* 0x000fe20000010e93 */
[----:B------:R-:W2:Y:S02]  /*4f40*/  LDL R141, [R141] ;  /* 0x000000008d8d7983 */ /* 0x000ea40000100800 */
[----:B------:R-:W-:Y:S01]  /*4f50*/  IMAD.IADD R148, R148, 0x1, R133 ;  /* 0x0000000194947824 */ /* 0x000fe200078e0285 */
[----:B------:R-:W-:Y:S02]  /*4f60*/  LOP3.LUT R133, R133, R19, RZ, 0x3c, !PT ;  /* 0x0000001385857212 */ /* 0x000fe400078e3cff */
[----:B---3--:R-:W-:Y:S01]  /*4f70*/  LOP3.LUT R136, R14, 0xff, RZ, 0xc0, !PT ;  /* 0x000000ff0e887812 */ /* 0x008fe200078ec0ff */
[----:B------:R-:W-:Y:S01]  /*4f80*/  IMAD.IADD R14, R140, 0x1, R159 ;  /* 0x000000018c0e7824 */ /* 0x000fe200078e029f */
[----:B------:R-:W-:-:S02]  /*4f90*/  SHF.L.W.U32.HI R149, R133, 0x10, R133 ;  /* 0x0000001085957819 */ /* 0x000fc40000010e85 */
[----:B----4-:R-:W-:Y:S02]  /*4fa0*/  LEA R140, R128, UR20, 0x2 ;  /* 0x00000014808c7c11 */ /* 0x010fe4000f8e10ff */
[----:B------:R-:W-:Y:S01]  /*4fb0*/  LOP3.LUT R156, R23, R14, RZ, 0x3c, !PT ;  /* 0x0000000e179c7212 */ /* 0x000fe200078e3cff */
[----:B------:R-:W-:Y:S01]  /*4fc0*/  IMAD.IADD R14, R14, 0x1, R149 ;  /* 0x000000010e0e7824 */ /* 0x000fe200078e0295 */
[----:B------:R-:W-:Y:S02]  /*4fd0*/  LEA R160, R136, UR20, 0x2 ;  /* 0x0000001488a07c11 */ /* 0x000fe4000f8e10ff */
[----:B------:R-:W3:Y:S02]  /*4fe0*/  LDL R140, [R140] ;  /* 0x000000008c8c7983 */ /* 0x000ee40000100800 */
[----:B------:R-:W-:Y:S01]  /*4ff0*/  LOP3.LUT R134, R134, R14, RZ, 0x3c, !PT ;  /* 0x0000000e86867212 */ /* 0x000fe200078e3cff */
[----:B------:R-:W0:Y:S01]  /*5000*/  LDC.U8 R135, c[0x3][0xb1] ;  /* 0x00c02c40ff877b82 */ /* 0x000e220000000000 */
[----:B------:R1:W4:Y:S02]  /*5010*/  LDL R23, [R160] ;  /* 0x00000000a0177983 */ /* 0x0003240000100800 */
[----:B------:R-:W-:-:S05]  /*5020*/  SHF.L.W.U32.HI R147, R134, 0x14, R134 ;  /* 0x0000001486937819 */ /* 0x000fca0000010e86 */
[----:B------:R-:W5:Y:S01]  /*5030*/  LDC.U8 R134, c[0x3][0xb2] ;  /* 0x00c02c80ff867b82 */ /* 0x000f620000000000 */
[----:B------:R-:W-:-:S07]  /*5040*/  SHF.L.W.U32.HI R137, R137, 0x18, R137 ;  /* 0x0000001889897819 */ /* 0x000fce0000010e89 */
[----:B------:R-:W1:Y:S01]  /*5050*/  LDC.U8 R133, c[0x3][0xb6] ;  /* 0x00c02d80ff857b82 */ /* 0x000e620000000000 */
[----:B------:R-:W-:Y:S01]  /*5060*/  IMAD.IADD R154, R154, 0x1, R137 ;  /* 0x000000019a9a7824 */ /* 0x000fe200078e0289 */
[----:B------:R-:W-:-:S04]  /*5070*/  LOP3.LUT R155, R155, R148, RZ, 0x3c, !PT ;  /* 0x000000949b9b7212 */ /* 0x000fc800078e3cff */
[----:B------:R-:W-:Y:S02]  /*5080*/  LOP3.LUT R138, R138, R154, RZ, 0x3c, !PT ;  /* 0x0000009a8a8a7212 */ /* 0x000fe400078e3cff */
[----:B------:R-:W-:Y:S02]  /*5090*/  SHF.L.W.U32.HI R161, R155, 0x19, R155 ;  /* 0x000000199ba17819 */ /* 0x000fe40000010e9b */
[----:B------:R-:W-:Y:S02]  /*50a0*/  SHF.L.W.U32.HI R157, R138, 0x19, R138 ;  /* 0x000000198a9d7819 */ /* 0x000fe40000010e8a */
[----:B------:R-:W-:Y:S02]  /*50b0*/  SHF.L.W.U32.HI R155, R156, 0x19, R156 ;  /* 0x000000199c9b7819 */ /* 0x000fe40000010e9c */
[----:B------:R-:W-:Y:S02]  /*50c0*/  IADD3 R150, PT, PT, R19, R147, R150 ;  /* 0x0000009313967210 */ /* 0x000fe40007ffe096 */
[----:B------:R-:W-:-:S02]  /*50d0*/  IADD3 R156, PT, PT, R161, R20, R16 ;  /* 0x00000014a19c7210 */ /* 0x000fc40007ffe010 */
[----:B0-----:R-:W-:Y:S02]  /*50e0*/  LEA R19, R135, UR20, 0x2 ;  /* 0x0000001487137c11 */ /* 0x001fe4000f8e10ff */
[----:B------:R-:W-:Y:S02]  /*50f0*/  IADD3 R138, PT, PT, R157, R152, R18 ;  /* 0x000000989d8a7210 */ /* 0x000fe40007ffe012 */
[----:B-----5:R-:W-:Y:S02]  /*5100*/  LEA R20, R134, UR20, 0x2 ;  /* 0x0000001486147c11 */ /* 0x020fe4000f8e10ff */
[----:B------:R-:W-:Y:S01]  /*5110*/  LOP3.LUT R153, R153, R156, RZ, 0x3c, !PT ;  /* 0x0000009c99997212 */ /* 0x000fe200078e3cff */
[----:B------:R-:W5:Y:S01]  /*5120*/  LDL R19, [R19] ;  /* 0x0000000013137983 */ /* 0x000f620000100800 */
[----:B------:R-:W-:Y:S02]  /*5130*/  IADD3 R158, PT, PT, R155, R132, R158 ;  /* 0x000000849b9e7210 */ /* 0x000fe40007ffe09e */
[----:B-1----:R-:W-:Y:S01]  /*5140*/  LEA R18, R133, UR20, 0x2 ;  /* 0x0000001485127c11 */ /* 0x002fe2000f8e10ff */
[----:B------:R-:W0:Y:S01]  /*5150*/  LDC.U8 R132, c[0x3][0xb3] ;  /* 0x00c02cc0ff847b82 */ /* 0x000e220000000000 */
[----:B------:R-:W-:Y:S01]  /*5160*/  LOP3.LUT R16, R159, R138, RZ, 0x3c, !PT ;  /* 0x0000008a9f107212 */ /* 0x000fe200078e3cff */
[----:B------:R-:W5:Y:S01]  /*5170*/  LDL R20, [R20] ;  /* 0x0000000014147983 */ /* 0x000f620000100800 */
[----:B------:R-:W-:-:S02]  /*5180*/  SHF.L.W.U32.HI R153, R153, 0x10, R153 ;  /* 0x0000001099997819 */ /* 0x000fc40000010e99 */
[----:B------:R-:W-:Y:S01]  /*5190*/  SHF.L.W.U32.HI R16, R16, 0x10, R16 ;  /* 0x0000001010107819 */ /* 0x000fe20000010e10 */
[----:B------:R-:W5:Y:S02]  /*51a0*/  LDL R18, [R18] ;  /* 0x0000000012127983 */ /* 0x000f640000100800 */
[----:B------:R-:W-:Y:S02]  /*51b0*/  IMAD.IADD R154, R154, 0x1, R153 ;  /* 0x000000019a9a7824 */ /* 0x000fe400078e0299 */
[----:B------:R-:W-:-:S03]  /*51c0*/  IMAD.IADD R162, R139, 0x1, R16 ;  /* 0x000000018ba27824 */ /* 0x000fc600078e0210 */
[----:B------:R-:W-:Y:S02]  /*51d0*/  LOP3.LUT R152, R161, R154, RZ, 0x3c, !PT ;  /* 0x0000009aa1987212 */ /* 0x000fe400078e3cff */
[----:B------:R-:W-:Y:S02]  /*51e0*/  LOP3.LUT R157, R157, R162, RZ, 0x3c, !PT ;  /* 0x000000a29d9d7212 */ /* 0x000fe400078e3cff */
[----:B------:R-:W-:Y:S02]  /*51f0*/  SHF.L.W.U32.HI R152, R152, 0x14, R152 ;  /* 0x0000001498987819 */ /* 0x000fe40000010e98 */
[----:B------:R-:W-:Y:S02]  /*5200*/  LOP3.LUT R139, R15, 0xff, RZ, 0xc0, !PT ;  /* 0x000000ff0f8b7812 */ /* 0x000fe400078ec0ff */
[----:B------:R-:W-:Y:S02]  /*5210*/  SHF.L.W.U32.HI R160, R157, 0x14, R157 ;  /* 0x000000149da07819 */ /* 0x000fe40000010e9d */
[----:B------:R-:W-:-:S02]  /*5220*/  LOP3.LUT R137, R137, R158, RZ, 0x3c, !PT ;  /* 0x0000009e89897212 */ /* 0x000fc400078e3cff */
[----:B------:R-:W-:Y:S02]  /*5230*/  IADD3 R156, PT, PT, R156, R152, R17 ;  /* 0x000000989c9c7210 */ /* 0x000fe40007ffe011 */
[----:B------:R-:W-:Y:S02]  /*5240*/  LEA R17, R139, UR20, 0x2 ;  /* 0x000000148b117c11 */ /* 0x000fe4000f8e10ff */
[----:B------:R-:W-:Y:S02]  /*5250*/  IADD3 R151, PT, PT, R138, R160, R151 ;  /* 0x000000a08a977210 */ /* 0x000fe40007ffe097 */
[----:B------:R-:W-:Y:S02]  /*5260*/  SHF.L.W.U32.HI R157, R137, 0x10, R137 ;  /* 0x00000010899d7819 */ /* 0x000fe40000010e89 */
[----:B0-----:R-:W-:Y:S01]  /*5270*/  LEA R163, R132, UR20, 0x2 ;  /* 0x0000001484a37c11 */ /* 0x001fe2000f8e10ff */
[----:B------:R-:W0:Y:S01]  /*5280*/  LDC.U8 R137, c[0x3][0xb7] ;  /* 0x00c02dc0ff897b82 */ /* 0x000e220000000000 */
[----:B------:R-:W-:Y:S01]  /*5290*/  LOP3.LUT R15, R16, R151, RZ, 0x3c, !PT ;  /* 0x00000097100f7212 */ /* 0x000fe200078e3cff */
[----:B------:R-:W5:Y:S03]  /*52a0*/  LDL R17, [R17] ;  /* 0x0000000011117983 */ /* 0x000f660000100800 */
[----:B------:R-:W-:Y:S01]  /*52b0*/  SHF.L.W.U32.HI R15, R15, 0x18, R15 ;  /* 0x000000180f0f7819 */ /* 0x000fe20000010e0f */
[----:B------:R-:W5:Y:S02]  /*52c0*/  LDL R16, [R163] ;  /* 0x00000000a3107983 */ /* 0x000f640000100800 */
[----:B------:R-:W1:Y:S02]  /*52d0*/  LDC.U8 R138, c[0x3][0xb5] ;  /* 0x00c02d40ff8a7b82 */ /* 0x000e640000000000 */
[----:B------:R-:W-:-:S05]  /*52e0*/  IMAD.IADD R159, R162, 0x1, R15 ;  /* 0x00000001a29f7824 */ /* 0x000fca00078e020f */
[----:B------:R-:W-:Y:S01]  /*52f0*/  LOP3.LUT R160, R160, R159, RZ, 0x3c, !PT ;  /* 0x0000009fa0a07212 */ /* 0x000fe200078e3cff */
[----:B------:R-:W-:-:S03]  /*5300*/  IMAD.IADD R148, R148, 0x1, R157 ;  /* 0x0000000194947824 */ /* 0x000fc600078e029d */
[----:B------:R-:W-:Y:S02]  /*5310*/  SHF.L.W.U32.HI R161, R160, 0x19, R160 ;  /* 0x00000019a0a17819 */ /* 0x000fe40000010ea0 */
[-C--:B------:R-:W-:Y:S02]  /*5320*/  LOP3.LUT R162, R149, R150.reuse, RZ, 0x3c, !PT ;  /* 0x0000009695a27212 */ /* 0x080fe400078e3cff */
[----:B------:R-:W-:Y:S02]  /*5330*/  IADD3 R150, PT, PT, R161, R150, R22 ;  /* 0x00000096a1967210 */ /* 0x000fe40007ffe016 */
[----:B0-----:R-:W-:Y:S02]  /*5340*/  LEA R22, R137, UR20, 0x2 ;  /* 0x0000001489167c11 */ /* 0x001fe4000f8e10ff */
[----:B------:R-:W-:-:S04]  /*5350*/  LOP3.LUT R155, R155, R148, RZ, 0x3c, !PT ;  /* 0x000000949b9b7212 */ /* 0x000fc800078e3cff */
[----:B------:R-:W-:Y:S01]  /*5360*/  SHF.L.W.U32.HI R155, R155, 0x14, R155 ;  /* 0x000000149b9b7819 */ /* 0x000fe20000010e9b */
[----:B------:R-:W5:Y:S03]  /*5370*/  LDL R22, [R22] ;  /* 0x0000000016167983 */ /* 0x000f660000100800 */
[----:B------:R-:W-:Y:S02]  /*5380*/  IADD3 R158, PT, PT, R158, R155, R21 ;  /* 0x0000009b9e9e7210 */ /* 0x000fe40007ffe015 */
[----:B-1----:R-:W-:-:S06]  /*5390*/  LEA R21, R138, UR20, 0x2 ;  /* 0x000000148a157c11 */ /* 0x002fcc000f8e10ff */
[----:B------:R-:W5:Y:S01]  /*53a0*/  LDL R21, [R21] ;  /* 0x0000000015157983 */ /* 0x000f620000100800 */
[----:B------:R-:W-:Y:S02]  /*53b0*/  LOP3.LUT R157, R157, R158, RZ, 0x3c, !PT ;  /* 0x0000009e9d9d7212 */ /* 0x000fe400078e3cff */
[----:B------:R-:W-:Y:S02]  /*53c0*/  LOP3.LUT R153, R153, R156, RZ, 0x3c, !PT ;  /* 0x0000009c99997212 */ /* 0x000fe400078e3cff */
[----:B------:R-:W-:Y:S02]  /*53d0*/  SHF.L.W.U32.HI R157, R157, 0x18, R157 ;  /* 0x000000189d9d7819 */ /* 0x000fe40000010e9d */
[----:B------:R-:W-:Y:S02]  /*53e0*/  SHF.L.W.U32.HI R153, R153, 0x18, R153 ;  /* 0x0000001899997819 */ /* 0x000fe40000010e99 */
[----:B------:R-:W-:Y:S01]  /*53f0*/  LOP3.LUT R149, R157, R150, RZ, 0x3c, !PT ;  /* 0x000000969d957212 */ /* 0x000fe200078e3cff */
[----:B------:R-:W-:Y:S01]  /*5400*/  IMAD.IADD R160, R148, 0x1, R157 ;  /* 0x0000000194a07824 */ /* 0x000fe200078e029d */
[----:B------:R-:W-:Y:S01]  /*5410*/  SHF.L.W.U32.HI R157, R162, 0x18, R162 ;  /* 0x00000018a29d7819 */ /* 0x000fe20000010ea2 */
[----:B------:R-:W-:Y:S01]  /*5420*/  IMAD.IADD R148, R154, 0x1, R153 ;  /* 0x000000019a947824 */ /* 0x000fe200078e0299 */
[----:B------:R-:W-:-:S04]  /*5430*/  SHF.L.W.U32.HI R149, R149, 0x10, R149 ;  /* 0x0000001095957819 */ /* 0x000fc80000010e95 */
[----:B------:R-:W-:Y:S01]  /*5440*/  LOP3.LUT R162, R152, R148, RZ, 0x3c, !PT ;  /* 0x0000009498a27212 */ /* 0x000fe200078e3cff */
[----:B------:R-:W-:Y:S02]  /*5450*/  IMAD.IADD R148, R148, 0x1, R149 ;  /* 0x0000000194947824 */ /* 0x000fe400078e0295 */
[----:B------:R-:W-:-:S03]  /*5460*/  IMAD.IADD R152, R14, 0x1, R157 ;  /* 0x000000010e987824 */ /* 0x000fc600078e029d */
[----:B------:R-:W-:Y:S02]  /*5470*/  LOP3.LUT R161, R161, R148, RZ, 0x3c, !PT ;  /* 0x00000094a1a17212 */ /* 0x000fe400078e3cff */
[----:B------:R-:W-:Y:S02]  /*5480*/  LOP3.LUT R14, R147, R152, RZ, 0x3c, !PT ;  /* 0x00000098930e7212 */ /* 0x000fe400078e3cff */
[----:B------:R-:W-:Y:S02]  /*5490*/  SHF.L.W.U32.HI R147, R161, 0x14, R161 ;  /* 0x00000014a1937819 */ /* 0x000fe40000010ea1 */
[----:B------:R-:W-:Y:S02]  /*54a0*/  SHF.L.W.U32.HI R14, R14, 0x19, R14 ;  /* 0x000000190e0e7819 */ /* 0x000fe40000010e0e */
[----:B------:R-:W-:Y:S02]  /*54b0*/  SHF.L.W.U32.HI R161, R162, 0x19, R162 ;  /* 0x00000019a2a17819 */ /* 0x000fe40000010ea2 */
[----:B------:R-:W-:-:S02]  /*54c0*/  LOP3.LUT R155, R155, R160, RZ, 0x3c, !PT ;  /* 0x000000a09b9b7212 */ /* 0x000fc400078e3cff */
[----:B--2---:R-:W-:Y:S02]  /*54d0*/  IADD3 R143, PT, PT, R14, R158, R143 ;  /* 0x0000009e0e8f7210 */ /* 0x004fe40007ffe08f */
[----:B------:R-:W-:Y:S02]  /*54e0*/  IADD3 R162, PT, PT, R161, R151, R146 ;  /* 0x00000097a1a27210 */ /* 0x000fe40007ffe092 */
[----:B------:R-:W-:Y:S02]  /*54f0*/  SHF.L.W.U32.HI R146, R155, 0x19, R155 ;  /* 0x000000199b927819 */ /* 0x000fe40000010e9b */
[----:B------:R-:W-:-:S04]  /*5500*/  LOP3.LUT R151, R153, R143, RZ, 0x3c, !PT ;  /* 0x0000008f99977212 */ /* 0x000fc800078e3cff */
[----:B------:R-:W-:Y:S02]  /*5510*/  SHF.L.W.U32.HI R151, R151, 0x10, R151 ;  /* 0x0000001097977819 */ /* 0x000fe40000010e97 */
[----:B------:R-:W-:Y:S02]  /*5520*/  IADD3 R156, PT, PT, R146, R156, R145 ;  /* 0x0000009c929c7210 */ /* 0x000fe40007ffe091 */
[----:B------:R-:W-:Y:S01]  /*5530*/  LOP3.LUT R145, R157, R162, RZ, 0x3c, !PT ;  /* 0x000000a29d917212 */ /* 0x000fe200078e3cff */
[----:B------:R-:W-:-:S03]  /*5540*/  IMAD.IADD R153, R159, 0x1, R151 ;  /* 0x000000019f997824 */ /* 0x000fc600078e0297 */
[----:B------:R-:W-:Y:S02]  /*5550*/  SHF.L.W.U32.HI R145, R145, 0x10, R145 ;  /* 0x0000001091917819 */ /* 0x000fe40000010e91 */
[----:B------:R-:W-:-:S03]  /*5560*/  LOP3.LUT R14, R14, R153, RZ, 0x3c, !PT ;  /* 0x000000990e0e7212 */ /* 0x000fc600078e3cff */
[----:B------:R-:W-:Y:S01]  /*5570*/  IMAD.IADD R160, R160, 0x1, R145 ;  /* 0x00000001a0a07824 */ /* 0x000fe200078e0291 */
[----:B------:R-:W-:Y:S02]  /*5580*/  SHF.L.W.U32.HI R158, R14, 0x14, R14 ;  /* 0x000000140e9e7819 */ /* 0x000fe40000010e0e */
[----:B------:R-:W-:Y:S02]  /*5590*/  IADD3 R154, PT, PT, R150, R147, R142 ;  /* 0x00000093969a7210 */ /* 0x000fe40007ffe08e */
[----:B------:R-:W-:Y:S02]  /*55a0*/  LOP3.LUT R150, R161, R160, RZ, 0x3c, !PT ;  /* 0x000000a0a1967212 */ /* 0x000fe400078e3cff */
[----:B------:R-:W-:Y:S02]  /*55b0*/  LOP3.LUT R15, R15, R156, RZ, 0x3c, !PT ;  /* 0x0000009c0f0f7212 */ /* 0x000fe400078e3cff */
[----:B------:R-:W-:Y:S02]  /*55c0*/  SHF.L.W.U32.HI R150, R150, 0x14, R150 ;  /* 0x0000001496967819 */ /* 0x000fe40000010e96 */
[----:B------:R-:W-:-:S02]  /*55d0*/  IADD3 R142, PT, PT, R143, R158, R144 ;  /* 0x0000009e8f8e7210 */ /* 0x000fc40007ffe090 */
[----:B------:R-:W-:Y:S02]  /*55e0*/  SHF.L.W.U32.HI R157, R15, 0x10, R15 ;  /* 0x000000100f9d7819 */ /* 0x000fe40000010e0f */
[----:B------:R-:W0:Y:S01]  /*55f0*/  LDC.64 R14, c[0x3][0xb8] ;  /* 0x00c02e00ff0e7b82 */ /* 0x000e220000000a00 */
[----:B------:R-:W-:Y:S02]  /*5600*/  IADD3 R143, PT, PT, R162, R150, R141 ;  /* 0x00000096a28f7210 */ /* 0x000fe40007ffe08d */
[----:B------:R-:W-:Y:S01]  /*5610*/  LOP3.LUT R141, R151, R142, RZ, 0x3c, !PT ;  /* 0x0000008e978d7212 */ /* 0x000fe200078e3cff */
[----:B------:R-:W-:-:S03]  /*5620*/  IMAD.IADD R144, R152, 0x1, R157 ;  /* 0x0000000198907824 */ /* 0x000fc600078e029d */
[----:B------:R-:W-:Y:S02]  /*5630*/  SHF.L.W.U32.HI R141, R141, 0x18, R141 ;  /* 0x000000188d8d7819 */ /* 0x000fe40000010e8d */
[----:B------:R-:W-:-:S03]  /*5640*/  LOP3.LUT R146, R146, R144, RZ, 0x3c, !PT ;  /* 0x0000009092927212 */ /* 0x000fc600078e3cff */
[----:B------:R-:W-:Y:S01]  /*5650*/  IMAD.IADD R153, R153, 0x1, R141 ;  /* 0x0000000199997824 */ /* 0x000fe200078e028d */
[----:B------:R-:W-:-:S04]  /*5660*/  SHF.L.W.U32.HI R151, R146, 0x14, R146 ;  /* 0x0000001492977819 */ /* 0x000fc80000010e92 */
[----:B------:R-:W-:Y:S02]  /*5670*/  LOP3.LUT R158, R158, R153, RZ, 0x3c, !PT ;  /* 0x000000999e9e7212 */ /* 0x000fe400078e3cff */
[----:B---3--:R-:W-:Y:S02]  /*5680*/  IADD3 R152, PT, PT, R156, R151, R140 ;  /* 0x000000979c987210 */ /* 0x008fe40007ffe08c */
[----:B------:R-:W-:Y:S02]  /*5690*/  SHF.L.W.U32.HI R159, R158, 0x19, R158 ;  /* 0x000000199e9f7819 */ /* 0x000fe40000010e9e */
[----:B------:R-:W-:Y:S02]  /*56a0*/  LOP3.LUT R145, R145, R143, RZ, 0x3c, !PT ;  /* 0x0000008f91917212 */ /* 0x000fe400078e3cff */
[----:B------:R-:W-:Y:S02]  /*56b0*/  LOP3.LUT R157, R157, R152, RZ, 0x3c, !PT ;  /* 0x000000989d9d7212 */ /* 0x000fe400078e3cff */
[----:B----4-:R-:W-:-:S02]  /*56c0*/  IADD3 R156, PT, PT, R159, R154, R23 ;  /* 0x0000009a9f9c7210 */ /* 0x010fc40007ffe017 */
[----:B0-----:R-:W-:Y:S02]  /*56d0*/  LOP3.LUT R140, R14, 0xff, RZ, 0xc0, !PT ;  /* 0x000000ff0e8c7812 */ /* 0x001fe400078ec0ff */
[----:B------:R-:W-:Y:S02]  /*56e0*/  SHF.L.W.U32.HI R145, R145, 0x18, R145 ;  /* 0x0000001891917819 */ /* 0x000fe40000010e91 */
[----:B------:R-:W-:Y:S02]  /*56f0*/  SHF.L.W.U32.HI R157, R157, 0x18, R157 ;  /* 0x000000189d9d7819 */ /* 0x000fe40000010e9d */
[----:B------:R-:W-:Y:S02]  /*5700*/  LOP3.LUT R155, R149, R154, RZ, 0x3c, !PT ;  /* 0x0000009a959b7212 */ /* 0x000fe400078e3cff */
[----:B------:R-:W-:Y:S02]  /*5710*/  LEA R161, R140, UR20, 0x2 ;  /* 0x000000148ca17c11 */ /* 0x000fe4000f8e10ff */
[----:B------:R-:W-:-:S02]  /*5720*/  LOP3.LUT R149, R145, R156, RZ, 0x3c, !PT ;  /* 0x0000009c91957212 */ /* 0x000fc400078e3cff */
[----:B------:R-:W-:Y:S01]  /*5730*/  LOP3.LUT R146, R15, 0xff, RZ, 0xc0, !PT ;  /* 0x000000ff0f927812 */ /* 0x000fe200078ec0ff */
[----:B------:R-:W-:Y:S01]  /*5740*/  IMAD.IADD R14, R144, 0x1, R157 ;  /* 0x00000001900e7824 */ /* 0x000fe200078e029d */
[----:B------:R-:W-:Y:S01]  /*5750*/  SHF.L.W.U32.HI R149, R149, 0x10, R149 ;  /* 0x0000001095957819 */ /* 0x000fe20000010e95 */
[----:B------:R-:W-:Y:S01]  /*5760*/  IMAD.IADD R23, R160, 0x1, R145 ;  /* 0x00000001a0177824 */ /* 0x000fe200078e0291 */
[----:B------:R0:W2:Y:S01]  /*5770*/  LDL R15, [R161] ;  /* 0x00000000a10f7983 */ /* 0x0000a20000100800 */
[----:B------:R-:W-:Y:S01]  /*5780*/  LEA R162, R146, UR20, 0x2 ;  /* 0x0000001492a27c11 */ /* 0x000fe2000f8e10ff */
[----:B------:R-:W1:Y:S01]  /*5790*/  LDC.U8 R145, c[0x3][0xb9] ;  /* 0x00c02e40ff917b82 */ /* 0x000e620000000000 */
[----:B------:R-:W-:Y:S02]  /*57a0*/  SHF.L.W.U32.HI R155, R155, 0x18, R155 ;  /* 0x000000189b9b7819 */ /* 0x000fe40000010e9b */
[----:B------:R-:W-:Y:S01]  /*57b0*/  LOP3.LUT R158, R151, R14, RZ, 0x3c, !PT ;  /* 0x0000000e979e7212 */ /* 0x000fe200078e3cff */
[----:B------:R-:W-:Y:S01]  /*57c0*/  IMAD.IADD R14, R149, 0x1, R14 ;  /* 0x00000001950e7824 */ /* 0x000fe200078e020e */
[----:B------:R-:W3:Y:S01]  /*57d0*/  LDL R151, [R162] ;  /* 0x00000000a2977983 */ /* 0x000ee20000100800 */
[----:B------:R-:W-:-:S03]  /*57e0*/  IMAD.IADD R148, R148, 0x1, R155 ;  /* 0x0000000194947824 */ /* 0x000fc600078e029b */
[----:B------:R-:W-:Y:S02]  /*57f0*/  LOP3.LUT R154, R159, R14, RZ, 0x3c, !PT ;  /* 0x0000000e9f9a7212 */ /* 0x000fe400078e3cff */
[----:B------:R-:W-:Y:S02]  /*5800*/  LOP3.LUT R147, R147, R148, RZ, 0x3c, !PT ;  /* 0x0000009493937212 */ /* 0x000fe400078e3cff */
[----:B------:R-:W-:Y:S01]  /*5810*/  SHF.L.W.U32.HI R154, R154, 0x14, R154 ;  /* 0x000000149a9a7819 */ /* 0x000fe20000010e9a */
[----:B------:R-:W4:Y:S01]  /*5820*/  LDC.U8 R144, c[0x3][0xbd] ;  /* 0x00c02f40ff907b82 */ /* 0x000f220000000000 */
[----:B------:R-:W-:Y:S02]  /*5830*/  SHF.L.W.U32.HI R160, R147, 0x19, R147 ;  /* 0x0000001993a07819 */ /* 0x000fe40000010e93 */
[----:B-----5:R-:W-:Y:S02]  /*5840*/  IADD3 R156, PT, PT, R156, R154, R19 ;  /* 0x0000009a9c9c7210 */ /* 0x020fe40007ffe013 */
[----:B------:R-:W-:-:S02]  /*5850*/  SHF.L.W.U32.HI R19, R158, 0x19, R158 ;  /* 0x000000199e137819 */ /* 0x000fc40000010e9e */
[----:B------:R-:W-:Y:S02]  /*5860*/  IADD3 R158, PT, PT, R160, R143, R20 ;  /* 0x0000008fa09e7210 */ /* 0x000fe40007ffe014 */
[----:B------:R-:W-:Y:S01]  /*5870*/  IADD3 R147, PT, PT, R19, R142, R18 ;  /* 0x0000008e13937210 */ /* 0x000fe20007ffe012 */
[----:B------:R-:W5:Y:S01]  /*5880*/  LDC.U8 R143, c[0x3][0xba] ;  /* 0x00c02e80ff8f7b82 */ /* 0x000f620000000000 */
[----:B------:R-:W-:Y:S02]  /*5890*/  LOP3.LUT R18, R157, R158, RZ, 0x3c, !PT ;  /* 0x0000009e9d127212 */ /* 0x000fe400078e3cff */
[----:B-1----:R-:W-:Y:S02]  /*58a0*/  LEA R20, R145, UR20, 0x2 ;  /* 0x0000001491147c11 */ /* 0x002fe4000f8e10ff */
[----:B------:R-:W-:-:S03]  /*58b0*/  SHF.L.W.U32.HI R18, R18, 0x10, R18 ;  /* 0x0000001012127819 */ /* 0x000fc60000010e12 */
[----:B------:R-:W1:Y:S01]  /*58c0*/  LDC.U8 R142, c[0x3][0xbe] ;  /* 0x00c02f80ff8e7b82 */ /* 0x000e620000000000 */
[----:B------:R-:W3:Y:S01]  /*58d0*/  LDL R20, [R20] ;  /* 0x0000000014147983 */ /* 0x000ee20000100800 */
[----:B------:R-:W-:Y:S01]  /*58e0*/  IMAD.IADD R153, R18, 0x1, R153 ;  /* 0x0000000112997824 */ /* 0x000fe200078e0299 */
[----:B------:R-:W-:-:S04]  /*58f0*/  LOP3.LUT R150, R150, R23, RZ, 0x3c, !PT ;  /* 0x0000001796967212 */ /* 0x000fc800078e3cff */
[----:B------:R-:W-:Y:S02]  /*5900*/  LOP3.LUT R159, R160, R153, RZ, 0x3c, !PT ;  /* 0x00000099a09f7212 */ /* 0x000fe400078e3cff */
[----:B----4-:R-:W-:Y:S02]  /*5910*/  LEA R157, R144, UR20, 0x2 ;  /* 0x00000014909d7c11 */ /* 0x010fe4000f8e10ff */
[----:B------:R-:W-:Y:S02]  /*5920*/  SHF.L.W.U32.HI R150, R150, 0x19, R150 ;  /* 0x0000001996967819 */ /* 0x000fe40000010e96 */
[----:B------:R-:W-:Y:S02]  /*5930*/  SHF.L.W.U32.HI R159, R159, 0x14, R159 ;  /* 0x000000149f9f7819 */ /* 0x000fe40000010e9f */
[----:B------:R-:W4:Y:S01]  /*5940*/  LDL R157, [R157] ;  /* 0x000000009d9d7983 */ /* 0x000f220000100800 */
[----:B------:R-:W-:Y:S02]  /*5950*/  IADD3 R152, PT, PT, R150, R152, R17 ;  /* 0x0000009896987210 */ /* 0x000fe40007ffe011 */
[----:B------:R-:W-:-:S02]  /*5960*/  IADD3 R17, PT, PT, R158, R159, R16 ;  /* 0x0000009f9e117210 */ /* 0x000fc40007ffe010 */
[----:B-----5:R-:W-:Y:S02]  /*5970*/  LEA R16, R143, UR20, 0x2 ;  /* 0x000000148f107c11 */ /* 0x020fe4000f8e10ff */
[----:B0-----:R-:W-:Y:S02]  /*5980*/  LOP3.LUT R161, R141, R152, RZ, 0x3c, !PT ;  /* 0x000000988da17212 */ /* 0x001fe400078e3cff */
[----:B------:R-:W0:Y:S01]  /*5990*/  LDC.U8 R141, c[0x3][0xbb] ;  /* 0x00c02ec0ff8d7b82 */ /* 0x000e220000000000 */
[----:B------:R-:W-:Y:S01]  /*59a0*/  LOP3.LUT R155, R155, R147, RZ, 0x3c, !PT ;  /* 0x000000939b9b7212 */ /* 0x000fe200078e3cff */
[----:B------:R-:W5:Y:S01]  /*59b0*/  LDL R16, [R16] ;  /* 0x0000000010107983 */ /* 0x000f620000100800 */
[----:B-1----:R-:W-:Y:S02]  /*59c0*/  LEA R160, R142, UR20, 0x2 ;  /* 0x000000148ea07c11 */ /* 0x002fe4000f8e10ff */
[----:B------:R-:W-:Y:S02]  /*59d0*/  SHF.L.W.U32.HI R161, R161, 0x10, R161 ;  /* 0x00000010a1a17819 */ /* 0x000fe40000010ea1 */
[----:B------:R-:W-:Y:S01]  /*59e0*/  SHF.L.W.U32.HI R158, R155, 0x10, R155 ;  /* 0x000000109b9e7819 */ /* 0x000fe20000010e9b */
[----:B------:R-:W1:Y:S01]  /*59f0*/  LDCU.U8 UR8, c[0x3][0xbf] ;  /* 0x00c017e0ff0877ac */ /* 0x000e620008000000 */
[----:B------:R2:W5:Y:S01]  /*5a00*/  LDL R155, [R160] ;  /* 0x00000000a09b7983 */ /* 0x0005620000100800 */
[----:B------:R-:W-:-:S02]  /*5a10*/  IMAD.IADD R163, R161, 0x1, R148 ;  /* 0x00000001a1a37824 */ /* 0x000fc400078e0294 */
[----:B------:R-:W-:-:S05]  /*5a20*/  IMAD.IADD R148, R158, 0x1, R23 ;  /* 0x000000019e947824 */ /* 0x000fca00078e0217 */
[----:B------:R-:W-:-:S04]  /*5a30*/  LOP3.LUT R19, R19, R148, RZ, 0x3c, !PT ;  /* 0x0000009413137212 */ /* 0x000fc800078e3cff */
[----:B------:R-:W-:Y:S02]  /*5a40*/  SHF.L.W.U32.HI R19, R19, 0x14, R19 ;  /* 0x0000001413137819 */ /* 0x000fe40000010e13 */
[----:B------:R-:W-:Y:S02]  /*5a50*/  LOP3.LUT R23, R150, R163, RZ, 0x3c, !PT ;  /* 0x000000a396177212 */ /* 0x000fe400078e3cff */
[----:B------:R-:W-:Y:S01]  /*5a60*/  IADD3 R147, PT, PT, R147, R19, R22 ;  /* 0x0000001393937210 */ /* 0x000fe20007ffe016 */
[----:B-1----:R-:W-:Y:S02]  /*5a70*/  ULEA UR8, UR8, UR20, 0x2 ;  /* 0x0000001408087291 */ /* 0x002fe4000f8e10ff */
[----:B0-----:R-:W-:Y:S02]  /*5a80*/  LEA R22, R141, UR20, 0x2 ;  /* 0x000000148d167c11 */ /* 0x001fe4000f8e10ff */
[----:B------:R-:W-:-:S04]  /*5a90*/  SHF.L.W.U32.HI R23, R23, 0x14, R23 ;  /* 0x0000001417177819 */ /* 0x000fc80000010e17 */
[----:B------:R-:W5:Y:S01]  /*5aa0*/  LDL R22, [R22] ;  /* 0x0000000016167983 */ /* 0x000f620000100800 */
[----:B------:R-:W-:-:S03]  /*5ab0*/  IADD3 R152, PT, PT, R152, R23, R21 ;  /* 0x0000001798987210 */ /* 0x000fc60007ffe015 */
[----:B------:R-:W5:Y:S01]  /*5ac0*/  LDL R21, [UR8] ;  /* 0x00000008ff157983 */ /* 0x000f620008100800 */
[----:B------:R-:W-:Y:S01]  /*5ad0*/  LOP3.LUT R18, R18, R17, RZ, 0x3c, !PT ;  /* 0x0000001112127212 */ /* 0x000fe200078e3cff */
[----:B------:R-:W0:Y:S01]  /*5ae0*/  LDCU UR8, c[0x0][0x39c] ;  /* 0x00007380ff0877ac */ /* 0x000e220008000800 */
[----:B------:R-:W-:Y:S02]  /*5af0*/  LOP3.LUT R158, R158, R147, RZ, 0x3c, !PT ;  /* 0x000000939e9e7212 */ /* 0x000fe400078e3cff */
[----:B------:R-:W-:-:S05]  /*5b00*/  SHF.L.W.U32.HI R18, R18, 0x18, R18 ;  /* 0x0000001812127819 */ /* 0x000fca0000010e12 */
[----:B------:R-:W-:Y:S01]  /*5b10*/  IMAD.IADD R150, R153, 0x1, R18 ;  /* 0x0000000199967824 */ /* 0x000fe200078e0212 */
[----:B------:R-:W-:-:S04]  /*5b20*/  SHF.L.W.U32.HI R153, R158, 0x18, R158 ;  /* 0x000000189e997819 */ /* 0x000fc80000010e9e */
[----:B------:R-:W-:Y:S01]  /*5b30*/  LOP3.LUT R158, R159, R150, RZ, 0x3c, !PT ;  /* 0x000000969f9e7212 */ /* 0x000fe200078e3cff */
[----:B------:R-:W-:-:S03]  /*5b40*/  IMAD.IADD R148, R148, 0x1, R153 ;  /* 0x0000000194947824 */ /* 0x000fc600078e0299 */
[----:B------:R-:W-:Y:S02]  /*5b50*/  SHF.L.W.U32.HI R158, R158, 0x19, R158 ;  /* 0x000000199e9e7819 */ /* 0x000fe40000010e9e */
[----:B------:R-:W-:Y:S02]  /*5b60*/  LOP3.LUT R19, R19, R148, RZ, 0x3c, !PT ;  /* 0x0000009413137212 */ /* 0x000fe400078e3cff */
[----:B------:R-:W-:Y:S02]  /*5b70*/  LOP3.LUT R149, R149, R156, RZ, 0x3c, !PT ;  /* 0x0000009c95957212 */ /* 0x000fe400078e3cff */
[----:B------:R-:W-:Y:S02]  /*5b80*/  LOP3.LUT R161, R161, R152, RZ, 0x3c, !PT ;  /* 0x00000098a1a17212 */ /* 0x000fe400078e3cff */
[----:B------:R-:W-:Y:S01]  /*5b90*/  SHF.L.W.U32.HI R149, R149, 0x18, R149 ;  /* 0x0000001895957819 */ /* 0x000fe20000010e95 */
[----:B------:R1:W-:Y:S04]  /*5ba0*/  STL.128 [R1+0x40], RZ ;  /* 0x000040ff01007387 */ /* 0x0003e80000100c00 */
[----:B------:R1:W-:Y:S04]  /*5bb0*/  STL.128 [R1+0x50], RZ ;  /* 0x000050ff01007387 */ /* 0x0003e80000100c00 */
[----:B------:R1:W-:Y:S04]  /*5bc0*/  STL.128 [R1+0x60], RZ ;  /* 0x000060ff01007387 */ /* 0x0003e80000100c00 */
[----:B------:R1:W-:Y:S01]  /*5bd0*/  STL.128 [R1+0x70], RZ ;  /* 0x000070ff01007387 */ /* 0x0003e20000100c00 */
[----:B0-----:R-:W-:Y:S01]  /*5be0*/  UISETP.GE.AND UP0, UPT, UR8, 0x1, UPT ;  /* 0x000000010800788c */ /* 0x001fe2000bf06270 */
[----:B--2---:R-:W-:-:S02]  /*5bf0*/  IADD3 R156, PT, PT, R158, R156, R15 ;  /* 0x0000009c9e9c7210 */ /* 0x004fc40007ffe00f */
[----:B------:R-:W-:Y:S02]  /*5c00*/  SHF.L.W.U32.HI R15, R19, 0x19, R19 ;  /* 0x00000019130f7819 */ /* 0x000fe40000010e13 */
[----:B------:R-:W-:Y:S02]  /*5c10*/  LOP3.LUT R160, R153, R156, RZ, 0x3c, !PT ;  /* 0x0000009c99a07212 */ /* 0x000fe400078e3cff */
[----:B---3--:R-:W-:Y:S02]  /*5c20*/  IADD3 R151, PT, PT, R15, R152, R151 ;  /* 0x000000980f977210 */ /* 0x008fe40007ffe097 */
[----:B------:R-:W-:Y:S02]  /*5c30*/  SHF.L.W.U32.HI R152, R161, 0x18, R161 ;  /* 0x00000018a1987819 */ /* 0x000fe40000010ea1 */
[----:B------:R-:W-:-:S03]  /*5c40*/  SHF.L.W.U32.HI R160, R160, 0x10, R160 ;  /* 0x00000010a0a07819 */ /* 0x000fc60000010ea0 */
[----:B------:R-:W-:-:S05]  /*5c50*/  IMAD.IADD R153, R163, 0x1, R152 ;  /* 0x00000001a3997824 */ /* 0x000fca00078e0298 */
[----:B------:R-:W-:Y:S01]  /*5c60*/  LOP3.LUT R19, R23, R153, RZ, 0x3c, !PT ;  /* 0x0000009917137212 */ /* 0x000fe200078e3cff */
[----:B------:R-:W-:Y:S01]  /*5c70*/  IMAD.IADD R153, R153, 0x1, R160 ;  /* 0x0000000199997824 */ /* 0x000fe200078e02a0 */
[----:B------:R-:W-:-:S04]  /*5c80*/  LOP3.LUT R18, R18, R151, RZ, 0x3c, !PT ;  /* 0x0000009712127212 */ /* 0x000fc800078e3cff */
[----:B------:R-:W-:Y:S01]  /*5c90*/  LOP3.LUT R158, R158, R153, RZ, 0x3c, !PT ;  /* 0x000000999e9e7212 */ /* 0x000fe200078e3cff */
[----:B------:R-:W-:-:S03]  /*5ca0*/  IMAD.IADD R161, R14, 0x1, R149 ;  /* 0x000000010ea17824 */ /* 0x000fc600078e0295 */
[----:B------:R-:W-:Y:S02]  /*5cb0*/  SHF.L.W.U32.HI R163, R158, 0x14, R158 ;  /* 0x000000149ea37819 */ /* 0x000fe40000010e9e */
[----:B------:R-:W-:Y:S02]  /*5cc0*/  SHF.L.W.U32.HI R158, R18, 0x10, R18 ;  /* 0x00000010129e7819 */ /* 0x000fe40000010e12 */
[----:B------:R-:W-:-:S03]  /*5cd0*/  IADD3 R159, PT, PT, R156, R163, R20 ;  /* 0x000000a39c9f7210 */ /* 0x000fc60007ffe014 */
[----:B------:R-:W-:Y:S01]  /*5ce0*/  IMAD.IADD R18, R161, 0x1, R158 ;  /* 0x00000001a1127824 */ /* 0x000fe200078e029e */
[----:B------:R-:W-:-:S04]  /*5cf0*/  LOP3.LUT R23, R160, R159, RZ, 0x3c, !PT ;  /* 0x0000009fa0177212 */ /* 0x000fc800078e3cff */
[----:B------:R-:W-:Y:S02]  /*5d00*/  LOP3.LUT R14, R15, R18, RZ, 0x3c, !PT ;  /* 0x000000120f0e7212 */ /* 0x000fe400078e3cff */
[----:B------:R-:W-:Y:S02]  /*5d10*/  SHF.L.W.U32.HI R23, R23, 0x18, R23 ;  /* 0x0000001817177819 */ /* 0x000fe40000010e17 */
[----:B------:R-:W-:-:S03]  /*5d20*/  SHF.L.W.U32.HI R14, R14, 0x14, R14 ;  /* 0x000000140e0e7819 */ /* 0x000fc60000010e0e */
[----:B------:R-:W-:Y:S01]  /*5d30*/  IMAD.IADD R153, R153, 0x1, R23 ;  /* 0x0000000199997824 */ /* 0x000fe200078e0217 */
[----:B----4-:R-:W-:Y:S02]  /*5d40*/  IADD3 R157, PT, PT, R151, R14, R157 ;  /* 0x0000000e979d7210 */ /* 0x010fe40007ffe09d */
[----:B------:R-:W-:Y:S02]  /*5d50*/  LOP3.LUT R154, R154, R161, RZ, 0x3c, !PT ;  /* 0x000000a19a9a7212 */ /* 0x000fe400078e3cff */
[----:B------:R-:W-:Y:S02]  /*5d60*/  SHF.L.W.U32.HI R19, R19, 0x19, R19 ;  /* 0x0000001913137819 */ /* 0x000fe40000010e13 */
[----:B------:R-:W-:Y:S02]  /*5d70*/  LOP3.LUT R158, R158, R157, RZ, 0x3c, !PT ;  /* 0x0000009d9e9e7212 */ /* 0x000fe400078e3cff */
[----:B------:R-:W-:Y:S02]  /*5d80*/  LOP3.LUT R163, R163, R153, RZ, 0x3c, !PT ;  /* 0x00000099a3a37212 */ /* 0x000fe400078e3cff */
[----:B------:R-:W-:-:S02]  /*5d90*/  SHF.L.W.U32.HI R154, R154, 0x19, R154 ;  /* 0x000000199a9a7819 */ /* 0x000fc40000010e9a */
[----:B------:R-:W-:Y:S02]  /*5da0*/  SHF.L.W.U32.HI R15, R158, 0x18, R158 ;  /* 0x000000189e0f7819 */ /* 0x000fe40000010e9e */
[----:B------:R-:W-:Y:S02]  /*5db0*/  SHF.L.W.U32.HI R20, R163, 0x19, R163 ;  /* 0x00000019a3147819 */ /* 0x000fe40000010ea3 */
[----:B-----5:R-:W-:Y:S02]  /*5dc0*/  IADD3 R17, PT, PT, R19, R17, R16 ;  /* 0x0000001113117210 */ /* 0x020fe40007ffe010 */
[----:B------:R-:W-:Y:S02]  /*5dd0*/  LOP3.LUT R31, R31, R15, R20, 0x96, !PT ;  /* 0x0000000f1f1f7212 */ /* 0x000fe400078e9614 */
[----:B------:R-:W-:Y:S01]  /*5de0*/  LOP3.LUT R149, R149, R17, RZ, 0x3c, !PT ;  /* 0x0000001195957212 */ /* 0x000fe200078e3cff */
[----:B------:R-:W-:Y:S01]  /*5df0*/  IMAD.IADD R15, R18, 0x1, R15 ;  /* 0x00000001120f7824 */ /* 0x000fe200078e020f */
[----:B------:R-:W-:-:S02]  /*5e00*/  IADD3 R155, PT, PT, R154, R147, R155 ;  /* 0x000000939a9b7210 */ /* 0x000fc40007ffe09b */
[----:B------:R-:W-:Y:S02]  /*5e10*/  SHF.L.W.U32.HI R149, R149, 0x10, R149 ;  /* 0x0000001095957819 */ /* 0x000fe40000010e95 */
[----:B------:R-:W-:Y:S02]  /*5e20*/  LOP3.LUT R152, R152, R155, RZ, 0x3c, !PT ;  /* 0x0000009b98987212 */ /* 0x000fe400078e3cff */
[-C--:B------:R-:W-:Y:S02]  /*5e30*/  LOP3.LUT R16, R14, R15.reuse, RZ, 0x3c, !PT ;  /* 0x0000000f0e107212 */ /* 0x080fe400078e3cff */
[----:B------:R-:W-:Y:S01]  /*5e40*/  LOP3.LUT R159, R24, R15, R159, 0x96, !PT ;  /* 0x0000000f189f7212 */ /* 0x000fe200078e969f */
[----:B------:R-:W-:Y:S01]  /*5e50*/  IMAD.IADD R18, R148, 0x1, R149 ;  /* 0x0000000194127824 */ /* 0x000fe200078e0295 */
[----:B------:R-:W-:-:S04]  /*5e60*/  SHF.L.W.U32.HI R15, R152, 0x10, R152 ;  /* 0x00000010980f7819 */ /* 0x000fc80000010e98 */
[----:B------:R-:W-:Y:S01]  /*5e70*/  LOP3.LUT R19, R19, R18, RZ, 0x3c, !PT ;  /* 0x0000001213137212 */ /* 0x000fe200078e3cff */
[----:B------:R-:W-:-:S03]  /*5e80*/  IMAD.IADD R20, R150, 0x1, R15 ;  /* 0x0000000196147824 */ /* 0x000fc600078e020f */
[----:B------:R-:W-:Y:S02]  /*5e90*/  SHF.L.W.U32.HI R19, R19, 0x14, R19 ;  /* 0x0000001413137819 */ /* 0x000fe40000010e13 */
[----:B------:R-:W-:-:S04]  /*5ea0*/  LOP3.LUT R154, R154, R20, RZ, 0x3c, !PT ;  /* 0x000000149a9a7212 */ /* 0x000fc800078e3cff */
[----:B------:R-:W-:Y:S02]  /*5eb0*/  SHF.L.W.U32.HI R154, R154, 0x14, R154 ;  /* 0x000000149a9a7819 */ /* 0x000fe40000010e9a */
[----:B------:R-:W-:Y:S02]  /*5ec0*/  IADD3 R148, PT, PT, R17, R19, R22 ;  /* 0x0000001311947210 */ /* 0x000fe40007ffe016 */
[----:B------:R-:W-:Y:S02]  /*5ed0*/  IADD3 R150, PT, PT, R155, R154, R21 ;  /* 0x0000009a9b967210 */ /* 0x000fe40007ffe015 */
[----:B------:R-:W-:Y:S02]  /*5ee0*/  LOP3.LUT R14, R149, R148, RZ, 0x3c, !PT ;  /* 0x00000094950e7212 */ /* 0x000fe400078e3cff */
[----:B------:R-:W-:Y:S02]  /*5ef0*/  LOP3.LUT R15, R15, R150, RZ, 0x3c, !PT ;  /* 0x000000960f0f7212 */ /* 0x000fe400078e3cff */
[----:B------:R-:W-:-:S02]  /*5f00*/  SHF.L.W.U32.HI R17, R14, 0x18, R14 ;  /* 0x000000180e117819 */ /* 0x000fc40000010e0e */
[----:B------:R-:W0:Y:S01]  /*5f10*/  LDC.U8 R14, c[0x3][0xbf] ;  /* 0x00c02fc0ff0e7b82 */ /* 0x000e220000000000 */
[----:B------:R-:W-:Y:S02]  /*5f20*/  SHF.L.W.U32.HI R21, R15, 0x18, R15 ;  /* 0x000000180f157819 */ /* 0x000fe40000010e0f */
[----:B------:R-:W-:-:S03]  /*5f30*/  IMAD.IADD R18, R18, 0x1, R17 ;  /* 0x0000000112127824 */ /* 0x000fc600078e0211 */
[----:B------:R-:W-:Y:S02]  /*5f40*/  IMAD.IADD R20, R20, 0x1, R21 ;  /* 0x0000000114147824 */ /* 0x000fe400078e0215 */
[----:B------:R-:W-:-:S03]  /*5f50*/  LOP3.LUT R19, R19, R18, RZ, 0x3c, !PT ;  /* 0x0000001213137212 */ /* 0x000fc600078e3cff */
[----:B------:R-:W-:Y:S02]  /*5f60*/  LOP3.LUT R22, R154, R20, RZ, 0x3c, !PT ;  /* 0x000000149a167212 */ /* 0x000fe400078e3cff */
[----:B------:R-:W-:Y:S02]  /*5f70*/  SHF.L.W.U32.HI R16, R16, 0x19, R16 ;  /* 0x0000001910107819 */ /* 0x000fe40000010e10 */
[----:B------:R-:W-:Y:S02]  /*5f80*/  SHF.L.W.U32.HI R22, R22, 0x19, R22 ;  /* 0x0000001916167819 */ /* 0x000fe40000010e16 */
[----:B------:R-:W-:Y:S02]  /*5f90*/  SHF.L.W.U32.HI R152, R19, 0x19, R19 ;  /* 0x0000001913987819 */ /* 0x000fe40000010e13 */
[----:B------:R-:W-:Y:S02]  /*5fa0*/  LOP3.LUT R147, R27, R18, R150, 0x96, !PT ;  /* 0x000000121b937212 */ /* 0x000fe400078e9696 */
[----:B------:R-:W-:-:S02]  /*5fb0*/  LOP3.LUT R15, R26, R153, R157, 0x96, !PT ;  /* 0x000000991a0f7212 */ /* 0x000fc400078e969d */
[----:B------:R-:W-:Y:S02]  /*5fc0*/  LOP3.LUT R16, R29, R23, R16, 0x96, !PT ;  /* 0x000000171d107212 */ /* 0x000fe400078e9610 */
[----:B------:R-:W-:Y:S02]  /*5fd0*/  LOP3.LUT R148, R25, R20, R148, 0x96, !PT ;  /* 0x0000001419947212 */ /* 0x000fe400078e9694 */
[----:B------:R-:W-:Y:S02]  /*5fe0*/  LOP3.LUT R17, R30, R17, R22, 0x96, !PT ;  /* 0x000000111e117212 */ /* 0x000fe400078e9616 */
[----:B------:R-:W-:Y:S02]  /*5ff0*/  LOP3.LUT R152, R28, R21, R152, 0x96, !PT ;  /* 0x000000151c987212 */ /* 0x000fe400078e9698 */
[----:B------:R-:W-:Y:S01]  /*6000*/  LOP3.LUT R150, R159, 0x1012020, RZ, 0x3c, !PT ;  /* 0x010120209f967812 */ /* 0x000fe200078e3cff */
[----:B-1----:R-:W-:Y:S06]  /*6010*/  BRA.U !UP0, `(.L_x_1) ;  /* 0x0000000908b07547 */ /* 0x002fec000b800000 */
[----:B------:R-:W-:Y:S02]  /*6020*/  UISETP.GE.U32.AND UP0, UPT, UR8, 0x4, UPT ;  /* 0x000000040800788c */ /* 0x000fe4000bf06070 */
[----:B------:R-:W-:Y:S02]  /*6030*/  IMAD R149, R99, UR8, RZ ;  /* 0x0000000863957c24 */ /* 0x000fe4000f8e02ff */
[----:B------:R-:W-:-:S03]  /*6040*/  IMAD.MOV.U32 R30, RZ, RZ, RZ ;  /* 0x000000ffff1e7224 */ /* 0x000fc600078e00ff */
[----:B------:R-:W-:Y:S02]  /*6050*/  SHF.R.S32.HI R19, RZ, 0x1f, R149 ;  /* 0x0000001fff137819 */ /* 0x000fe40000011495 */
[----:B------:R-:W-:Y:S05]  /*6060*/  BRA.U !UP0, `(.L_x_2) ;  /* 0x0000000908087547 */ /* 0x000fea000b800000 */
[----:B------:R-:W-:Y:S01]  /*6070*/  UISETP.GT.AND UP0, UPT, UR7, URZ, UPT ;  /* 0x000000ff0700728c */ /* 0x000fe2000bf04270 */
[----:B------:R-:W-:-:S08]  /*6080*/  IMAD.MOV.U32 R18, RZ, RZ, RZ ;  /* 0x000000ffff127224 */ /* 0x000fd000078e00ff */
[----:B------:R-:W-:Y:S05]  /*6090*/  BRA.U !UP0, `(.L_x_3) ;  /* 0x0000000508b47547 */ /* 0x000fea000b800000 */
[----:B------:R-:W-:Y:S02]  /*60a0*/  IADD3 R20, PT, PT, -R18, UR7, RZ ;  /* 0x0000000712147c10 */ /* 0x000fe4000fffe1ff */
[----:B------:R-:W-:Y:S02]  /*60b0*/  PLOP3.LUT P0, PT, PT, PT, PT, 0x80, 0x8 ;  /* 0x000000000008781c */ /* 0x000fe40003f0f070 */
[----:B------:R-:W-:-:S13]  /*60c0*/  ISETP.GT.AND P1, PT, R20, 0xc, PT ;  /* 0x0000000c1400780c */ /* 0x000fda0003f24270 */
[----:B------:R-:W-:Y:S05]  /*60d0*/  @!P1 BRA `(.L_x_4) ;  /* 0x00000004000c9947 */ /* 0x000fea0003800000 */
[----:B------:R-:W-:Y:S01]  /*60e0*/  IMAD.U32 R151, RZ, RZ, UR7 ;  /* 0x00000007ff977e24 */ /* 0x000fe2000f8e00ff */
[----:B------:R-:W-:-:S03]  /*60f0*/  PLOP3.LUT P0, PT, PT, PT, PT, 0x8, 0x80 ;  /* 0x000000000080781c */ /* 0x000fc60003f0e170 */
[----:B------:R-:W-:-:S10]  /*6100*/  VIADD R151, R151, 0xfffffff4 ;  /* 0xfffffff497977836 */ /* 0x000fd40000000000 */
.L_x_5:
[----:B-1----:R-:W1:Y:S01]  /*6110*/  LDCU.64 UR8, c[0x0][0x380] ;  /* 0x00007000ff0877ac */ /* 0x002e620008000a00 */
[----:B------:R-:W-:-:S05]  /*6120*/  IMAD.IADD R156, R1, 0x1, R18 ;  /* 0x00000001019c7824 */ /* 0x000fca00078e0212 */
[----:B------:R-:W2:Y:S01]  /*6130*/  LDL R23, [R156+0x40] ;  /* 0x000040009c177983 */ /* 0x000ea20000100800 */
[----:B-1----:R-:W-:-:S04]  /*6140*/  IADD3 R20, P1, P2, R18, UR8, R149 ;  /* 0x0000000812147c10 */ /* 0x002fc8000fa3e095 */
[----:B------:R-:W-:-:S05]  /*6150*/  IADD3.X R21, PT, PT, RZ, UR9, R19, P1, P2 ;  /* 0x00000009ff157c10 */ /* 0x000fca0008fe4413 */
[----:B------:R-:W3:Y:S04]  /*6160*/  LDG.E.U8.CONSTANT R30, desc[UR12][R20.64+0x1] ;  /* 0x0000010c141e7981 */ /* 0x000ee8000c1e9100 */
[----:B------:R-:W2:Y:S04]  /*6170*/  LDG.E.U8.CONSTANT R22, desc[UR12][R20.64] ;  /* 0x0000000c14167981 */ /* 0x000ea8000c1e9100 */
[----:B------:R-:W4:Y:S04]  /*6180*/  LDG.E.U8.CONSTANT R153, desc[UR12][R20.64+0x2] ;  /* 0x0000020c14997981 */ /* 0x000f28000c1e9100 */
[----:B------:R-:W5:Y:S01]  /*6190*/  LDG.E.U8.CONSTANT R154, desc[UR12][R20.64+0x3] ;  /* 0x0000030c149a7981 */ /* 0x000f62000c1e9100 */
[----:B---3--:R-:W-:-:S05]  /*61a0*/  IMAD.SHL.U32 R30, R30, 0x100, RZ ;  /* 0x000001001e1e7824 */ /* 0x008fca00078e00ff */
[----:B--2---:R-:W-:Y:S01]  /*61b0*/  LOP3.LUT R22, R30, R23, R22, 0xfe, !PT ;  /* 0x000000171e167212 */ /* 0x004fe200078efe16 */
[----:B------:R-:W-:Y:S02]  /*61c0*/  VIADD R30, R18, 0x4 ;  /* 0x00000004121e7836 */ /* 0x000fe40000000000 */
[----:B----4-:R-:W-:Y:S02]  /*61d0*/  IMAD.U32 R153, R153, 0x10000, RZ ;  /* 0x0001000099997824 */ /* 0x010fe400078e00ff */
[----:B-----5:R-:W-:-:S05]  /*61e0*/  IMAD.SHL.U32 R154, R154, 0x1000000, RZ ;  /* 0x010000009a9a7824 */ /* 0x020fca00078e00ff */
[----:B------:R-:W-:Y:S02]  /*61f0*/  LOP3.LUT R153, R154, R153, R22, 0xfe, !PT ;  /* 0x000000999a997212 */ /* 0x000fe400078efe16 */
[----:B------:R-:W-:-:S04]  /*6200*/  IADD3 R22, P1, P2, R30, UR8, R149 ;  /* 0x000000081e167c10 */ /* 0x000fc8000fa3e095 */
[----:B------:R-:W-:Y:S01]  /*6210*/  IADD3.X R23, PT, PT, RZ, UR9, R19, P1, P2 ;  /* 0x00000009ff177c10 */ /* 0x000fe20008fe4413 */
[----:B------:R-:W-:-:S04]  /*6220*/  IMAD.IADD R158, R1, 0x1, R30 ;  /* 0x00000001019e7824 */ /* 0x000fc800078e021e */
[----:B------:R-:W2:Y:S04]  /*6230*/  LDG.E.U8.CONSTANT R30, desc[UR12][R22.64+0x1] ;  /* 0x0000010c161e7981 */ /* 0x000ea8000c1e9100 */
[----:B------:R1:W-:Y:S04]  /*6240*/  STL [R156+0x40], R153 ;  /* 0x000040999c007387 */ /* 0x0003e80000100800 */
[----:B------:R-:W3:Y:S04]  /*6250*/  LDG.E.U8.CONSTANT R20, desc[UR12][R22.64] ;  /* 0x0000000c16147981 */ /* 0x000ee8000c1e9100 */
[----:B------:R-:W3:Y:S04]  /*6260*/  LDL R21, [R158+0x40] ;  /* 0x000040009e157983 */ /* 0x000ee80000100800 */
[----:B------:R-:W4:Y:S04]  /*6270*/  LDG.E.U8.CONSTANT R154, desc[UR12][R22.64+0x2] ;  /* 0x0000020c169a7981 */ /* 0x000f28000c1e9100 */
[----:B------:R-:W5:Y:S01]  /*6280*/  LDG.E.U8.CONSTANT R155, desc[UR12][R22.64+0x3] ;  /* 0x0000030c169b7981 */ /* 0x000f62000c1e9100 */
[----:B--2---:R-:W-:-:S05]  /*6290*/  IMAD.SHL.U32 R30, R30, 0x100, RZ ;  /* 0x000001001e1e7824 */ /* 0x004fca00078e00ff */
[----:B---3--:R-:W-:Y:S01]  /*62a0*/  LOP3.LUT R20, R30, R21, R20, 0xfe, !PT ;  /* 0x000000151e147212 */ /* 0x008fe200078efe14 */
[----:B------:R-:W-:Y:S02]  /*62b0*/  VIADD R30, R18, 0x8 ;  /* 0x00000008121e7836 */ /* 0x000fe40000000000 */
[----:B----4-:R-:W-:Y:S02]  /*62c0*/  IMAD.U32 R21, R154, 0x10000, RZ ;  /* 0x000100009a157824 */ /* 0x010fe400078e00ff */
[----:B-----5:R-:W-:-:S05]  /*62d0*/  IMAD.SHL.U32 R155, R155, 0x1000000, RZ ;  /* 0x010000009b9b7824 */ /* 0x020fca00078e00ff */
[----:B------:R-:W-:Y:S02]  /*62e0*/  LOP3.LUT R155, R155, R21, R20, 0xfe, !PT ;  /* 0x000000159b9b7212 */ /* 0x000fe400078efe14 */
[----:B------:R-:W-:-:S04]  /*62f0*/  IADD3 R20, P1, P2, R30, UR8, R149 ;  /* 0x000000081e147c10 */ /* 0x000fc8000fa3e095 */
[----:B------:R-:W-:Y:S01]  /*6300*/  IADD3.X R21, PT, PT, RZ, UR9, R19, P1, P2 ;  /* 0x00000009ff157c10 */ /* 0x000fe20008fe4413 */
[----:B-1----:R-:W-:-:S04]  /*6310*/  IMAD.IADD R156, R1, 0x1, R30 ;  /* 0x00000001019c7824 */ /* 0x002fc800078e021e */
[----:B------:R-:W2:Y:S04]  /*6320*/  LDG.E.U8.CONSTANT R30, desc[UR12][R20.64+0x1] ;  /* 0x0000010c141e7981 */ /* 0x000ea8000c1e9100 */
[----:B------:R1:W-:Y:S04]  /*6330*/  STL [R158+0x40], R155 ;  /* 0x0000409b9e007387 */ /* 0x0003e80000100800 */
[----:B------:R-:W3:Y:S04]  /*6340*/  LDG.E.U8.CONSTANT R22, desc[UR12][R20.64] ;  /* 0x0000000c14167981 */ /* 0x000ee8000c1e9100 */
[----:B------:R-:W4:Y:S04]  /*6350*/  LDG.E.U8.CONSTANT R153, desc[UR12][R20.64+0x2] ;  /* 0x0000020c14997981 */ /* 0x000f28000c1e9100 */
[----:B------:R-:W5:Y:S04]  /*6360*/  LDG.E.U8.CONSTANT R154, desc[UR12][R20.64+0x3] ;  /* 0x0000030c149a7981 */ /* 0x000f68000c1e9100 */
[----:B------:R-:W3:Y:S01]  /*6370*/  LDL R23, [R156+0x40] ;  /* 0x000040009c177983 */ /* 0x000ee20000100800 */
[----:B--2---:R-:W-:-:S02]  /*6380*/  IMAD.SHL.U32 R30, R30, 0x100, RZ ;  /* 0x000001001e1e7824 */ /* 0x004fc400078e00ff */
[----:B----4-:R-:W-:Y:S02]  /*6390*/  IMAD.U32 R153, R153, 0x10000, RZ ;  /* 0x0001000099997824 */ /* 0x010fe400078e00ff */
[----:B-----5:R-:W-:Y:S01]  /*63a0*/  IMAD.SHL.U32 R154, R154, 0x1000000, RZ ;  /* 0x010000009a9a7824 */ /* 0x020fe200078e00ff */
[----:B---3--:R-:W-:Y:S01]  /*63b0*/  LOP3.LUT R22, R30, R23, R22, 0xfe, !PT ;  /* 0x000000171e167212 */ /* 0x008fe200078efe16 */
[----:B------:R-:W-:-:S03]  /*63c0*/  VIADD R30, R18, 0xc ;  /* 0x0000000c121e7836 */ /* 0x000fc60000000000 */
[----:B------:R-:W-:Y:S02]  /*63d0*/  LOP3.LUT R153, R154, R153, R22, 0xfe, !PT ;  /* 0x000000999a997212 */ /* 0x000fe400078efe16 */
[----:B------:R-:W-:-:S04]  /*63e0*/  IADD3 R22, P1, P2, R30, UR8, R149 ;  /* 0x000000081e167c10 */ /* 0x000fc8000fa3e095 */
[----:B------:R-:W-:Y:S01]  /*63f0*/  IADD3.X R23, PT, PT, RZ, UR9, R19, P1, P2 ;  /* 0x00000009ff177c10 */ /* 0x000fe20008fe4413 */
[----:B------:R-:W-:-:S04]  /*6400*/  IMAD.IADD R157, R1, 0x1, R30 ;  /* 0x00000001019d7824 */ /* 0x000fc800078e021e */
[----:B------:R-:W2:Y:S04]  /*6410*/  LDG.E.U8.CONSTANT R30, desc[UR12][R22.64+0x1] ;  /* 0x0000010c161e7981 */ /* 0x000ea8000c1e9100 */
[----:B------:R3:W-:Y:S04]  /*6420*/  STL [R156+0x40], R153 ;  /* 0x000040999c007387 */ /* 0x0007e80000100800 */
[----:B------:R-:W4:Y:S04]  /*6430*/  LDG.E.U8.CONSTANT R20, desc[UR12][R22.64] ;  /* 0x0000000c16147981 */ /* 0x000f28000c1e9100 */
[----:B------:R-:W4:Y:S04]  /*6440*/  LDL R21, [R157+0x40] ;  /* 0x000040009d157983 */ /* 0x000f280000100800 */
[----:B------:R-:W5:Y:S04]  /*6450*/  LDG.E.U8.CONSTANT R154, desc[UR12][R22.64+0x2] ;  /* 0x0000020c169a7981 */ /* 0x000f68000c1e9100 */
[----:B-1----:R-:W3:Y:S01]  /*6460*/  LDG.E.U8.CONSTANT R155, desc[UR12][R22.64+0x3] ;  /* 0x0000030c169b7981 */ /* 0x002ee2000c1e9100 */
[----:B------:R-:W-:-:S05]  /*6470*/  VIADD R18, R18, 0x10 ;  /* 0x0000001012127836 */ /* 0x000fca0000000000 */
[----:B------:R-:W-:Y:S01]  /*6480*/  ISETP.GE.AND P1, PT, R18, R151, PT ;  /* 0x000000971200720c */ /* 0x000fe20003f26270 */
[----:B--2---:R-:W-:-:S05]  /*6490*/  IMAD.SHL.U32 R30, R30, 0x100, RZ ;  /* 0x000001001e1e7824 */ /* 0x004fca00078e00ff */
[----:B----4-:R-:W-:Y:S01]  /*64a0*/  LOP3.LUT R20, R30, R21, R20, 0xfe, !PT ;  /* 0x000000151e147212 */ /* 0x010fe200078efe14 */
[----:B-----5:R-:W-:Y:S02]  /*64b0*/  IMAD.U32 R21, R154, 0x10000, RZ ;  /* 0x000100009a157824 */ /* 0x020fe400078e00ff */
[----:B---3--:R-:W-:-:S05]  /*64c0*/  IMAD.SHL.U32 R155, R155, 0x1000000, RZ ;  /* 0x010000009b9b7824 */ /* 0x008fca00078e00ff */
[----:B------:R-:W-:-:S05]  /*64d0*/  LOP3.LUT R20, R155, R21, R20, 0xfe, !PT ;  /* 0x000000159b147212 */ /* 0x000fca00078efe14 */
[----:B------:R1:W-:Y:S01]  /*64e0*/  STL [R157+0x40], R20 ;  /* 0x000040149d007387 */ /* 0x0003e20000100800 */
[----:B------:R-:W-:Y:S05]  /*64f0*/  @!P1 BRA `(.L_x_5) ;  /* 0xfffffffc00049947 */ /* 0x000fea000383ffff */
[----:B------:R-:W-:-:S07]  /*6500*/  IMAD.U32 R30, RZ, RZ, UR7 ;  /* 0x00000007ff1e7e24 */ /* 0x000fce000f8e00ff */
.L_x_4:
[----:B-1----:R-:W-:-:S04]  /*6510*/  IADD3 R20, PT, PT, -R18, UR7, RZ ;  /* 0x0000000712147c10 */ /* 0x002fc8000fffe1ff */
[----:B------:R-:W-:-:S13]  /*6520*/  ISETP.GT.AND P1, PT, R20, 0x4, PT ;  /* 0x000000041400780c */ /* 0x000fda0003f24270 */
[----:B------:R-:W-:Y:S05]  /*6530*/  @!P1 BRA `(.L_x_6) ;  /* 0x0000000000849947 */ /* 0x000fea0003800000 */
[----:B------:R-:W1:Y:S01]  /*6540*/  LDCU.64 UR8, c[0x0][0x380] ;  /* 0x00007000ff0877ac */ /* 0x000e620008000a00 */
        /* <DEDUP_REMOVED lines=20> */
[----:B------:R-:W4:Y:S04]  /*6690*/  LDG.E.U8.CONSTANT R154, desc[UR12][R22.64+0x3] ;  /* 0x0000030c169a7981 */ /* 0x000f28000c1e9100 */
[----:B------:R-:W5:Y:S04]  /*66a0*/  LDG.E.U8.CONSTANT R20, desc[UR12][R22.64] ;  /* 0x0000000c16147981 */ /* 0x000f68000c1e9100 */
[----:B------:R-:W5:Y:S01]  /*66b0*/  LDL R21, [R155+0x40] ;  /* 0x000040009b157983 */ /* 0x000f620000100800 */
[----:B------:R-:W-:Y:S01]  /*66c0*/  PLOP3.LUT P0, PT, PT, PT, PT, 0x8, 0x80 ;  /* 0x000000000080781c */ /* 0x000fe20003f0e170 */
[----:B------:R-:W-:-:S02]  /*66d0*/  VIADD R18, R18, 0x8 ;  /* 0x0000000812127836 */ /* 0x000fc40000000000 */
[----:B--2---:R-:W-:Y:S02]  /*66e0*/  IMAD.SHL.U32 R30, R30, 0x100, RZ ;  /* 0x000001001e1e7824 */ /* 0x004fe400078e00ff */
[----:B---3--:R-:W-:Y:S02]  /*66f0*/  IMAD.U32 R153, R153, 0x10000, RZ ;  /* 0x0001000099997824 */ /* 0x008fe400078e00ff */
[----:B----4-:R-:W-:Y:S01]  /*6700*/  IMAD.SHL.U32 R154, R154, 0x1000000, RZ ;  /* 0x010000009a9a7824 */ /* 0x010fe200078e00ff */
[----:B-----5:R-:W-:-:S04]  /*6710*/  LOP3.LUT R20, R30, R21, R20, 0xfe, !PT ;  /* 0x000000151e147212 */ /* 0x020fc800078efe14 */
[----:B------:R-:W-:-:S05]  /*6720*/  LOP3.LUT R20, R154, R153, R20, 0xfe, !PT ;  /* 0x000000999a147212 */ /* 0x000fca00078efe14 */
[----:B------:R1:W-:Y:S01]  /*6730*/  STL [R155+0x40], R20 ;  /* 0x000040149b007387 */ /* 0x0003e20000100800 */
[----:B------:R-:W-:-:S07]  /*6740*/  IMAD.U32 R30, RZ, RZ, UR7 ;  /* 0x00000007ff1e7e24 */ /* 0x000fce000f8e00ff */
.L_x_6:
[----:B------:R-:W-:-:S13]  /*6750*/  ISETP.NE.OR P0, PT, R18, UR7, P0 ;  /* 0x0000000712007c0c */ /* 0x000fda0008705670 */
[----:B------:R-:W-:Y:S05]  /*6760*/  @!P0 BRA `(.L_x_2) ;  /* 0x0000000000488947 */ /* 0x000fea0003800000 */
.L_x_3:
[----:B-1----:R-:W-:-:S04]  /*6770*/  IADD3 R20, P0, P1, R18, UR16, R149 ;  /* 0x0000001012147c10 */ /* 0x002fc8000f91e095 */
[----:B------:R-:W-:Y:S01]  /*6780*/  IADD3.X R21, PT, PT, RZ, UR17, R19, P0, P1 ;  /* 0x00000011ff157c10 */ /* 0x000fe200087e2413 */
[----:B--2---:R-:W-:-:S04]  /*6790*/  IMAD.IADD R151, R1, 0x1, R18 ;  /* 0x0000000101977824 */ /* 0x004fc800078e0212 */
[----:B------:R-:W2:Y:S04]  /*67a0*/  LDG.E.U8.CONSTANT R30, desc[UR12][R20.64+0x1] ;  /* 0x0000010c141e7981 */ /* 0x000ea8000c1e9100 */
[----:B------:R-:W3:Y:S04]  /*67b0*/  LDG.E.U8.CONSTANT R153, desc[UR12][R20.64+0x2] ;  /* 0x0000020c14997981 */ /* 0x000ee8000c1e9100 */
[----:B------:R-:W4:Y:S04]  /*67c0*/  LDG.E.U8.CONSTANT R154, desc[UR12][R20.64+0x3] ;  /* 0x0000030c149a7981 */ /* 0x000f28000c1e9100 */
[----:B------:R-:W5:Y:S04]  /*67d0*/  LDG.E.U8.CONSTANT R23, desc[UR12][R20.64] ;  /* 0x0000000c14177981 */ /* 0x000f68000c1e9100 */
[----:B------:R-:W5:Y:S01]  /*67e0*/  LDL R22, [R151+0x40] ;  /* 0x0000400097167983 */ /* 0x000f620000100800 */
[----:B------:R-:W-:-:S05]  /*67f0*/  VIADD R18, R18, 0x4 ;  /* 0x0000000412127836 */ /* 0x000fca0000000000 */
[----:B------:R-:W-:Y:S01]  /*6800*/  ISETP.NE.AND P0, PT, R18, UR7, PT ;  /* 0x0000000712007c0c */ /* 0x000fe2000bf05270 */
[----:B--2---:R-:W-:Y:S02]  /*6810*/  IMAD.SHL.U32 R30, R30, 0x100, RZ ;  /* 0x000001001e1e7824 */ /* 0x004fe400078e00ff */
[----:B---3--:R-:W-:Y:S02]  /*6820*/  IMAD.U32 R153, R153, 0x10000, RZ ;  /* 0x0001000099997824 */ /* 0x008fe400078e00ff */
[----:B----4-:R-:W-:Y:S01]  /*6830*/  IMAD.SHL.U32 R154, R154, 0x1000000, RZ ;  /* 0x010000009a9a7824 */ /* 0x010fe200078e00ff */
[----:B-----5:R-:W-:-:S04]  /*6840*/  LOP3.LUT R22, R30, R22, R23, 0xfe, !PT ;  /* 0x000000161e167212 */ /* 0x020fc800078efe17 */
[----:B------:R-:W-:-:S05]  /*6850*/  LOP3.LUT R22, R154, R153, R22, 0xfe, !PT ;  /* 0x000000999a167212 */ /* 0x000fca00078efe16 */
[----:B------:R2:W-:Y:S01]  /*6860*/  STL [R151+0x40], R22 ;  /* 0x0000401697007387 */ /* 0x0005e20000100800 */
[----:B------:R-:W-:Y:S05]  /*6870*/  @P0 BRA `(.L_x_3) ;  /* 0xfffffffc00bc0947 */ /* 0x000fea000383ffff */
[----:B------:R-:W-:-:S07]  /*6880*/  IMAD.U32 R30, RZ, RZ, UR7 ;  /* 0x00000007ff1e7e24 */ /* 0x000fce000f8e00ff */
.L_x_2:
[----:B------:R-:W-:-:S09]  /*6890*/  UISETP.NE.AND UP0, UPT, UR22, URZ, UPT ;  /* 0x000000ff1600728c */ /* 0x000fd2000bf05270 */
[----:B------:R-:W-:Y:S05]  /*68a0*/  BRA.U !UP0, `(.L_x_1) ;  /* 0x00000001088c7547 */ /* 0x000fea000b800000 */
[----:B------:R-:W3:Y:S01]  /*68b0*/  LDCU.64 UR8, c[0x0][0x380] ;  /* 0x00007000ff0877ac */ /* 0x000ee20008000a00 */
[----:B-1----:R-:W-:-:S05]  /*68c0*/  LOP3.LUT R20, R30, 0x7c, RZ, 0xc0, !PT ;  /* 0x0000007c1e147812 */ /* 0x002fca00078ec0ff */
[----:B------:R-:W-:-:S05]  /*68d0*/  IMAD.IADD R23, R1, 0x1, R20 ;  /* 0x0000000101177824 */ /* 0x000fca00078e0214 */
[----:B------:R-:W4:Y:S01]  /*68e0*/  LDL R21, [R23+0x40] ;  /* 0x0000400017157983 */ /* 0x000f220000100800 */
[----:B---3--:R-:W-:-:S04]  /*68f0*/  IADD3 R18, P0, P1, R30, UR8, R149 ;  /* 0x000000081e127c10 */ /* 0x008fc8000f91e095 */
[----:B------:R-:W-:-:S05]  /*6900*/  IADD3.X R19, PT, PT, RZ, UR9, R19, P0, P1 ;  /* 0x00000009ff137c10 */ /* 0x000fca00087e2413 */
[----:B------:R-:W4:Y:S01]  /*6910*/  LDG.E.U8.CONSTANT R20, desc[UR12][R18.64] ;  /* 0x0000000c12147981 */ /* 0x000f22000c1e9100 */
[----:B------:R-:W-:Y:S01]  /*6920*/  UISETP.NE.AND UP0, UPT, UR22, 0x1, UPT ;  /* 0x000000011600788c */ /* 0x000fe2000bf05270 */
[----:B----4-:R-:W-:-:S05]  /*6930*/  LOP3.LUT R20, R20, R21, RZ, 0xfc, !PT ;  /* 0x0000001514147212 */ /* 0x010fca00078efcff */
[----:B------:R3:W-:Y:S03]  /*6940*/  STL [R23+0x40], R20 ;  /* 0x0000401417007387 */ /* 0x0007e60000100800 */
[----:B------:R-:W-:Y:S05]  /*6950*/  BRA.U !UP0, `(.L_x_1) ;  /* 0x0000000108607547 */ /* 0x000fea000b800000 */
[----:B------:R-:W-:-:S05]  /*6960*/  VIADD R21, R30, 0x1 ;  /* 0x000000011e157836 */ /* 0x000fca0000000000 */
[----:B---3--:R-:W-:-:S05]  /*6970*/  LOP3.LUT R20, R21, 0xfc, RZ, 0xc0, !PT ;  /* 0x000000fc15147812 */ /* 0x008fca00078ec0ff */
[----:B------:R-:W-:Y:S02]  /*6980*/  IMAD.IADD R149, R1, 0x1, R20 ;  /* 0x0000000101957824 */ /* 0x000fe400078e0214 */
[----:B------:R-:W3:Y:S04]  /*6990*/  LDG.E.U8.CONSTANT R20, desc[UR12][R18.64+0x1] ;  /* 0x0000010c12147981 */ /* 0x000ee8000c1e9100 */
[----:B------:R-:W4:Y:S01]  /*69a0*/  LDL R23, [R149+0x40] ;  /* 0x0000400095177983 */ /* 0x000f220000100800 */
[----:B------:R-:W-:Y:S01]  /*69b0*/  UISETP.NE.AND UP0, UPT, UR22, 0x2, UPT ;  /* 0x000000021600788c */ /* 0x000fe2000bf05270 */
[----:B------:R-:W-:-:S05]  /*69c0*/  IMAD.SHL.U32 R21, R21, 0x8, RZ ;  /* 0x0000000815157824 */ /* 0x000fca00078e00ff */
[----:B------:R-:W-:Y:S02]  /*69d0*/  PLOP3.LUT P0, PT, PT, PT, UP0, 0x80, 0x8 ;  /* 0x000000000008781c */ /* 0x000fe40003f0f008 */
[----:B------:R-:W-:-:S11]  /*69e0*/  LOP3.LUT R21, R21, 0x18, RZ, 0xc0, !PT ;  /* 0x0000001815157812 */ /* 0x000fd600078ec0ff */
[----:B------:R-:W-:Y:S02]  /*69f0*/  @P0 R2UR UR8, R30 ;  /* 0x000000001e0802ca */ /* 0x000fe400000e0000 */
[----:B------:R-:W-:-:S11]  /*6a00*/  PLOP3.LUT P0, PT, PT, PT, UP0, 0x80, 0x8 ;  /* 0x000000000008781c */ /* 0x000fd60003f0f008 */
[----:B------:R-:W-:Y:S02]  /*6a10*/  @UP0 UIADD3 UR8, UPT, UPT, UR8, 0x2, URZ ;  /* 0x0000000208080890 */ /* 0x000fe4000fffe0ff */
[----:B------:R-:W5:Y:S02]  /*6a20*/  @P0 LDG.E.U8.CONSTANT R18, desc[UR12][R18.64+0x2] ;  /* 0x0000020c12120981 */ /* 0x000f64000c1e9100 */
[----:B------:R-:W-:-:S06]  /*6a30*/  @UP0 ULOP3.LUT UR9, UR8, 0xfc, URZ, 0xc0, !UPT ;  /* 0x000000fc08090892 */ /* 0x000fcc000f8ec0ff */
[----:B------:R-:W-:Y:S01]  /*6a40*/  @P0 VIADD R30, R1, UR9 ;  /* 0x00000009011e0c36 */ /* 0x000fe20008000000 */
[----:B---3--:R-:W-:-:S04]  /*6a50*/  SHF.L.U32 R20, R20, R21, RZ ;  /* 0x0000001514147219 */ /* 0x008fc800000006ff */
[----:B----4-:R-:W-:-:S05]  /*6a60*/  LOP3.LUT R20, R20, R23, RZ, 0xfc, !PT ;  /* 0x0000001714147212 */ /* 0x010fca00078efcff */
[----:B------:R4:W-:Y:S04]  /*6a70*/  STL [R149+0x40], R20 ;  /* 0x0000401495007387 */ /* 0x0009e80000100800 */
[----:B--2---:R-:W2:Y:S01]  /*6a80*/  @P0 LDL R22, [R30+0x40] ;  /* 0x000040001e160983 */ /* 0x004ea20000100800 */
[----:B------:R-:W-:-:S04]  /*6a90*/  @UP0 USHF.L.U32 UR8, UR8, 0x3, URZ ;  /* 0x0000000308080899 */ /* 0x000fc800080006ff */
[----:B------:R-:W-:-:S06]  /*6aa0*/  @UP0 ULOP3.LUT UR8, UR8, 0x18, URZ, 0xc0, !UPT ;  /* 0x0000001808080892 */ /* 0x000fcc000f8ec0ff */
[----:B-----5:R-:W-:-:S04]  /*6ab0*/  @P0 SHF.L.U32 R21, R18, UR8, RZ ;  /* 0x0000000812150c19 */ /* 0x020fc800080006ff */
[----:B--2---:R-:W-:-:S05]  /*6ac0*/  @P0 LOP3.LUT R21, R21, R22, RZ, 0xfc, !PT ;  /* 0x0000001615150212 */ /* 0x004fca00078efcff */
[----:B------:R4:W-:Y:S02]  /*6ad0*/  @P0 STL [R30+0x40], R21 ;  /* 0x000040151e000387 */ /* 0x0009e40000100800 */
.L_x_1:
[----:B------:R-:W-:Y:S02]  /*6ae0*/  LEA R18, R98, UR4, 0x2 ;  /* 0x0000000462127c11 */ /* 0x000fe4000f8e10ff */
[----:B------:R-:W-:-:S04]  /*6af0*/  LEA R3, R3, UR4, 0x2 ;  /* 0x0000000403037c11 */ /* 0x000fc8000f8e10ff */
[----:B------:R-:W5:Y:S04]  /*6b00*/  LDL R18, [R18] ;  /* 0x0000000012127983 */ /* 0x000f680000100800 */
[----:B------:R-:W5:Y:S01]  /*6b10*/  LDL R3, [R3] ;  /* 0x0000000003037983 */ /* 0x000f620000100800 */
[----:B------:R-:W-:Y:S02]  /*6b20*/  LEA R19, R12, UR4, 0x2 ;  /* 0x000000040c137c11 */ /* 0x000fe4000f8e10ff */
[----:B------:R-:W-:Y:S02]  /*6b30*/  LEA R12, R97, UR4, 0x2 ;  /* 0x00000004610c7c11 */ /* 0x000fe4000f8e10ff */
[----:B------:R-:W-:Y:S02]  /*6b40*/  LEA R0, R0, UR4, 0x2 ;  /* 0x0000000400007c11 */ /* 0x000fe4000f8e10ff */
[----:B------:R-:W5:Y:S01]  /*6b50*/  LDL R19, [R19] ;  /* 0x0000000013137983 */ /* 0x000f620000100800 */
[----:B------:R-:W-:-:S03]  /*6b60*/  LEA R13, R13, UR4, 0x2 ;  /* 0x000000040d0d7c11 */ /* 0x000fc6000f8e10ff */
[----:B------:R-:W5:Y:S04]  /*6b70*/  LDL R12, [R12] ;  /* 0x000000000c0c7983 */ /* 0x000f680000100800 */
[----:B------:R-:W5:Y:S04]  /*6b80*/  LDL R0, [R0] ;  /* 0x0000000000007983 */ /* 0x000f680000100800 */
[----:B------:R-:W5:Y:S01]  /*6b90*/  LDL R13, [R13] ;  /* 0x000000000d0d7983 */ /* 0x000f620000100800 */
[----:B-1-34-:R-:W-:-:S06]  /*6ba0*/  LEA R20, R2, UR4, 0x2 ;  /* 0x0000000402147c11 */ /* 0x01afcc000f8e10ff */
[----:B------:R-:W3:Y:S01]  /*6bb0*/  LDL R20, [R20] ;  /* 0x0000000014147983 */ /* 0x000ee20000100800 */
[----:B------:R-:W-:Y:S02]  /*6bc0*/  LEA R96, R96, UR4, 0x2 ;  /* 0x0000000460607c11 */ /* 0x000fe4000f8e10ff */
[----:B------:R-:W-:-:S03]  /*6bd0*/  LEA R21, R94, UR4, 0x2 ;  /* 0x000000045e157c11 */ /* 0x000fc6000f8e10ff */
[----:B------:R-:W4:Y:S04]  /*6be0*/  LDL R2, [R96] ;  /* 0x0000000060027983 */ /* 0x000f280000100800 */
[----:B------:R-:W4:Y:S01]  /*6bf0*/  LDL R21, [R21] ;  /* 0x0000000015157983 */ /* 0x000f220000100800 */
[----:B--2---:R-:W-:-:S06]  /*6c00*/  LEA R22, R95, UR4, 0x2 ;  /* 0x000000045f167c11 */ /* 0x004fcc000f8e10ff */
[----:B------:R-:W2:Y:S01]  /*6c10*/  LDL R22, [R22] ;  /* 0x0000000016167983 */ /* 0x000ea20000100800 */
[----:B------:R-:W-:Y:S02]  /*6c20*/  LEA R92, R92, UR4, 0x2 ;  /* 0x000000045c5c7c11 */ /* 0x000fe4000f8e10ff */
[----:B------:R-:W-:Y:S02]  /*6c30*/  LEA R30, R93, UR4, 0x2 ;  /* 0x000000045d1e7c11 */ /* 0x000fe4000f8e10ff */
[----:B------:R-:W-:Y:S02]  /*6c40*/  LEA R94, R90, UR4, 0x2 ;  /* 0x000000045a5e7c11 */ /* 0x000fe4000f8e10ff */
[----:B------:R-:W-:Y:S01]  /*6c50*/  LEA R23, R91, UR4, 0x2 ;  /* 0x000000045b177c11 */ /* 0x000fe2000f8e10ff */
[----:B------:R1:W2:Y:S04]  /*6c60*/  LDL R90, [R92] ;  /* 0x000000005c5a7983 */ /* 0x0002a80000100800 */
[----:B------:R-:W2:Y:S04]  /*6c70*/  LDL R30, [R30] ;  /* 0x000000001e1e7983 */ /* 0x000ea80000100800 */
[----:B------:R-:W2:Y:S04]  /*6c80*/  LDL R23, [R23] ;  /* 0x0000000017177983 */ /* 0x000ea80000100800 */
[----:B------:R-:W2:Y:S01]  /*6c90*/  LDL R91, [R94] ;  /* 0x000000005e5b7983 */ /* 0x000ea20000100800 */
[----:B------:R-:W-:-:S02]  /*6ca0*/  LEA R89, R89, UR4, 0x2 ;  /* 0x0000000459597c11 */ /* 0x000fc4000f8e10ff */
[----:B------:R-:W-:-:S04]  /*6cb0*/  LEA R86, R86, UR4, 0x2 ;  /* 0x0000000456567c11 */ /* 0x000fc8000f8e10ff */
[----:B------:R-:W2:Y:S01]  /*6cc0*/  LDL R89, [R89] ;  /* 0x0000000059597983 */ /* 0x000ea20000100800 */
[----:B------:R-:W-:-:S03]  /*6cd0*/  LEA R88, R88, UR4, 0x2 ;  /* 0x0000000458587c11 */ /* 0x000fc6000f8e10ff */
[----:B------:R-:W2:Y:S04]  /*6ce0*/  LDL R86, [R86] ;  /* 0x0000000056567983 */ /* 0x000ea80000100800 */
[----:B------:R-:W2:Y:S01]  /*6cf0*/  LDL R88, [R88] ;  /* 0x0000000058587983 */ /* 0x000ea20000100800 */
[----:B------:R-:W-:-:S06]  /*6d00*/  LEA R87, R87, UR4, 0x2 ;  /* 0x0000000457577c11 */ /* 0x000fcc000f8e10ff */
[----:B------:R-:W2:Y:S01]  /*6d10*/  LDL R87, [R87] ;  /* 0x0000000057577983 */ /* 0x000ea20000100800 */
[----:B------:R-:W-:Y:S02]  /*6d20*/  LEA R82, R82, UR4, 0x2 ;  /* 0x0000000452527c11 */ /* 0x000fe4000f8e10ff */
[----:B------:R-:W-:Y:S02]  /*6d30*/  LEA R83, R83, UR4, 0x2 ;  /* 0x0000000453537c11 */ /* 0x000fe4000f8e10ff */
[----:B-1----:R-:W-:Y:S02]  /*6d40*/  LEA R92, R85, UR4, 0x2 ;  /* 0x00000004555c7c11 */ /* 0x002fe4000f8e10ff */
[----:B------:R-:W2:Y:S01]  /*6d50*/  LDL R82, [R82] ;  /* 0x0000000052527983 */ /* 0x000ea20000100800 */
[----:B------:R-:W-:-:S03]  /*6d60*/  LEA R85, R84, UR4, 0x2 ;  /* 0x0000000454557c11 */ /* 0x000fc6000f8e10ff */
[----:B------:R-:W2:Y:S04]  /*6d70*/  LDL R83, [R83] ;  /* 0x0000000053537983 */ /* 0x000ea80000100800 */
[----:B------:R-:W2:Y:S04]  /*6d80*/  LDL R85, [R85] ;  /* 0x0000000055557983 */ /* 0x000ea80000100800 */
[----:B------:R1:W2:Y:S01]  /*6d90*/  LDL R84, [R92] ;  /* 0x000000005c547983 */ /* 0x0002a20000100800 */
[----:B------:R-:W-:Y:S02]  /*6da0*/  LEA R93, R81, UR4, 0x2 ;  /* 0x00000004515d7c11 */ /* 0x000fe4000f8e10ff */
[----:B------:R-:W-:-:S03]  /*6db0*/  LEA R81, R80, UR4, 0x2 ;  /* 0x0000000450517c11 */ /* 0x000fc6000f8e10ff */
[----:B------:R-:W2:Y:S04]  /*6dc0*/  LDL R80, [R93] ;  /* 0x000000005d507983 */ /* 0x000ea80000100800 */
[----:B------:R-:W2:Y:S01]  /*6dd0*/  LDL R81, [R81] ;  /* 0x0000000051517983 */ /* 0x000ea20000100800 */
[----:B------:R-:W-:-:S06]  /*6de0*/  LEA R79, R79, UR4, 0x2 ;  /* 0x000000044f4f7c11 */ /* 0x000fcc000f8e10ff */
[----:B------:R-:W2:Y:S01]  /*6df0*/  LDL R79, [R79] ;  /* 0x000000004f4f7983 */ /* 0x000ea20000100800 */
[----:B------:R-:W-:-:S06]  /*6e00*/  LEA R77, R77, UR4, 0x2 ;  /* 0x000000044d4d7c11 */ /* 0x000fcc000f8e10ff */
[----:B------:R-:W2:Y:S01]  /*6e10*/  LDL R77, [R77] ;  /* 0x000000004d4d7983 */ /* 0x000ea20000100800 */
[----:B------:R-:W-:Y:S02]  /*6e20*/  LEA R75, R75, UR4, 0x2 ;  /* 0x000000044b4b7c11 */ /* 0x000fe4000f8e10ff */
[----:B-1----:R-:W-:-:S04]  /*6e30*/  LEA R92, R78, UR4, 0x2 ;  /* 0x000000044e5c7c11 */ /* 0x002fc8000f8e10ff */
[----:B------:R-:W2:Y:S01]  /*6e40*/  LDL R75, [R75] ;  /* 0x000000004b4b7983 */ /* 0x000ea20000100800 */
[----:B------:R-:W-:Y:S02]  /*6e50*/  LEA R76, R76, UR4, 0x2 ;  /* 0x000000044c4c7c11 */ /* 0x000fe4000f8e10ff */
[----:B------:R-:W-:Y:S02]  /*6e60*/  LEA R78, R74, UR4, 0x2 ;  /* 0x000000044a4e7c11 */ /* 0x000fe4000f8e10ff */
[----:B------:R1:W2:Y:S04]  /*6e70*/  LDL R74, [R92] ;  /* 0x000000005c4a7983 */ /* 0x0002a80000100800 */
[----:B------:R-:W2:Y:S04]  /*6e80*/  LDL R76, [R76] ;  /* 0x000000004c4c7983 */ /* 0x000ea80000100800 */
[----:B------:R-:W2:Y:S01]  /*6e90*/  LDL R78, [R78] ;  /* 0x000000004e4e7983 */ /* 0x000ea20000100800 */
[----:B------:R-:W-:-:S02]  /*6ea0*/  LEA R94, R73, UR4, 0x2 ;  /* 0x00000004495e7c11 */ /* 0x000fc4000f8e10ff */
[----:B------:R-:W-:-:S03]  /*6eb0*/  LEA R73, R72, UR4, 0x2 ;  /* 0x0000000448497c11 */ /* 0x000fc6000f8e10ff */
[----:B------:R0:W2:Y:S01]  /*6ec0*/  LDL R72, [R94] ;  /* 0x000000005e487983 */ /* 0x0000a20000100800 */
[----:B------:R-:W-:-:S03]  /*6ed0*/  LEA R71, R71, UR4, 0x2 ;  /* 0x0000000447477c11 */ /* 0x000fc6000f8e10ff */
[----:B------:R-:W2:Y:S04]  /*6ee0*/  LDL R73, [R73] ;  /* 0x0000000049497983 */ /* 0x000ea80000100800 */
[----:B------:R-:W2:Y:S01]  /*6ef0*/  LDL R71, [R71] ;  /* 0x0000000047477983 */ /* 0x000ea20000100800 */
[----:B------:R-:W0:Y:S01]  /*6f00*/  LDCU.U8 UR8, c[0x3][0x46] ;  /* 0x00c008c0ff0877ac */ /* 0x000e220008000000 */
[----:B------:R-:W-:Y:S01]  /*6f10*/  IMAD.U32 R154, RZ, RZ, UR15 ;  /* 0x0000000fff9a7e24 */ /* 0x000fe2000f8e00ff */
[----:B-1----:R-:W-:Y:S02]  /*6f20*/  LEA R92, R69, UR4, 0x2 ;  /* 0x00000004455c7c11 */ /* 0x002fe4000f8e10ff */
[----:B------:R-:W-:Y:S01]  /*6f30*/  LEA R149, R67, UR4, 0x2 ;  /* 0x0000000443957c11 */ /* 0x000fe2000f8e10ff */
[----:B------:R-:W1:Y:S01]  /*6f40*/  LDCU.U8 UR9, c[0x3][0x47] ;  /* 0x00c008e0ff0977ac */ /* 0x000e620008000000 */
[----:B------:R-:W-:-:S05]  /*6f50*/  LEA R70, R70, UR4, 0x2 ;  /* 0x0000000446467c11 */ /* 0x000fca000f8e10ff */
[----:B------:R1:W2:Y:S01]  /*6f60*/  LDL R67, [R70] ;  /* 0x0000000046437983 */ /* 0x0002a20000100800 */
[----:B0-----:R-:W-:Y:S01]  /*6f70*/  ULEA UR8, UR8, UR4, 0x2 ;  /* 0x0000000408087291 */ /* 0x001fe2000f8e10ff */
[----:B------:R-:W0:Y:S01]  /*6f80*/  LDCU.U8 UR10, c[0x3][0x49] ;  /* 0x00c00920ff0a77ac */ /* 0x000e220008000000 */
[----:B------:R-:W0:Y:S01]  /*6f90*/  LDCU.U8 UR19, c[0x3][0x4f] ;  /* 0x00c009e0ff1377ac */ /* 0x000e220008000000 */
[----:B------:R-:W0:Y:S01]  /*6fa0*/  LDCU.U8 UR11, c[0x3][0x4b] ;  /* 0x00c00960ff0b77ac */ /* 0x000e220008000000 */
[----:B------:R-:W0:Y:S01]  /*6fb0*/  LDCU.U8 UR18, c[0x3][0x4d] ;  /* 0x00c009a0ff1277ac */ /* 0x000e220008000000 */
[----:B-----5:R-:W-:Y:S02]  /*6fc0*/  IADD3 R93, PT, PT, R31, R148, R18 ;  /* 0x000000941f5d7210 */ /* 0x020fe40007ffe012 */
[----:B------:R-:W5:Y:S01]  /*6fd0*/  LDL R18, [R92] ;  /* 0x000000005c127983 */ /* 0x000f620000100800 */
[----:B------:R-:W-:Y:S02]  /*6fe0*/  IADD3 R97, PT, PT, R152, R15, R3 ;  /* 0x0000000f98617210 */ /* 0x000fe40007ffe003 */
[----:B------:R-:W-:Y:S01]  /*6ff0*/  LOP3.LUT R154, R93, UR21, R154, 0x96, !PT ;  /* 0x000000155d9a7c12 */ /* 0x000fe2000f8e969a */
[----:B------:R-:W5:Y:S01]  /*7000*/  LDL R3, [UR8] ;  /* 0x00000008ff037983 */ /* 0x000f620008100800 */
[----:B------:R-:W-:-:S02]  /*7010*/  LOP3.LUT R69, R97, R28, RZ, 0xc3, !PT ;  /* 0x0000001c61457212 */ /* 0x000fc400078ec3ff */
[----:B------:R-:W-:Y:S01]  /*7020*/  SHF.L.W.U32.HI R154, R154, 0x10, R154 ;  /* 0x000000109a9a7819 */ /* 0x000fe20000010e9a */
[----:B------:R0:W5:Y:S01]  /*7030*/  LDL R28, [R149] ;  /* 0x00000000951c7983 */ /* 0x0001620000100800 */
[----:B------:R-:W-:-:S03]  /*7040*/  SHF.L.W.U32.HI R69, R69, 0x10, R69 ;  /* 0x0000001045457819 */ /* 0x000fc60000010e45 */
[----:B------:R-:W-:Y:S02]  /*7050*/  IMAD.IADD R96, R154, 0x1, R25 ;  /* 0x000000019a607824 */ /* 0x000fe400078e0219 */
[----:B------:R-:W-:Y:S01]  /*7060*/  IMAD.IADD R25, R69, 0x1, R26 ;  /* 0x0000000145197824 */ /* 0x000fe200078e021a */
[----:B------:R-:W-:Y:S01]  /*7070*/  IADD3 R98, PT, PT, R16, R147, R19 ;  /* 0x0000009310627210 */ /* 0x000fe20007ffe013 */
[----:B------:R-:W-:Y:S01]  /*7080*/  IMAD.U32 R26, RZ, RZ, UR14 ;  /* 0x0000000eff1a7e24 */ /* 0x000fe2000f8e00ff */
[----:B------:R-:W-:Y:S02]  /*7090*/  IADD3 R19, PT, PT, R17, R150, R12 ;  /* 0x0000009611137210 */ /* 0x000fe40007ffe00c */
[----:B------:R-:W-:Y:S02]  /*70a0*/  LOP3.LUT R95, R152, R25, RZ, 0x3c, !PT ;  /* 0x00000019985f7212 */ /* 0x000fe400078e3cff */
[----:B------:R-:W-:Y:S02]  /*70b0*/  LOP3.LUT R12, R19, UR5, R26, 0x96, !PT ;  /* 0x00000005130c7c12 */ /* 0x000fe4000f8e961a */
[----:B------:R-:W-:-:S02]  /*70c0*/  SHF.L.W.U32.HI R95, R95, 0x14, R95 ;  /* 0x000000145f5f7819 */ /* 0x000fc40000010e5f */
[----:B------:R-:W-:Y:S02]  /*70d0*/  LOP3.LUT R94, R31, R96, RZ, 0x3c, !PT ;  /* 0x000000601f5e7212 */ /* 0x000fe400078e3cff */
[----:B-1----:R-:W-:Y:S02]  /*70e0*/  IADD3 R70, PT, PT, R97, R95, R0 ;  /* 0x0000005f61467210 */ /* 0x002fe40007ffe000 */
[----:B0-----:R-:W-:Y:S02]  /*70f0*/  SHF.L.W.U32.HI R149, R12, 0x10, R12 ;  /* 0x000000100c957819 */ /* 0x001fe40000010e0c */
[----:B------:R-:W-:Y:S02]  /*7100*/  LEA R0, R68, UR4, 0x2 ;  /* 0x0000000444007c11 */ /* 0x000fe4000f8e10ff */
[----:B------:R-:W-:Y:S01]  /*7110*/  SHF.L.W.U32.HI R94, R94, 0x14, R94 ;  /* 0x000000145e5e7819 */ /* 0x000fe20000010e5e */
[----:B------:R-:W-:Y:S01]  /*7120*/  ULEA UR8, UR9, UR4, 0x2 ;  /* 0x0000000409087291 */ /* 0x000fe2000f8e10ff */
[----:B------:R-:W-:Y:S01]  /*7130*/  IMAD.IADD R68, R149, 0x1, R24 ;  /* 0x0000000195447824 */ /* 0x000fe200078e0218 */
[----:B------:R-:W0:Y:S01]  /*7140*/  LDCU.U8 UR9, c[0x3][0x4e] ;  /* 0x00c009c0ff0977ac */ /* 0x000e220008000000 */
[----:B------:R-:W-:Y:S01]  /*7150*/  IADD3 R93, PT, PT, R93, R94, R13 ;  /* 0x0000005e5d5d7210 */ /* 0x000fe20007ffe00d */
[----:B------:R-:W5:Y:S01]  /*7160*/  LDL R0, [R0] ;  /* 0x0000000000007983 */ /* 0x000f620000100800 */
[----:B------:R-:W-:-:S02]  /*7170*/  LOP3.LUT R29, R98, R29, RZ, 0x3c, !PT ;  /* 0x0000001d621d7212 */ /* 0x000fc400078e3cff */
[----:B------:R-:W-:Y:S02]  /*7180*/  LOP3.LUT R26, R154, R93, RZ, 0x3c, !PT ;  /* 0x0000005d9a1a7212 */ /* 0x000fe400078e3cff */
[----:B------:R-:W-:Y:S01]  /*7190*/  LOP3.LUT R24, R17, R68, RZ, 0x3c, !PT ;  /* 0x0000004411187212 */ /* 0x000fe200078e3cff */
[----:B------:R-:W5:Y:S01]  /*71a0*/  LDL R13, [UR8] ;  /* 0x00000008ff0d7983 */ /* 0x000f620008100800 */
[----:B------:R-:W-:Y:S02]  /*71b0*/  SHF.L.W.U32.HI R92, R29, 0x10, R29 ;  /* 0x000000101d5c7819 */ /* 0x000fe40000010e1d */
[----:B------:R-:W-:Y:S02]  /*71c0*/  LEA R12, R66, UR4, 0x2 ;  /* 0x00000004420c7c11 */ /* 0x000fe4000f8e10ff */
[----:B------:R-:W-:Y:S02]  /*71d0*/  SHF.L.W.U32.HI R26, R26, 0x18, R26 ;  /* 0x000000181a1a7819 */ /* 0x000fe40000010e1a */
[----:B------:R-:W-:Y:S01]  /*71e0*/  SHF.L.W.U32.HI R151, R24, 0x14, R24 ;  /* 0x0000001418977819 */ /* 0x000fe20000010e18 */
[----:B------:R-:W-:Y:S01]  /*71f0*/  IMAD.IADD R27, R92, 0x1, R27 ;  /* 0x000000015c1b7824 */ /* 0x000fe200078e021b */
[----:B------:R-:W5:Y:S01]  /*7200*/  LDL R12, [R12] ;  /* 0x000000000c0c7983 */ /* 0x000f620000100800 */
[----:B------:R-:W-:Y:S01]  /*7210*/  IMAD.IADD R24, R96, 0x1, R26 ;  /* 0x0000000160187824 */ /* 0x000fe200078e021a */
[----:B---3--:R-:W-:Y:S01]  /*7220*/  IADD3 R20, PT, PT, R19, R151, R20 ;  /* 0x0000009713147210 */ /* 0x008fe20007ffe014 */
[----:B------:R-:W1:Y:S01]  /*7230*/  LDCU.U8 UR8, c[0x3][0x4a] ;  /* 0x00c00940ff0877ac */ /* 0x000e620008000000 */
[----:B------:R-:W-:-:S02]  /*7240*/  LOP3.LUT R97, R16, R27, RZ, 0x3c, !PT ;  /* 0x0000001b10617212 */ /* 0x000fc400078e3cff */
[----:B------:R-:W-:Y:S01]  /*7250*/  LOP3.LUT R66, R149, R20, RZ, 0x3c, !PT ;  /* 0x0000001495427212 */ /* 0x000fe200078e3cff */
[----:B0-----:R-:W-:Y:S01]  /*7260*/  ULEA UR9, UR9, UR4, 0x2 ;  /* 0x0000000409097291 */ /* 0x001fe2000f8e10ff */
[----:B------:R-:W-:Y:S02]  /*7270*/  LOP3.LUT R94, R94, R24, RZ, 0x3c, !PT ;  /* 0x000000185e5e7212 */ /* 0x000fe400078e3cff */
[----:B------:R-:W-:Y:S02]  /*7280*/  SHF.L.W.U32.HI R97, R97, 0x14, R97 ;  /* 0x0000001461617819 */ /* 0x000fe40000010e61 */
[----:B------:R-:W-:Y:S02]  /*7290*/  LEA R19, R65, UR4, 0x2 ;  /* 0x0000000441137c11 */ /* 0x000fe4000f8e10ff */
[----:B------:R-:W-:Y:S02]  /*72a0*/  SHF.L.W.U32.HI R66, R66, 0x18, R66 ;  /* 0x0000001842427819 */ /* 0x000fe40000010e42 */
[----:B------:R-:W-:-:S02]  /*72b0*/  SHF.L.W.U32.HI R94, R94, 0x19, R94 ;  /* 0x000000195e5e7819 */ /* 0x000fc40000010e5e */
[----:B----4-:R-:W-:Y:S01]  /*72c0*/  IADD3 R29, PT, PT, R98, R97, R2 ;  /* 0x00000061621d7210 */ /* 0x010fe20007ffe002 */
[----:B------:R-:W-:Y:S01]  /*72d0*/  IMAD.IADD R68, R68, 0x1, R66 ;  /* 0x0000000144447824 */ /* 0x000fe200078e0242 */
[----:B------:R-:W-:Y:S01]  /*72e0*/  LEA R2, R64, UR4, 0x2 ;  /* 0x0000000440027c11 */ /* 0x000fe2000f8e10ff */
[----:B------:R-:W3:Y:S01]  /*72f0*/  LDL R19, [R19] ;  /* 0x0000000013137983 */ /* 0x000ee20000100800 */
[----:B------:R-:W-:-:S03]  /*7300*/  IADD3 R64, PT, PT, R94, R20, R21 ;  /* 0x000000145e407210 */ /* 0x000fc60007ffe015 */
[----:B------:R-:W4:Y:S01]  /*7310*/  LDL R20, [UR9] ;  /* 0x00000009ff147983 */ /* 0x000f220008100800 */
[----:B------:R-:W-:Y:S01]  /*7320*/  LOP3.LUT R151, R151, R68, RZ, 0x3c, !PT ;  /* 0x0000004497977212 */ /* 0x000fe200078e3cff */
[----:B-1----:R-:W-:Y:S01]  /*7330*/  ULEA UR8, UR8, UR4, 0x2 ;  /* 0x0000000408087291 */ /* 0x002fe2000f8e10ff */
[----:B------:R-:W-:Y:S01]  /*7340*/  LOP3.LUT R69, R69, R70, RZ, 0x3c, !PT ;  /* 0x0000004645457212 */ /* 0x000fe200078e3cff */
[----:B------:R-:W4:Y:S01]  /*7350*/  LDL R2, [R2] ;  /* 0x0000000002027983 */ /* 0x000f220000100800 */
[-C--:B------:R-:W-:Y:S02]  /*7360*/  LOP3.LUT R92, R92, R29.reuse, RZ, 0x3c, !PT ;  /* 0x0000001d5c5c7212 */ /* 0x080fe400078e3cff */
[----:B------:R-:W-:Y:S02]  /*7370*/  SHF.L.W.U32.HI R154, R151, 0x19, R151 ;  /* 0x00000019979a7819 */ /* 0x000fe40000010e97 */
[----:B------:R-:W-:Y:S02]  /*7380*/  SHF.L.W.U32.HI R69, R69, 0x18, R69 ;  /* 0x0000001845457819 */ /* 0x000fe40000010e45 */
[----:B------:R-:W-:Y:S01]  /*7390*/  SHF.L.W.U32.HI R65, R92, 0x18, R92 ;  /* 0x000000185c417819 */ /* 0x000fe20000010e5c */
[----:B------:R-:W4:Y:S01]  /*73a0*/  LDL R21, [UR8] ;  /* 0x00000008ff157983 */ /* 0x000f220008100800 */
[----:B--2---:R-:W-:Y:S01]  /*73b0*/  IADD3 R96, PT, PT, R154, R29, R22 ;  /* 0x0000001d9a607210 */ /* 0x004fe20007ffe016 */
[----:B------:R-:W-:Y:S01]  /*73c0*/  IMAD.IADD R22, R25, 0x1, R69 ;  /* 0x0000000119167824 */ /* 0x000fe200078e0245 */
[----:B------:R-:W-:Y:S01]  /*73d0*/  ULEA UR8, UR10, UR4, 0x2 ;  /* 0x000000040a087291 */ /* 0x000fe2000f8e10ff */
[----:B------:R-:W-:Y:S01]  /*73e0*/  IMAD.IADD R92, R27, 0x1, R65 ;  /* 0x000000011b5c7824 */ /* 0x000fe200078e0241 */
[----:B------:R-:W-:Y:S01]  /*73f0*/  LOP3.LUT R25, R69, R96, RZ, 0x3c, !PT ;  /* 0x0000006045197212 */ /* 0x000fe200078e3cff */
[----:B------:R-:W-:Y:S01]  /*7400*/  ULEA UR9, UR19, UR4, 0x2 ;  /* 0x0000000413097291 */ /* 0x000fe2000f8e10ff */
[----:B------:R-:W-:-:S02]  /*7410*/  LOP3.LUT R65, R65, R64, RZ, 0x3c, !PT ;  /* 0x0000004041417212 */ /* 0x000fc400078e3cff */
[----:B------:R-:W-:Y:S02]  /*7420*/  SHF.L.W.U32.HI R25, R25, 0x10, R25 ;  /* 0x0000001019197819 */ /* 0x000fe40000010e19 */
[----:B------:R-:W-:Y:S02]  /*7430*/  SHF.L.W.U32.HI R29, R65, 0x10, R65 ;  /* 0x00000010411d7819 */ /* 0x000fe40000010e41 */
[----:B------:R-:W-:Y:S01]  /*7440*/  LOP3.LUT R98, R95, R22, RZ, 0x3c, !PT ;  /* 0x000000165f627212 */ /* 0x000fe200078e3cff */
[----:B------:R-:W-:Y:S02]  /*7450*/  IMAD.IADD R95, R24, 0x1, R25 ;  /* 0x00000001185f7824 */ /* 0x000fe400078e0219 */
[----:B------:R-:W-:Y:S01]  /*7460*/  IMAD.IADD R27, R22, 0x1, R29 ;  /* 0x00000001161b7824 */ /* 0x000fe200078e021d */
[----:B------:R-:W2:Y:S04]  /*7470*/  LDL R24, [UR8] ;  /* 0x00000008ff187983 */ /* 0x000ea80008100800 */
[----:B------:R-:W2:Y:S01]  /*7480*/  LDL R22, [UR9] ;  /* 0x00000009ff167983 */ /* 0x000ea20008100800 */
[----:B------:R-:W-:-:S02]  /*7490*/  LOP3.LUT R65, R94, R27, RZ, 0x3c, !PT ;  /* 0x0000001b5e417212 */ /* 0x000fc400078e3cff */
[----:B------:R-:W-:Y:S02]  /*74a0*/  SHF.L.W.U32.HI R98, R98, 0x19, R98 ;  /* 0x0000001962627819 */ /* 0x000fe40000010e62 */
[----:B------:R-:W-:Y:S02]  /*74b0*/  LOP3.LUT R154, R154, R95, RZ, 0x3c, !PT ;  /* 0x0000005f9a9a7212 */ /* 0x000fe400078e3cff */
[----:B------:R-:W-:Y:S01]  /*74c0*/  LOP3.LUT R97, R97, R92, RZ, 0x3c, !PT ;  /* 0x0000005c61617212 */ /* 0x000fe200078e3cff */
[----:B------:R-:W-:Y:S01]  /*74d0*/  ULEA UR8, UR11, UR4, 0x2 ;  /* 0x000000040b087291 */ /* 0x000fe2000f8e10ff */
[----:B------:R-:W-:Y:S02]  /*74e0*/  SHF.L.W.U32.HI R65, R65, 0x14, R65 ;  /* 0x0000001441417819 */ /* 0x000fe40000010e41 */
[----:B------:R-:W-:Y:S02]  /*74f0*/  IADD3 R90, PT, PT, R98, R93, R90 ;  /* 0x0000005d625a7210 */ /* 0x000fe40007ffe05a */
[----:B------:R-:W-:-:S02]  /*7500*/  SHF.L.W.U32.HI R154, R154, 0x14, R154 ;  /* 0x000000149a9a7819 */ /* 0x000fc40000010e9a */
[----:B------:R-:W-:Y:S01]  /*7510*/  SHF.L.W.U32.HI R94, R97, 0x19, R97 ;  /* 0x00000019615e7819 */ /* 0x000fe20000010e61 */
[----:B------:R-:W-:Y:S01]  /*7520*/  ULEA UR9, UR18, UR4, 0x2 ;  /* 0x0000000412097291 */ /* 0x000fe2000f8e10ff */
[----:B------:R-:W-:Y:S02]  /*7530*/  IADD3 R30, PT, PT, R64, R65, R30 ;  /* 0x00000041401e7210 */ /* 0x000fe40007ffe01e */
[----:B------:R-:W-:Y:S02]  /*7540*/  LOP3.LUT R66, R66, R90, RZ, 0x3c, !PT ;  /* 0x0000005a42427212 */ /* 0x000fe400078e3cff */
[----:B------:R-:W-:Y:S02]  /*7550*/  IADD3 R64, PT, PT, R96, R154, R23 ;  /* 0x0000009a60407210 */ /* 0x000fe40007ffe017 */
[----:B------:R-:W-:Y:S02]  /*7560*/  IADD3 R97, PT, PT, R94, R70, R91 ;  /* 0x000000465e617210 */ /* 0x000fe40007ffe05b */
[----:B------:R-:W-:Y:S01]  /*7570*/  SHF.L.W.U32.HI R153, R66, 0x10, R66 ;  /* 0x0000001042997819 */ /* 0x000fe20000010e42 */
[----:B------:R-:W0:Y:S01]  /*7580*/  LDCU.U8 UR19, c[0x3][0x52] ;  /* 0x00c00a40ff1377ac */ /* 0x000e220008000000 */
[----:B------:R-:W-:Y:S01]  /*7590*/  LOP3.LUT R66, R25, R64, RZ, 0x3c, !PT ;  /* 0x0000004019427212 */ /* 0x000fe200078e3cff */
[----:B------:R-:W2:Y:S01]  /*75a0*/  LDL R23, [UR9] ;  /* 0x00000009ff177983 */ /* 0x000ea20008100800 */
[----:B------:R-:W-:-:S03]  /*75b0*/  LOP3.LUT R26, R26, R97, RZ, 0x3c, !PT ;  /* 0x000000611a1a7212 */ /* 0x000fc600078e3cff */
[----:B------:R-:W2:Y:S01]  /*75c0*/  LDL R25, [UR8] ;  /* 0x00000008ff197983 */ /* 0x000ea20008100800 */
[----:B------:R-:W-:Y:S02]  /*75d0*/  LEA R96, R63, UR4, 0x2 ;  /* 0x000000043f607c11 */ /* 0x000fe4000f8e10ff */
[----:B------:R-:W-:Y:S01]  /*75e0*/  SHF.L.W.U32.HI R93, R26, 0x10, R26 ;  /* 0x000000101a5d7819 */ /* 0x000fe20000010e1a */
[----:B------:R-:W1:Y:S01]  /*75f0*/  LDCU.U8 UR23, c[0x3][0x56] ;  /* 0x00c00ac0ff1777ac */ /* 0x000e620008000000 */
[----:B------:R-:W-:Y:S01]  /*7600*/  SHF.L.W.U32.HI R66, R66, 0x18, R66 ;  /* 0x0000001842427819 */ /* 0x000fe20000010e42 */
[----:B------:R-:W2:Y:S01]  /*7610*/  LDL R26, [R96] ;  /* 0x00000000601a7983 */ /* 0x000ea20000100800 */
[----:B------:R-:W-:-:S03]  /*7620*/  IMAD.IADD R149, R92, 0x1, R153 ;  /* 0x000000015c957824 */ /* 0x000fc600078e0299 */
[----:B------:R-:W-:Y:S02]  /*7630*/  IMAD.IADD R63, R95, 0x1, R66 ;  /* 0x000000015f3f7824 */ /* 0x000fe400078e0242 */
[----:B------:R-:W-:Y:S01]  /*7640*/  LOP3.LUT R98, R98, R149, RZ, 0x3c, !PT ;  /* 0x0000009562627212 */ /* 0x000fe200078e3cff */
[----:B0-----:R-:W-:Y:S02]  /*7650*/  ULEA UR8, UR19, UR4, 0x2 ;  /* 0x0000000413087291 */ /* 0x001fe4000f8e10ff */
[----:B------:R-:W-:Y:S01]  /*7660*/  LOP3.LUT R95, R154, R63, RZ, 0x3c, !PT ;  /* 0x0000003f9a5f7212 */ /* 0x000fe200078e3cff */
[----:B------:R-:W-:Y:S01]  /*7670*/  IMAD.IADD R69, R68, 0x1, R93 ;  /* 0x0000000144457824 */ /* 0x000fe200078e025d */
[----:B------:R-:W-:Y:S02]  /*7680*/  SHF.L.W.U32.HI R151, R98, 0x14, R98 ;  /* 0x0000001462977819 */ /* 0x000fe40000010e62 */
[----:B------:R-:W-:Y:S02]  /*7690*/  SHF.L.W.U32.HI R95, R95, 0x19, R95 ;  /* 0x000000195f5f7819 */ /* 0x000fe40000010e5f */
[----:B------:R-:W-:Y:S01]  /*76a0*/  LOP3.LUT R29, R29, R30, RZ, 0x3c, !PT ;  /* 0x0000001e1d1d7212 */ /* 0x000fe200078e3cff */
[----:B------:R-:W0:Y:S01]  /*76b0*/  LDCU.U8 UR11, c[0x3][0x53] ;  /* 0x00c00a60ff0b77ac */ /* 0x000e220008000000 */
[----:B------:R-:W-:-:S02]  /*76c0*/  IADD3 R90, PT, PT, R90, R151, R89 ;  /* 0x000000975a5a7210 */ /* 0x000fc40007ffe059 */
[----:B------:R-:W-:Y:S01]  /*76d0*/  LOP3.LUT R91, R94, R69, RZ, 0x3c, !PT ;  /* 0x000000455e5b7212 */ /* 0x000fe200078e3cff */
[----:B-1----:R-:W-:Y:S01]  /*76e0*/  ULEA UR9, UR23, UR4, 0x2 ;  /* 0x0000000417097291 */ /* 0x002fe2000f8e10ff */
[----:B------:R-:W-:Y:S02]  /*76f0*/  IADD3 R89, PT, PT, R95, R30, R86 ;  /* 0x0000001e5f597210 */ /* 0x000fe40007ffe056 */
[----:B------:R-:W-:Y:S01]  /*7700*/  SHF.L.W.U32.HI R68, R29, 0x18, R29 ;  /* 0x000000181d447819 */ /* 0x000fe20000010e1d */
[----:B------:R-:W2:Y:S01]  /*7710*/  LDL R30, [UR8] ;  /* 0x00000008ff1e7983 */ /* 0x000ea20008100800 */
[----:B------:R-:W-:Y:S02]  /*7720*/  LEA R94, R62, UR4, 0x2 ;  /* 0x000000043e5e7c11 */ /* 0x000fe4000f8e10ff */
[----:B------:R-:W-:Y:S01]  /*7730*/  SHF.L.W.U32.HI R91, R91, 0x14, R91 ;  /* 0x000000145b5b7819 */ /* 0x000fe20000010e5b */
[----:B------:R-:W-:Y:S01]  /*7740*/  IMAD.IADD R70, R27, 0x1, R68 ;  /* 0x000000011b467824 */ /* 0x000fe200078e0244 */
[----:B------:R-:W2:Y:S02]  /*7750*/  LDL R29, [UR9] ;  /* 0x00000009ff1d7983 */ /* 0x000ea40008100800 */
[----:B------:R-:W-:-:S02]  /*7760*/  IADD3 R88, PT, PT, R97, R91, R88 ;  /* 0x0000005b61587210 */ /* 0x000fc40007ffe058 */
[----:B------:R1:W2:Y:S01]  /*7770*/  LDL R27, [R94] ;  /* 0x000000005e1b7983 */ /* 0x0002a20000100800 */
[----:B------:R-:W-:Y:S01]  /*7780*/  LOP3.LUT R65, R65, R70, RZ, 0x3c, !PT ;  /* 0x0000004641417212 */ /* 0x000fe200078e3cff */
[----:B------:R-:W1:Y:S01]  /*7790*/  LDCU.U8 UR10, c[0x3][0x51] ;  /* 0x00c00a20ff0a77ac */ /* 0x000e620008000000 */
[----:B------:R-:W-:Y:S02]  /*77a0*/  LOP3.LUT R153, R153, R90, RZ, 0x3c, !PT ;  /* 0x0000005a99997212 */ /* 0x000fe400078e3cff */
[----:B------:R-:W-:Y:S01]  /*77b0*/  LOP3.LUT R93, R93, R88, RZ, 0x3c, !PT ;  /* 0x000000585d5d7212 */ /* 0x000fe200078e3cff */
[----:B------:R-:W1:Y:S01]  /*77c0*/  LDCU.U8 UR18, c[0x3][0x55] ;  /* 0x00c00aa0ff1277ac */ /* 0x000e620008000000 */
[----:B------:R-:W-:Y:S02]  /*77d0*/  SHF.L.W.U32.HI R65, R65, 0x19, R65 ;  /* 0x0000001941417819 */ /* 0x000fe40000010e41 */
[----:B------:R-:W-:Y:S01]  /*77e0*/  SHF.L.W.U32.HI R62, R153, 0x18, R153 ;  /* 0x00000018993e7819 */ /* 0x000fe20000010e99 */
[----:B------:R-:W1:Y:S01]  /*77f0*/  LDCU.U8 UR19, c[0x3][0x57] ;  /* 0x00c00ae0ff1377ac */ /* 0x000e620008000000 */
[----:B------:R-:W-:-:S02]  /*7800*/  SHF.L.W.U32.HI R92, R93, 0x18, R93 ;  /* 0x000000185d5c7819 */ /* 0x000fc40000010e5d */
[----:B------:R-:W-:Y:S01]  /*7810*/  IADD3 R97, PT, PT, R65, R90, R87 ;  /* 0x0000005a41617210 */ /* 0x000fe20007ffe057 */
[----:B0-----:R-:W-:Y:S01]  /*7820*/  ULEA UR9, UR11, UR4, 0x2 ;  /* 0x000000040b097291 */ /* 0x001fe2000f8e10ff */
[----:B------:R-:W-:Y:S01]  /*7830*/  IMAD.IADD R86, R149, 0x1, R62 ;  /* 0x0000000195567824 */ /* 0x000fe200078e023e */
[----:B------:R-:W-:Y:S01]  /*7840*/  LOP3.LUT R62, R62, R89, RZ, 0x3c, !PT ;  /* 0x000000593e3e7212 */ /* 0x000fe200078e3cff */
[----:B------:R-:W-:Y:S01]  /*7850*/  IMAD.IADD R90, R69, 0x1, R92 ;  /* 0x00000001455a7824 */ /* 0x000fe200078e025c */
[----:B------:R-:W-:Y:S02]  /*7860*/  LOP3.LUT R92, R92, R97, RZ, 0x3c, !PT ;  /* 0x000000615c5c7212 */ /* 0x000fe400078e3cff */
[----:B------:R-:W-:Y:S02]  /*7870*/  SHF.L.W.U32.HI R69, R62, 0x10, R62 ;  /* 0x000000103e457819 */ /* 0x000fe40000010e3e */
[----:B-1----:R-:W-:Y:S01]  /*7880*/  SHF.L.W.U32.HI R94, R92, 0x10, R92 ;  /* 0x000000105c5e7819 */ /* 0x002fe20000010e5c */
[----:B------:R-:W2:Y:S01]  /*7890*/  LDL R62, [UR9] ;  /* 0x00000009ff3e7983 */ /* 0x000ea20008100800 */
[----:B------:R-:W-:Y:S01]  /*78a0*/  LOP3.LUT R151, R151, R86, RZ, 0x3c, !PT ;  /* 0x0000005697977212 */ /* 0x000fe200078e3cff */
[----:B------:R-:W-:Y:S01]  /*78b0*/  ULEA UR8, UR10, UR4, 0x2 ;  /* 0x000000040a087291 */ /* 0x000fe2000f8e10ff */
[----:B------:R-:W-:Y:S01]  /*78c0*/  LOP3.LUT R91, R91, R90, RZ, 0x3c, !PT ;  /* 0x0000005a5b5b7212 */ /* 0x000fe200078e3cff */
[----:B------:R-:W-:Y:S01]  /*78d0*/  ULEA UR10, UR18, UR4, 0x2 ;  /* 0x00000004120a7291 */ /* 0x000fe2000f8e10ff */
[----:B------:R-:W-:Y:S01]  /*78e0*/  SHF.L.W.U32.HI R87, R151, 0x19, R151 ;  /* 0x0000001997577819 */ /* 0x000fe20000010e97 */
[----:B------:R-:W-:Y:S01]  /*78f0*/  IMAD.IADD R92, R63, 0x1, R94 ;  /* 0x000000013f5c7824 */ /* 0x000fe200078e025e */
[----:B------:R-:W-:Y:S01]  /*7900*/  SHF.L.W.U32.HI R98, R91, 0x19, R91 ;  /* 0x000000195b627819 */ /* 0x000fe20000010e5b */
[----:B------:R-:W-:Y:S01]  /*7910*/  ULEA UR11, UR19, UR4, 0x2 ;  /* 0x00000004130b7291 */ /* 0x000fe2000f8e10ff */
[----:B------:R-:W-:Y:S01]  /*7920*/  IADD3 R93, PT, PT, R87, R88, R82 ;  /* 0x00000058575d7210 */ /* 0x000fe20007ffe052 */
[----:B------:R-:W-:Y:S01]  /*7930*/  IMAD.IADD R82, R90, 0x1, R69 ;  /* 0x000000015a527824 */ /* 0x000fe200078e0245 */
[----:B------:R-:W-:-:S02]  /*7940*/  LOP3.LUT R65, R65, R92, RZ, 0x3c, !PT ;  /* 0x0000005c41417212 */ /* 0x000fc400078e3cff */
[----:B------:R-:W-:Y:S01]  /*7950*/  IADD3 R91, PT, PT, R98, R64, R83 ;  /* 0x00000040625b7210 */ /* 0x000fe20007ffe053 */
[----:B------:R-:W2:Y:S01]  /*7960*/  LDL R63, [UR10] ;  /* 0x0000000aff3f7983 */ /* 0x000ea20008100800 */
[----:B------:R-:W-:Y:S01]  /*7970*/  SHF.L.W.U32.HI R96, R65, 0x14, R65 ;  /* 0x0000001441607819 */ /* 0x000fe20000010e41 */
[----:B------:R-:W0:Y:S02]  /*7980*/  LDCU.U8 UR19, c[0x3][0x5e] ;  /* 0x00c00bc0ff1377ac */ /* 0x000e240008000000 */
[----:B------:R-:W2:Y:S01]  /*7990*/  LDL R64, [UR8] ;  /* 0x00000008ff407983 */ /* 0x000ea20008100800 */
[----:B------:R-:W-:Y:S02]  /*79a0*/  LOP3.LUT R66, R66, R93, RZ, 0x3c, !PT ;  /* 0x0000005d42427212 */ /* 0x000fe400078e3cff */
[----:B------:R-:W-:Y:S01]  /*79b0*/  LOP3.LUT R88, R95, R82, RZ, 0x3c, !PT ;  /* 0x000000525f587212 */ /* 0x000fe200078e3cff */
[----:B------:R-:W2:Y:S01]  /*79c0*/  LDL R65, [UR11] ;  /* 0x0000000bff417983 */ /* 0x000ea20008100800 */
[----:B------:R-:W-:-:S02]  /*79d0*/  LOP3.LUT R68, R68, R91, RZ, 0x3c, !PT ;  /* 0x0000005b44447212 */ /* 0x000fc400078e3cff */
[----:B------:R-:W-:Y:S02]  /*79e0*/  IADD3 R85, PT, PT, R97, R96, R85 ;  /* 0x0000006061557210 */ /* 0x000fe40007ffe055 */
[----:B------:R-:W-:Y:S02]  /*79f0*/  SHF.L.W.U32.HI R95, R66, 0x10, R66 ;  /* 0x00000010425f7819 */ /* 0x000fe40000010e42 */
[----:B------:R-:W-:Y:S02]  /*7a00*/  SHF.L.W.U32.HI R88, R88, 0x14, R88 ;  /* 0x0000001458587819 */ /* 0x000fe40000010e58 */
[----:B------:R-:W-:Y:S01]  /*7a10*/  SHF.L.W.U32.HI R97, R68, 0x10, R68 ;  /* 0x0000001044617819 */ /* 0x000fe20000010e44 */
[----:B------:R-:W-:Y:S01]  /*7a20*/  IMAD.IADD R70, R70, 0x1, R95 ;  /* 0x0000000146467824 */ /* 0x000fe200078e025f */
[----:B------:R-:W-:Y:S02]  /*7a30*/  LEA R61, R61, UR4, 0x2 ;  /* 0x000000043d3d7c11 */ /* 0x000fe4000f8e10ff */
[----:B------:R-:W-:Y:S01]  /*7a40*/  IADD3 R90, PT, PT, R89, R88, R84 ;  /* 0x00000058595a7210 */ /* 0x000fe20007ffe054 */
[----:B------:R-:W-:Y:S01]  /*7a50*/  IMAD.IADD R89, R86, 0x1, R97 ;  /* 0x0000000156597824 */ /* 0x000fe200078e0261 */
[----:B------:R-:W-:-:S02]  /*7a60*/  LEA R149, R60, UR4, 0x2 ;  /* 0x000000043c957c11 */ /* 0x000fc4000f8e10ff */
[----:B------:R-:W2:Y:S01]  /*7a70*/  LDL R60, [R61] ;  /* 0x000000003d3c7983 */ /* 0x000ea20000100800 */
[----:B------:R-:W-:Y:S01]  /*7a80*/  LOP3.LUT R86, R87, R70, RZ, 0x3c, !PT ;  /* 0x0000004657567212 */ /* 0x000fe200078e3cff */
[----:B------:R-:W1:Y:S01]  /*7a90*/  LDCU.U8 UR8, c[0x3][0x5a] ;  /* 0x00c00b40ff0877ac */ /* 0x000e620008000000 */
[----:B------:R-:W-:Y:S02]  /*7aa0*/  LOP3.LUT R84, R98, R89, RZ, 0x3c, !PT ;  /* 0x0000005962547212 */ /* 0x000fe400078e3cff */
[----:B------:R-:W-:Y:S01]  /*7ab0*/  LOP3.LUT R83, R94, R85, RZ, 0x3c, !PT ;  /* 0x000000555e537212 */ /* 0x000fe200078e3cff */
[----:B0-----:R-:W-:Y:S01]  /*7ac0*/  ULEA UR9, UR19, UR4, 0x2 ;  /* 0x0000000413097291 */ /* 0x001fe2000f8e10ff */
[----:B------:R-:W-:Y:S01]  /*7ad0*/  SHF.L.W.U32.HI R86, R86, 0x14, R86 ;  /* 0x0000001456567819 */ /* 0x000fe20000010e56 */
[----:B------:R-:W0:Y:S01]  /*7ae0*/  LDCU.U8 UR11, c[0x3][0x5f] ;  /* 0x00c00be0ff0b77ac */ /* 0x000e220008000000 */
[----:B------:R-:W-:Y:S01]  /*7af0*/  SHF.L.W.U32.HI R84, R84, 0x14, R84 ;  /* 0x0000001454547819 */ /* 0x000fe20000010e54 */
[----:B------:R0:W2:Y:S01]  /*7b00*/  LDL R61, [R149] ;  /* 0x00000000953d7983 */ /* 0x0000a20000100800 */
[----:B------:R-:W-:-:S02]  /*7b10*/  SHF.L.W.U32.HI R83, R83, 0x18, R83 ;  /* 0x0000001853537819 */ /* 0x000fc40000010e53 */
[----:B------:R-:W-:Y:S02]  /*7b20*/  IADD3 R93, PT, PT, R93, R86, R80 ;  /* 0x000000565d5d7210 */ /* 0x000fe40007ffe050 */
[----:B------:R-:W-:Y:S01]  /*7b30*/  IADD3 R80, PT, PT, R91, R84, R81 ;  /* 0x000000545b507210 */ /* 0x000fe20007ffe051 */
[----:B------:R-:W-:Y:S01]  /*7b40*/  IMAD.IADD R91, R92, 0x1, R83 ;  /* 0x000000015c5b7824 */ /* 0x000fe200078e0253 */
[----:B------:R-:W-:Y:S01]  /*7b50*/  LOP3.LUT R69, R69, R90, RZ, 0x3c, !PT ;  /* 0x0000005a45457212 */ /* 0x000fe200078e3cff */
[----:B------:R-:W2:Y:S01]  /*7b60*/  LDL R66, [UR9] ;  /* 0x00000009ff427983 */ /* 0x000ea20008100800 */
[----:B------:R-:W-:Y:S02]  /*7b70*/  LOP3.LUT R97, R97, R80, RZ, 0x3c, !PT ;  /* 0x0000005061617212 */ /* 0x000fe400078e3cff */
[----:B------:R-:W-:Y:S02]  /*7b80*/  LOP3.LUT R96, R96, R91, RZ, 0x3c, !PT ;  /* 0x0000005b60607212 */ /* 0x000fe400078e3cff */
[----:B------:R-:W-:Y:S01]  /*7b90*/  SHF.L.W.U32.HI R81, R69, 0x18, R69 ;  /* 0x0000001845517819 */ /* 0x000fe20000010e45 */
[----:B-1----:R-:W-:Y:S01]  /*7ba0*/  ULEA UR8, UR8, UR4, 0x2 ;  /* 0x0000000408087291 */ /* 0x002fe2000f8e10ff */
[----:B------:R-:W-:Y:S01]  /*7bb0*/  SHF.L.W.U32.HI R96, R96, 0x19, R96 ;  /* 0x0000001960607819 */ /* 0x000fe20000010e60 */
[----:B------:R-:W1:Y:S02]  /*7bc0*/  LDCU.U8 UR10, c[0x3][0x59] ;  /* 0x00c00b20ff0a77ac */ /* 0x000e640008000000 */
[----:B------:R-:W-:Y:S01]  /*7bd0*/  IMAD.IADD R87, R82, 0x1, R81 ;  /* 0x0000000152577824 */ /* 0x000fe200078e0251 */
[----:B------:R-:W-:Y:S01]  /*7be0*/  SHF.L.W.U32.HI R82, R97, 0x18, R97 ;  /* 0x0000001861527819 */ /* 0x000fe20000010e61 */
[----:B------:R-:W1:Y:S01]  /*7bf0*/  LDCU.U8 UR19, c[0x3][0x5d] ;  /* 0x00c00ba0ff1377ac */ /* 0x000e620008000000 */
[----:B------:R-:W-:-:S02]  /*7c00*/  LOP3.LUT R95, R95, R93, RZ, 0x3c, !PT ;  /* 0x0000005d5f5f7212 */ /* 0x000fc400078e3cff */
[----:B------:R-:W-:Y:S01]  /*7c10*/  IADD3 R97, PT, PT, R96, R90, R79 ;  /* 0x0000005a60617210 */ /* 0x000fe20007ffe04f */
[----:B------:R-:W-:Y:S01]  /*7c20*/  IMAD.IADD R89, R89, 0x1, R82 ;  /* 0x0000000159597824 */ /* 0x000fe200078e0252 */
[----:B------:R-:W1:Y:S01]  /*7c30*/  LDCU.U8 UR18, c[0x3][0x5b] ;  /* 0x00c00b60ff1277ac */ /* 0x000e620008000000 */
[----:B------:R-:W-:Y:S01]  /*7c40*/  SHF.L.W.U32.HI R95, R95, 0x18, R95 ;  /* 0x000000185f5f7819 */ /* 0x000fe20000010e5f */
[----:B------:R-:W2:Y:S01]  /*7c50*/  LDL R68, [UR8] ;  /* 0x00000008ff447983 */ /* 0x000ea20008100800 */
[----:B------:R-:W-:Y:S01]  /*7c60*/  LOP3.LUT R82, R82, R97, RZ, 0x3c, !PT ;  /* 0x0000006152527212 */ /* 0x000fe200078e3cff */
[----:B0-----:R-:W-:Y:S01]  /*7c70*/  ULEA UR11, UR11, UR4, 0x2 ;  /* 0x000000040b0b7291 */ /* 0x001fe2000f8e10ff */
[----:B------:R-:W-:Y:S01]  /*7c80*/  LOP3.LUT R88, R88, R87, RZ, 0x3c, !PT ;  /* 0x0000005758587212 */ /* 0x000fe200078e3cff */
[----:B------:R-:W-:Y:S01]  /*7c90*/  IMAD.IADD R69, R70, 0x1, R95 ;  /* 0x0000000146457824 */ /* 0x000fe200078e025f */
[----:B------:R-:W-:Y:S02]  /*7ca0*/  SHF.L.W.U32.HI R82, R82, 0x10, R82 ;  /* 0x0000001052527819 */ /* 0x000fe40000010e52 */
[----:B------:R-:W-:Y:S01]  /*7cb0*/  SHF.L.W.U32.HI R90, R88, 0x19, R88 ;  /* 0x00000019585a7819 */ /* 0x000fe20000010e58 */
[----:B-1----:R-:W-:-:S02]  /*7cc0*/  ULEA UR8, UR10, UR4, 0x2 ;  /* 0x000000040a087291 */ /* 0x002fc4000f8e10ff */
[----:B------:R-:W-:Y:S01]  /*7cd0*/  IMAD.IADD R79, R69, 0x1, R82 ;  /* 0x00000001454f7824 */ /* 0x000fe200078e0252 */
[----:B------:R-:W-:Y:S02]  /*7ce0*/  IADD3 R149, PT, PT, R90, R80, R77 ;  /* 0x000000505a957210 */ /* 0x000fe40007ffe04d */
[----:B------:R-:W-:Y:S02]  /*7cf0*/  LOP3.LUT R94, R86, R69, RZ, 0x3c, !PT ;  /* 0x00000045565e7212 */ /* 0x000fe400078e3cff */
[----:B------:R-:W2:Y:S01]  /*7d00*/  LDL R69, [UR11] ;  /* 0x0000000bff457983 */ /* 0x000ea20008100800 */
[----:B------:R-:W-:Y:S01]  /*7d10*/  ULEA UR10, UR19, UR4, 0x2 ;  /* 0x00000004130a7291 */ /* 0x000fe2000f8e10ff */
[----:B------:R-:W-:Y:S02]  /*7d20*/  LOP3.LUT R92, R95, R149, RZ, 0x3c, !PT ;  /* 0x000000955f5c7212 */ /* 0x000fe400078e3cff */
[----:B------:R-:W-:Y:S01]  /*7d30*/  LOP3.LUT R80, R96, R79, RZ, 0x3c, !PT ;  /* 0x0000004f60507212 */ /* 0x000fe200078e3cff */
[----:B------:R-:W-:Y:S01]  /*7d40*/  ULEA UR9, UR18, UR4, 0x2 ;  /* 0x0000000412097291 */ /* 0x000fe2000f8e10ff */
[----:B------:R-:W-:Y:S01]  /*7d50*/  SHF.L.W.U32.HI R92, R92, 0x10, R92 ;  /* 0x000000105c5c7819 */ /* 0x000fe20000010e5c */
[----:B------:R-:W0:Y:S01]  /*7d60*/  LDCU.U8 UR18, c[0x3][0x62] ;  /* 0x00c00c40ff1277ac */ /* 0x000e220008000000 */
[----:B------:R-:W-:Y:S01]  /*7d70*/  SHF.L.W.U32.HI R80, R80, 0x14, R80 ;  /* 0x0000001450507819 */ /* 0x000fe20000010e50 */
[----:B------:R-:W2:Y:S01]  /*7d80*/  LDL R70, [UR8] ;  /* 0x00000008ff467983 */ /* 0x000ea20008100800 */
[----:B------:R-:W-:Y:S01]  /*7d90*/  LOP3.LUT R84, R84, R89, RZ, 0x3c, !PT ;  /* 0x0000005954547212 */ /* 0x000fe200078e3cff */
[----:B------:R-:W-:Y:S01]  /*7da0*/  IMAD.IADD R88, R91, 0x1, R92 ;  /* 0x000000015b587824 */ /* 0x000fe200078e025c */
[----:B------:R-:W-:-:S02]  /*7db0*/  IADD3 R86, PT, PT, R97, R80, R75 ;  /* 0x0000005061567210 */ /* 0x000fc40007ffe04b */
[----:B------:R-:W2:Y:S01]  /*7dc0*/  LDL R75, [UR10] ;  /* 0x0000000aff4b7983 */ /* 0x000ea20008100800 */
[----:B------:R-:W-:Y:S02]  /*7dd0*/  SHF.L.W.U32.HI R94, R94, 0x19, R94 ;  /* 0x000000195e5e7819 */ /* 0x000fe40000010e5e */
[----:B------:R-:W-:Y:S01]  /*7de0*/  SHF.L.W.U32.HI R91, R84, 0x19, R84 ;  /* 0x00000019545b7819 */ /* 0x000fe20000010e54 */
[----:B------:R-:W2:Y:S01]  /*7df0*/  LDL R77, [UR9] ;  /* 0x00000009ff4d7983 */ /* 0x000ea20008100800 */
[----:B------:R-:W-:Y:S02]  /*7e00*/  LOP3.LUT R90, R90, R88, RZ, 0x3c, !PT ;  /* 0x000000585a5a7212 */ /* 0x000fe400078e3cff */
[----:B------:R-:W-:Y:S02]  /*7e10*/  IADD3 R96, PT, PT, R94, R85, R74 ;  /* 0x000000555e607210 */ /* 0x000fe40007ffe04a */
[----:B------:R-:W-:Y:S02]  /*7e20*/  IADD3 R98, PT, PT, R91, R93, R76 ;  /* 0x0000005d5b627210 */ /* 0x000fe40007ffe04c */
[----:B------:R-:W-:-:S02]  /*7e30*/  SHF.L.W.U32.HI R90, R90, 0x14, R90 ;  /* 0x000000145a5a7819 */ /* 0x000fc40000010e5a */
[----:B------:R-:W-:Y:S02]  /*7e40*/  LOP3.LUT R81, R81, R96, RZ, 0x3c, !PT ;  /* 0x0000006051517212 */ /* 0x000fe400078e3cff */
[----:B------:R-:W-:Y:S01]  /*7e50*/  LOP3.LUT R83, R83, R98, RZ, 0x3c, !PT ;  /* 0x0000006253537212 */ /* 0x000fe200078e3cff */
[----:B0-----:R-:W-:Y:S01]  /*7e60*/  ULEA UR8, UR18, UR4, 0x2 ;  /* 0x0000000412087291 */ /* 0x001fe2000f8e10ff */
[----:B------:R-:W-:Y:S02]  /*7e70*/  IADD3 R84, PT, PT, R149, R90, R78 ;  /* 0x0000005a95547210 */ /* 0x000fe40007ffe04e */
[----:B------:R-:W-:Y:S02]  /*7e80*/  SHF.L.W.U32.HI R76, R81, 0x10, R81 ;  /* 0x00000010514c7819 */ /* 0x000fe40000010e51 */
[----:B------:R-:W-:Y:S02]  /*7e90*/  SHF.L.W.U32.HI R78, R83, 0x10, R83 ;  /* 0x00000010534e7819 */ /* 0x000fe40000010e53 */
[----:B------:R-:W-:Y:S01]  /*7ea0*/  LOP3.LUT R83, R92, R84, RZ, 0x3c, !PT ;  /* 0x000000545c537212 */ /* 0x000fe200078e3cff */
[----:B------:R-:W-:Y:S01]  /*7eb0*/  IMAD.IADD R89, R89, 0x1, R76 ;  /* 0x0000000159597824 */ /* 0x000fe200078e024c */
[----:B------:R-:W0:Y:S01]  /*7ec0*/  LDCU.U8 UR9, c[0x3][0x61] ;  /* 0x00c00c20ff0977ac */ /* 0x000e220008000000 */
[----:B------:R-:W-:Y:S01]  /*7ed0*/  IMAD.IADD R81, R87, 0x1, R78 ;  /* 0x0000000157517824 */ /* 0x000fe200078e024e */
[----:B------:R-:W-:Y:S01]  /*7ee0*/  SHF.L.W.U32.HI R83, R83, 0x18, R83 ;  /* 0x0000001853537819 */ /* 0x000fe20000010e53 */
[----:B------:R-:W1:Y:S01]  /*7ef0*/  LDCU.U8 UR10, c[0x3][0x63] ;  /* 0x00c00c60ff0a77ac */ /* 0x000e620008000000 */
[----:B------:R-:W-:Y:S01]  /*7f00*/  LEA R74, R58, UR4, 0x2 ;  /* 0x000000043a4a7c11 */ /* 0x000fe2000f8e10ff */
[----:B------:R-:W5:Y:S01]  /*7f10*/  LDCU.U8 UR11, c[0x3][0x65] ;  /* 0x00c00ca0ff0b77ac */ /* 0x000f620008000000 */
[----:B------:R-:W-:Y:S01]  /*7f20*/  LEA R59, R59, UR4, 0x2 ;  /* 0x000000043b3b7c11 */ /* 0x000fe2000f8e10ff */
[----:B------:R-:W2:Y:S01]  /*7f30*/  LDL R58, [UR8] ;  /* 0x00000008ff3a7983 */ /* 0x000ea20008100800 */
[----:B------:R-:W-:Y:S01]  /*7f40*/  LOP3.LUT R87, R94, R89, RZ, 0x3c, !PT ;  /* 0x000000595e577212 */ /* 0x000fe200078e3cff */
[----:B------:R-:W5:Y:S01]  /*7f50*/  LDCU.U8 UR18, c[0x3][0x66] ;  /* 0x00c00cc0ff1277ac */ /* 0x000f620008000000 */
[----:B------:R-:W-:Y:S01]  /*7f60*/  LOP3.LUT R91, R91, R81, RZ, 0x3c, !PT ;  /* 0x000000515b5b7212 */ /* 0x000fe200078e3cff */
[----:B------:R-:W-:Y:S01]  /*7f70*/  IMAD.IADD R85, R88, 0x1, R83 ;  /* 0x0000000158557824 */ /* 0x000fe200078e0253 */
[----:B------:R-:W-:Y:S01]  /*7f80*/  SHF.L.W.U32.HI R87, R87, 0x14, R87 ;  /* 0x0000001457577819 */ /* 0x000fe20000010e57 */
[----:B------:R-:W2:Y:S01]  /*7f90*/  LDL R59, [R59] ;  /* 0x000000003b3b7983 */ /* 0x000ea20000100800 */
[----:B------:R-:W-:-:S02]  /*7fa0*/  SHF.L.W.U32.HI R88, R91, 0x14, R91 ;  /* 0x000000145b587819 */ /* 0x000fc40000010e5b */
[----:B------:R-:W-:Y:S01]  /*7fb0*/  IADD3 R91, PT, PT, R96, R87, R72 ;  /* 0x00000057605b7210 */ /* 0x000fe20007ffe048 */
[----:B------:R-:W2:Y:S01]  /*7fc0*/  LDL R74, [R74] ;  /* 0x000000004a4a7983 */ /* 0x000ea20000100800 */
[----:B------:R-:W-:Y:S02]  /*7fd0*/  LOP3.LUT R90, R90, R85, RZ, 0x3c, !PT ;  /* 0x000000555a5a7212 */ /* 0x000fe400078e3cff */
[----:B------:R-:W-:Y:S02]  /*7fe0*/  IADD3 R93, PT, PT, R98, R88, R73 ;  /* 0x00000058625d7210 */ /* 0x000fe40007ffe049 */
[----:B------:R-:W-:Y:S02]  /*7ff0*/  LOP3.LUT R76, R76, R91, RZ, 0x3c, !PT ;  /* 0x0000005b4c4c7212 */ /* 0x000fe400078e3cff */
[----:B------:R-:W-:Y:S01]  /*8000*/  SHF.L.W.U32.HI R95, R90, 0x19, R90 ;  /* 0x000000195a5f7819 */ /* 0x000fe20000010e5a */
[----:B0-----:R-:W-:Y:S01]  /*8010*/  ULEA UR8, UR9, UR4, 0x2 ;  /* 0x0000000409087291 */ /* 0x001fe2000f8e10ff */
[----:B------:R-:W-:Y:S01]  /*8020*/  LOP3.LUT R78, R78, R93, RZ, 0x3c, !PT ;  /* 0x0000005d4e4e7212 */ /* 0x000fe200078e3cff */
[----:B-1----:R-:W-:Y:S01]  /*8030*/  ULEA UR9, UR10, UR4, 0x2 ;  /* 0x000000040a097291 */ /* 0x002fe2000f8e10ff */
[----:B------:R-:W-:Y:S01]  /*8040*/  SHF.L.W.U32.HI R92, R76, 0x18, R76 ;  /* 0x000000184c5c7819 */ /* 0x000fe20000010e4c */
[----:B-----5:R-:W-:Y:S01]  /*8050*/  ULEA UR10, UR11, UR4, 0x2 ;  /* 0x000000040b0a7291 */ /* 0x020fe2000f8e10ff */
[-C--:B------:R-:W-:Y:S01]  /*8060*/  IADD3 R97, PT, PT, R95, R86.reuse, R71 ;  /* 0x000000565f617210 */ /* 0x080fe20007ffe047 */
[----:B------:R-:W-:Y:S01]  /*8070*/  ULEA UR11, UR18, UR4, 0x2 ;  /* 0x00000004120b7291 */ /* 0x000fe2000f8e10ff */
[----:B------:R-:W-:-:S02]  /*8080*/  LOP3.LUT R82, R82, R86, RZ, 0x3c, !PT ;  /* 0x0000005652527212 */ /* 0x000fc400078e3cff */
[----:B------:R-:W-:Y:S01]  /*8090*/  SHF.L.W.U32.HI R86, R78, 0x18, R78 ;  /* 0x000000184e567819 */ /* 0x000fe20000010e4e */
[----:B------:R-:W0:Y:S01]  /*80a0*/  LDCU.U8 UR19, c[0x3][0x67] ;  /* 0x00c00ce0ff1377ac */ /* 0x000e220008000000 */
[----:B------:R-:W-:Y:S01]  /*80b0*/  LOP3.LUT R72, R92, R97, RZ, 0x3c, !PT ;  /* 0x000000615c487212 */ /* 0x000fe200078e3cff */
[----:B------:R-:W5:Y:S02]  /*80c0*/  LDL R76, [UR9] ;  /* 0x00000009ff4c7983 */ /* 0x000f640008100800 */
[----:B------:R-:W-:Y:S01]  /*80d0*/  IMAD.IADD R94, R81, 0x1, R86 ;  /* 0x00000001515e7824 */ /* 0x000fe200078e0256 */
[----:B------:R-:W-:Y:S01]  /*80e0*/  SHF.L.W.U32.HI R81, R72, 0x10, R72 ;  /* 0x0000001048517819 */ /* 0x000fe20000010e48 */
[----:B------:R-:W5:Y:S04]  /*80f0*/  LDL R71, [UR8] ;  /* 0x00000008ff477983 */ /* 0x000f680008100800 */
[----:B------:R-:W5:Y:S01]  /*8100*/  LDL R72, [UR11] ;  /* 0x0000000bff487983 */ /* 0x000f620008100800 */
[----:B------:R-:W1:Y:S01]  /*8110*/  LDCU.U8 UR18, c[0x3][0x6e] ;  /* 0x00c00dc0ff1277ac */ /* 0x000e620008000000 */
[----:B------:R-:W-:-:S02]  /*8120*/  SHF.L.W.U32.HI R90, R82, 0x18, R82 ;  /* 0x00000018525a7819 */ /* 0x000fc40000010e52 */
[----:B------:R-:W5:Y:S03]  /*8130*/  LDL R73, [UR10] ;  /* 0x0000000aff497983 */ /* 0x000f660008100800 */
[----:B------:R-:W-:Y:S01]  /*8140*/  IMAD.IADD R79, R79, 0x1, R90 ;  /* 0x000000014f4f7824 */ /* 0x000fe200078e025a */
[----:B------:R-:W3:Y:S01]  /*8150*/  LDCU.U8 UR9, c[0x3][0x6a] ;  /* 0x00c00d40ff0977ac */ /* 0x000ee20008000000 */
[----:B------:R-:W-:-:S03]  /*8160*/  IMAD.IADD R92, R89, 0x1, R92 ;  /* 0x00000001595c7824 */ /* 0x000fc600078e025c */
[----:B------:R-:W-:Y:S01]  /*8170*/  LOP3.LUT R82, R80, R79, RZ, 0x3c, !PT ;  /* 0x0000004f50527212 */ /* 0x000fe200078e3cff */
[----:B0-----:R-:W-:Y:S01]  /*8180*/  ULEA UR8, UR19, UR4, 0x2 ;  /* 0x0000000413087291 */ /* 0x001fe2000f8e10ff */
[----:B------:R-:W-:Y:S01]  /*8190*/  LOP3.LUT R89, R88, R94, RZ, 0x3c, !PT ;  /* 0x0000005e58597212 */ /* 0x000fe200078e3cff */
[----:B------:R-:W-:Y:S01]  /*81a0*/  IMAD.IADD R78, R94, 0x1, R81 ;  /* 0x000000015e4e7824 */ /* 0x000fe200078e0251 */
[----:B------:R-:W-:Y:S02]  /*81b0*/  SHF.L.W.U32.HI R88, R82, 0x19, R82 ;  /* 0x0000001952587819 */ /* 0x000fe40000010e52 */
[----:B------:R-:W-:Y:S01]  /*81c0*/  LOP3.LUT R87, R87, R92, RZ, 0x3c, !PT ;  /* 0x0000005c57577212 */ /* 0x000fe200078e3cff */
[----:B-1----:R-:W-:Y:S01]  /*81d0*/  ULEA UR10, UR18, UR4, 0x2 ;  /* 0x00000004120a7291 */ /* 0x002fe2000f8e10ff */
[----:B------:R-:W-:Y:S02]  /*81e0*/  IADD3 R91, PT, PT, R88, R91, R18 ;  /* 0x0000005b585b7210 */ /* 0x000fe40007ffe012 */
[----:B------:R-:W-:Y:S01]  /*81f0*/  LOP3.LUT R95, R95, R78, RZ, 0x3c, !PT ;  /* 0x0000004e5f5f7212 */ /* 0x000fe200078e3cff */
[----:B------:R-:W5:Y:S01]  /*8200*/  LDL R18, [UR8] ;  /* 0x00000008ff127983 */ /* 0x000f620008100800 */
[----:B------:R-:W-:-:S02]  /*8210*/  SHF.L.W.U32.HI R94, R87, 0x19, R87 ;  /* 0x00000019575e7819 */ /* 0x000fc40000010e57 */
[----:B------:R-:W-:Y:S02]  /*8220*/  LOP3.LUT R86, R86, R91, RZ, 0x3c, !PT ;  /* 0x0000005b56567212 */ /* 0x000fe400078e3cff */
[----:B------:R-:W-:Y:S02]  /*8230*/  SHF.L.W.U32.HI R80, R95, 0x14, R95 ;  /* 0x000000145f507819 */ /* 0x000fe40000010e5f */
[----:B------:R-:W-:Y:S02]  /*8240*/  SHF.L.W.U32.HI R89, R89, 0x19, R89 ;  /* 0x0000001959597819 */ /* 0x000fe40000010e59 */
[----:B------:R-:W-:Y:S02]  /*8250*/  LEA R95, R57, UR4, 0x2 ;  /* 0x00000004395f7c11 */ /* 0x000fe4000f8e10ff */
[----:B------:R-:W-:Y:S02]  /*8260*/  IADD3 R96, PT, PT, R94, R93, R28 ;  /* 0x0000005d5e607210 */ /* 0x000fe40007ffe01c */
[----:B------:R-:W-:Y:S01]  /*8270*/  SHF.L.W.U32.HI R57, R86, 0x10, R86 ;  /* 0x0000001056397819 */ /* 0x000fe20000010e56 */
[----:B------:R-:W5:Y:S01]  /*8280*/  LDL R28, [UR10] ;  /* 0x0000000aff1c7983 */ /* 0x000f620008100800 */
[----:B------:R-:W0:Y:S01]  /*8290*/  LDCU.U8 UR23, c[0x3][0x6f] ;  /* 0x00c00de0ff1777ac */ /* 0x000e220008000000 */
[----:B------:R-:W-:-:S02]  /*82a0*/  IADD3 R87, PT, PT, R89, R84, R3 ;  /* 0x0000005459577210 */ /* 0x000fc40007ffe003 */
[----:B------:R-:W-:Y:S01]  /*82b0*/  IADD3 R82, PT, PT, R97, R80, R67 ;  /* 0x0000005061527210 */ /* 0x000fe20007ffe043 */
[----:B---3--:R-:W-:Y:S01]  /*82c0*/  ULEA UR9, UR9, UR4, 0x2 ;  /* 0x0000000409097291 */ /* 0x008fe2000f8e10ff */
[----:B------:R-:W-:Y:S01]  /*82d0*/  IMAD.IADD R86, R85, 0x1, R57 ;  /* 0x0000000155567824 */ /* 0x000fe200078e0239 */
[----:B------:R-:W-:Y:S01]  /*82e0*/  LOP3.LUT R67, R90, R87, RZ, 0x3c, !PT ;  /* 0x000000575a437212 */ /* 0x000fe200078e3cff */
[----:B------:R1:W3:Y:S01]  /*82f0*/  LDL R3, [R95] ;  /* 0x000000005f037983 */ /* 0x0002e20000100800 */
[----:B------:R-:W-:Y:S02]  /*8300*/  LOP3.LUT R83, R83, R96, RZ, 0x3c, !PT ;  /* 0x0000006053537212 */ /* 0x000fe400078e3cff */
[----:B------:R-:W-:Y:S01]  /*8310*/  LOP3.LUT R88, R88, R86, RZ, 0x3c, !PT ;  /* 0x0000005658587212 */ /* 0x000fe200078e3cff */
[----:B------:R-:W4:Y:S01]  /*8320*/  LDCU.U8 UR18, c[0x3][0x6b] ;  /* 0x00c00d60ff1277ac */ /* 0x000f220008000000 */
[----:B------:R-:W-:Y:S02]  /*8330*/  LEA R97, R56, UR4, 0x2 ;  /* 0x0000000438617c11 */ /* 0x000fe4000f8e10ff */
[----:B------:R-:W3:Y:S01]  /*8340*/  LDL R56, [UR9] ;  /* 0x00000009ff387983 */ /* 0x000ee20008100800 */
[----:B-1----:R-:W-:-:S02]  /*8350*/  SHF.L.W.U32.HI R95, R67, 0x10, R67 ;  /* 0x00000010435f7819 */ /* 0x002fc40000010e43 */
[----:B------:R-:W-:Y:S02]  /*8360*/  SHF.L.W.U32.HI R90, R83, 0x10, R83 ;  /* 0x00000010535a7819 */ /* 0x000fe40000010e53 */
[----:B------:R-:W-:Y:S01]  /*8370*/  SHF.L.W.U32.HI R93, R88, 0x14, R88 ;  /* 0x00000014585d7819 */ /* 0x000fe20000010e58 */
[----:B------:R-:W-:Y:S01]  /*8380*/  IMAD.IADD R92, R92, 0x1, R95 ;  /* 0x000000015c5c7824 */ /* 0x000fe200078e025f */
[----:B------:R-:W1:Y:S01]  /*8390*/  LDCU.U8 UR11, c[0x3][0x69] ;  /* 0x00c00d20ff0b77ac */ /* 0x000e620008000000 */
[----:B------:R-:W-:Y:S01]  /*83a0*/  IMAD.IADD R79, R79, 0x1, R90 ;  /* 0x000000014f4f7824 */ /* 0x000fe200078e025a */
[----:B------:R-:W-:Y:S02]  /*83b0*/  IADD3 R84, PT, PT, R91, R93, R0 ;  /* 0x0000005d5b547210 */ /* 0x000fe40007ffe000 */
[----:B------:R-:W-:Y:S01]  /*83c0*/  LOP3.LUT R89, R89, R92, RZ, 0x3c, !PT ;  /* 0x0000005c59597212 */ /* 0x000fe200078e3cff */
[----:B0-----:R-:W-:Y:S01]  /*83d0*/  ULEA UR10, UR23, UR4, 0x2 ;  /* 0x00000004170a7291 */ /* 0x001fe2000f8e10ff */
[----:B------:R-:W3:Y:S01]  /*83e0*/  LDL R0, [R97] ;  /* 0x0000000061007983 */ /* 0x000ee20000100800 */
        /* <DEDUP_REMOVED lines=8> */
[----:B------:R-:W3:Y:S01]  /*8470*/  LDL R13, [UR10] ;  /* 0x0000000aff0d7983 */ /* 0x000ee20008100800 */
[----:B----4-:R-:W-:Y:S01]  /*8480*/  ULEA UR9, UR18, UR4, 0x2 ;  /* 0x0000000412097291 */ /* 0x010fe2000f8e10ff */
[----:B------:R-:W-:Y:S01]  /*8490*/  IMAD.IADD R88, R86, 0x1, R67 ;  /* 0x0000000156587824 */ /* 0x000fe200078e0243 */
[----:B------:R-:W-:Y:S01]  /*84a0*/  IADD3 R85, PT, PT, R96, R83, R12 ;  /* 0x0000005360557210 */ /* 0x000fe20007ffe00c */
[----:B------:R-:W-:Y:S01]  /*84b0*/  IMAD.IADD R89, R78, 0x1, R81 ;  /* 0x000000014e597824 */ /* 0x000fe200078e0251 */
[----:B------:R-:W0:Y:S01]  /*84c0*/  LDCU.U8 UR19, c[0x3][0x6d] ;  /* 0x00c00da0ff1377ac */ /* 0x000e220008000000 */
[----:B------:R-:W-:Y:S02]  /*84d0*/  LOP3.LUT R95, R95, R87, RZ, 0x3c, !PT ;  /* 0x000000575f5f7212 */ /* 0x000fe400078e3cff */
[----:B------:R-:W-:-:S02]  /*84e0*/  LOP3.LUT R90, R90, R85, RZ, 0x3c, !PT ;  /* 0x000000555a5a7212 */ /* 0x000fc400078e3cff */
[----:B------:R-:W-:Y:S01]  /*84f0*/  LOP3.LUT R93, R93, R88, RZ, 0x3c, !PT ;  /* 0x000000585d5d7212 */ /* 0x000fe200078e3cff */
[----:B-1----:R-:W-:Y:S01]  /*8500*/  ULEA UR8, UR11, UR4, 0x2 ;  /* 0x000000040b087291 */ /* 0x002fe2000f8e10ff */
[----:B------:R-:W-:Y:S01]  /*8510*/  LOP3.LUT R80, R80, R89, RZ, 0x3c, !PT ;  /* 0x0000005950507212 */ /* 0x000fe200078e3cff */
[----:B------:R-:W4:Y:S01]  /*8520*/  LDL R57, [UR9] ;  /* 0x00000009ff397983 */ /* 0x000f220008100800 */
[----:B------:R-:W-:Y:S02]  /*8530*/  SHF.L.W.U32.HI R94, R90, 0x18, R90 ;  /* 0x000000185a5e7819 */ /* 0x000fe40000010e5a */
[----:B------:R-:W-:Y:S02]  /*8540*/  SHF.L.W.U32.HI R93, R93, 0x19, R93 ;  /* 0x000000195d5d7819 */ /* 0x000fe40000010e5d */
[----:B------:R-:W-:Y:S02]  /*8550*/  SHF.L.W.U32.HI R95, R95, 0x18, R95 ;  /* 0x000000185f5f7819 */ /* 0x000fe40000010e5f */
[----:B------:R-:W-:Y:S01]  /*8560*/  SHF.L.W.U32.HI R90, R80, 0x19, R80 ;  /* 0x00000019505a7819 */ /* 0x000fe20000010e50 */
[----:B------:R-:W1:Y:S01]  /*8570*/  LDCU.U8 UR11, c[0x3][0x72] ;  /* 0x00c00e40ff0b77ac */ /* 0x000e620008000000 */
[----:B------:R-:W-:Y:S01]  /*8580*/  IADD3 R82, PT, PT, R93, R82, R19 ;  /* 0x000000525d527210 */ /* 0x000fe20007ffe013 */
[----:B------:R-:W-:Y:S01]  /*8590*/  IMAD.IADD R86, R92, 0x1, R95 ;  /* 0x000000015c567824 */ /* 0x000fe200078e025f */
[----:B------:R-:W-:Y:S01]  /*85a0*/  IADD3 R87, PT, PT, R90, R87, R20 ;  /* 0x000000575a577210 */ /* 0x000fe20007ffe014 */
[----:B------:R-:W4:Y:S01]  /*85b0*/  LDL R12, [UR8] ;  /* 0x00000008ff0c7983 */ /* 0x000f220008100800 */
[----:B------:R-:W-:Y:S01]  /*85c0*/  IMAD.IADD R92, R79, 0x1, R94 ;  /* 0x000000014f5c7824 */ /* 0x000fe200078e025e */
[----:B------:R-:W-:-:S02]  /*85d0*/  LOP3.LUT R79, R95, R82, RZ, 0x3c, !PT ;  /* 0x000000525f4f7212 */ /* 0x000fc400078e3cff */
[----:B------:R-:W-:Y:S01]  /*85e0*/  LOP3.LUT R94, R94, R87, RZ, 0x3c, !PT ;  /* 0x000000575e5e7212 */ /* 0x000fe200078e3cff */
[----:B0-----:R-:W-:Y:S01]  /*85f0*/  ULEA UR8, UR19, UR4, 0x2 ;  /* 0x0000000413087291 */ /* 0x001fe2000f8e10ff */
[----:B------:R-:W-:Y:S02]  /*8600*/  LOP3.LUT R78, R98, R86, RZ, 0x3c, !PT ;  /* 0x00000056624e7212 */ /* 0x000fe400078e3cff */
[----:B------:R-:W-:Y:S02]  /*8610*/  SHF.L.W.U32.HI R79, R79, 0x10, R79 ;  /* 0x000000104f4f7819 */ /* 0x000fe40000010e4f */
[----:B------:R-:W-:Y:S02]  /*8620*/  SHF.L.W.U32.HI R91, R94, 0x10, R94 ;  /* 0x000000105e5b7819 */ /* 0x000fe40000010e5e */
[----:B------:R-:W-:Y:S02]  /*8630*/  LEA R19, R55, UR4, 0x2 ;  /* 0x0000000437137c11 */ /* 0x000fe4000f8e10ff */
[----:B------:R-:W-:-:S02]  /*8640*/  LOP3.LUT R83, R83, R92, RZ, 0x3c, !PT ;  /* 0x0000005c53537212 */ /* 0x000fc400078e3cff */
[----:B------:R-:W-:Y:S02]  /*8650*/  SHF.L.W.U32.HI R78, R78, 0x19, R78 ;  /* 0x000000194e4e7819 */ /* 0x000fe40000010e4e */
[----:B------:R-:W-:Y:S01]  /*8660*/  LEA R20, R54, UR4, 0x2 ;  /* 0x0000000436147c11 */ /* 0x000fe2000f8e10ff */
[----:B------:R-:W-:Y:S02]  /*8670*/  IMAD.IADD R54, R92, 0x1, R79 ;  /* 0x000000015c367824 */ /* 0x000fe400078e024f */
[----:B------:R-:W-:Y:S01]  /*8680*/  IMAD.IADD R95, R88, 0x1, R91 ;  /* 0x00000001585f7824 */ /* 0x000fe200078e025b */
[----:B------:R-:W-:Y:S01]  /*8690*/  SHF.L.W.U32.HI R83, R83, 0x19, R83 ;  /* 0x0000001953537819 */ /* 0x000fe20000010e53 */
[----:B------:R-:W4:Y:S01]  /*86a0*/  LDL R19, [R19] ;  /* 0x0000000013137983 */ /* 0x000f220000100800 */
[----:B------:R-:W-:Y:S02]  /*86b0*/  IADD3 R80, PT, PT, R78, R85, R2 ;  /* 0x000000554e507210 */ /* 0x000fe40007ffe002 */
[----:B------:R-:W-:Y:S01]  /*86c0*/  LOP3.LUT R55, R93, R54, RZ, 0x3c, !PT ;  /* 0x000000365d377212 */ /* 0x000fe200078e3cff */
[----:B------:R-:W4:Y:S01]  /*86d0*/  LDL R2, [UR8] ;  /* 0x00000008ff027983 */ /* 0x000f220008100800 */
[----:B------:R-:W-:Y:S01]  /*86e0*/  LOP3.LUT R90, R90, R95, RZ, 0x3c, !PT ;  /* 0x0000005f5a5a7212 */ /* 0x000fe200078e3cff */
[----:B-1----:R-:W-:Y:S01]  /*86f0*/  ULEA UR9, UR11, UR4, 0x2 ;  /* 0x000000040b097291 */ /* 0x002fe2000f8e10ff */
[----:B------:R-:W-:Y:S01]  /*8700*/  IADD3 R84, PT, PT, R83, R84, R21 ;  /* 0x0000005453547210 */ /* 0x000fe20007ffe015 */
[----:B------:R-:W4:Y:S01]  /*8710*/  LDL R20, [R20] ;  /* 0x0000000014147983 */ /* 0x000f220000100800 */
[----:B------:R-:W-:-:S02]  /*8720*/  LOP3.LUT R67, R67, R80, RZ, 0x3c, !PT ;  /* 0x0000005043437212 */ /* 0x000fc400078e3cff */
[----:B------:R-:W-:Y:S02]  /*8730*/  SHF.L.W.U32.HI R55, R55, 0x14, R55 ;  /* 0x0000001437377819 */ /* 0x000fe40000010e37 */
[----:B------:R-:W-:Y:S02]  /*8740*/  SHF.L.W.U32.HI R92, R90, 0x14, R90 ;  /* 0x000000145a5c7819 */ /* 0x000fe40000010e5a */
[----:B------:R-:W-:Y:S01]  /*8750*/  LOP3.LUT R81, R81, R84, RZ, 0x3c, !PT ;  /* 0x0000005451517212 */ /* 0x000fe200078e3cff */
[----:B------:R-:W0:Y:S01]  /*8760*/  LDCU.U8 UR10, c[0x3][0x71] ;  /* 0x00c00e20ff0a77ac */ /* 0x000e220008000000 */
[----:B------:R-:W-:Y:S01]  /*8770*/  SHF.L.W.U32.HI R90, R67, 0x10, R67 ;  /* 0x00000010435a7819 */ /* 0x000fe20000010e43 */
[----:B------:R-:W4:Y:S01]  /*8780*/  LDL R21, [UR9] ;  /* 0x00000009ff157983 */ /* 0x000f220008100800 */
[----:B--2---:R-:W-:Y:S02]  /*8790*/  IADD3 R88, PT, PT, R82, R55, R24 ;  /* 0x0000003752587210 */ /* 0x004fe40007ffe018 */
[----:B------:R-:W-:Y:S01]  /*87a0*/  IADD3 R82, PT, PT, R87, R92, R22 ;  /* 0x0000005c57527210 */ /* 0x000fe20007ffe016 */
[----:B------:R-:W-:Y:S01]  /*87b0*/  IMAD.IADD R89, R89, 0x1, R90 ;  /* 0x0000000159597824 */ /* 0x000fe200078e025a */
[----:B------:R-:W-:-:S02]  /*87c0*/  SHF.L.W.U32.HI R85, R81, 0x10, R81 ;  /* 0x0000001051557819 */ /* 0x000fc40000010e51 */
[----:B------:R-:W-:Y:S01]  /*87d0*/  LOP3.LUT R91, R91, R82, RZ, 0x3c, !PT ;  /* 0x000000525b5b7212 */ /* 0x000fe200078e3cff */
[----:B------:R-:W1:Y:S01]  /*87e0*/  LDCU.U8 UR11, c[0x3][0x73] ;  /* 0x00c00e60ff0b77ac */ /* 0x000e620008000000 */
[----:B------:R-:W-:Y:S01]  /*87f0*/  LOP3.LUT R22, R78, R89, RZ, 0x3c, !PT ;  /* 0x000000594e167212 */ /* 0x000fe200078e3cff */
[----:B------:R-:W-:Y:S01]  /*8800*/  IMAD.IADD R86, R86, 0x1, R85 ;  /* 0x0000000156567824 */ /* 0x000fe200078e0255 */
[----:B------:R-:W-:Y:S01]  /*8810*/  SHF.L.W.U32.HI R78, R91, 0x18, R91 ;  /* 0x000000185b4e7819 */ /* 0x000fe20000010e5b */
[----:B------:R-:W2:Y:S03]  /*8820*/  LDCU.U8 UR19, c[0x3][0x76] ;  /* 0x00c00ec0ff1377ac */ /* 0x000ea60008000000 */
[----:B------:R-:W-:Y:S01]  /*8830*/  LOP3.LUT R83, R83, R86, RZ, 0x3c, !PT ;  /* 0x0000005653537212 */ /* 0x000fe200078e3cff */
[----:B------:R-:W-:Y:S01]  /*8840*/  IMAD.IADD R81, R95, 0x1, R78 ;  /* 0x000000015f517824 */ /* 0x000fe200078e024e */
[----:B------:R-:W2:Y:S02]  /*8850*/  LDCU.U8 UR18, c[0x3][0x75] ;  /* 0x00c00ea0ff1277ac */ /* 0x000ea40008000000 */
[----:B------:R-:W-:Y:S01]  /*8860*/  SHF.L.W.U32.HI R87, R83, 0x14, R83 ;  /* 0x0000001453577819 */ /* 0x000fe20000010e53 */
[----:B0-----:R-:W-:Y:S01]  /*8870*/  ULEA UR8, UR10, UR4, 0x2 ;  /* 0x000000040a087291 */ /* 0x001fe2000f8e10ff */
[----:B------:R-:W-:-:S02]  /*8880*/  LOP3.LUT R67, R92, R81, RZ, 0x3c, !PT ;  /* 0x000000515c437212 */ /* 0x000fc400078e3cff */
[----:B------:R-:W-:Y:S02]  /*8890*/  SHF.L.W.U32.HI R91, R22, 0x14, R22 ;  /* 0x00000014165b7819 */ /* 0x000fe40000010e16 */
[----:B------:R-:W-:Y:S02]  /*88a0*/  IADD3 R83, PT, PT, R84, R87, R25 ;  /* 0x0000005754537210 */ /* 0x000fe40007ffe019 */
[----:B------:R-:W-:Y:S02]  /*88b0*/  SHF.L.W.U32.HI R67, R67, 0x19, R67 ;  /* 0x0000001943437819 */ /* 0x000fe40000010e43 */
[----:B------:R-:W-:Y:S02]  /*88c0*/  IADD3 R93, PT, PT, R80, R91, R23 ;  /* 0x0000005b505d7210 */ /* 0x000fe40007ffe017 */
[----:B------:R-:W-:Y:S01]  /*88d0*/  LOP3.LUT R85, R85, R83, RZ, 0x3c, !PT ;  /* 0x0000005355557212 */ /* 0x000fe200078e3cff */
[----:B-1----:R-:W-:Y:S01]  /*88e0*/  ULEA UR9, UR11, UR4, 0x2 ;  /* 0x000000040b097291 */ /* 0x002fe2000f8e10ff */
[-C--:B------:R-:W-:Y:S01]  /*88f0*/  LOP3.LUT R80, R79, R88.reuse, RZ, 0x3c, !PT ;  /* 0x000000584f507212 */ /* 0x080fe200078e3cff */
[----:B--2---:R-:W-:Y:S01]  /*8900*/  ULEA UR11, UR19, UR4, 0x2 ;  /* 0x00000004130b7291 */ /* 0x004fe2000f8e10ff */
[----:B------:R-:W-:Y:S01]  /*8910*/  IADD3 R79, PT, PT, R67, R88, R26 ;  /* 0x00000058434f7210 */ /* 0x000fe20007ffe01a */
[----:B------:R-:W2:Y:S01]  /*8920*/  LDL R23, [UR8] ;  /* 0x00000008ff177983 */ /* 0x000ea20008100800 */
[----:B------:R-:W-:-:S02]  /*8930*/  SHF.L.W.U32.HI R88, R85, 0x18, R85 ;  /* 0x0000001855587819 */ /* 0x000fc40000010e55 */
[----:B------:R-:W-:Y:S02]  /*8940*/  SHF.L.W.U32.HI R85, R80, 0x18, R80 ;  /* 0x0000001850557819 */ /* 0x000fe40000010e50 */
[----:B------:R-:W-:Y:S01]  /*8950*/  LOP3.LUT R90, R90, R93, RZ, 0x3c, !PT ;  /* 0x0000005d5a5a7212 */ /* 0x000fe200078e3cff */
[----:B------:R-:W-:Y:S01]  /*8960*/  ULEA UR10, UR18, UR4, 0x2 ;  /* 0x00000004120a7291 */ /* 0x000fe2000f8e10ff */
[----:B------:R-:W2:Y:S01]  /*8970*/  LDL R22, [UR9] ;  /* 0x00000009ff167983 */ /* 0x000ea20008100800 */
[----:B------:R-:W-:Y:S01]  /*8980*/  IMAD.IADD R80, R54, 0x1, R85 ;  /* 0x0000000136507824 */ /* 0x000fe200078e0255 */
[----:B------:R-:W-:Y:S01]  /*8990*/  SHF.L.W.U32.HI R90, R90, 0x18, R90 ;  /* 0x000000185a5a7819 */ /* 0x000fe20000010e5a */
[----:B------:R-:W0:Y:S01]  /*89a0*/  LDCU.U8 UR23, c[0x3][0x77] ;  /* 0x00c00ee0ff1777ac */ /* 0x000e220008000000 */
[----:B------:R-:W2:Y:S01]  /*89b0*/  LDL R24, [UR11] ;  /* 0x0000000bff187983 */ /* 0x000ea20008100800 */
[----:B------:R-:W-:Y:S01]  /*89c0*/  LEA R92, R52, UR4, 0x2 ;  /* 0x00000004345c7c11 */ /* 0x000fe2000f8e10ff */
[----:B------:R-:W-:Y:S01]  /*89d0*/  IMAD.IADD R52, R86, 0x1, R88 ;  /* 0x0000000156347824 */ /* 0x000fe200078e0258 */
[----:B------:R-:W-:Y:S01]  /*89e0*/  LOP3.LUT R55, R55, R80, RZ, 0x3c, !PT ;  /* 0x0000005037377212 */ /* 0x000fe200078e3cff */
[----:B------:R-:W-:Y:S01]  /*89f0*/  IMAD.IADD R54, R89, 0x1, R90 ;  /* 0x0000000159367824 */ /* 0x000fe200078e025a */
[----:B------:R-:W2:Y:S02]  /*8a00*/  LDL R25, [UR10] ;  /* 0x0000000aff197983 */ /* 0x000ea40008100800 */
[----:B------:R-:W-:-:S02]  /*8a10*/  SHF.L.W.U32.HI R55, R55, 0x19, R55 ;  /* 0x0000001937377819 */ /* 0x000fc40000010e37 */
[----:B------:R-:W-:Y:S01]  /*8a20*/  LOP3.LUT R84, R87, R52, RZ, 0x3c, !PT ;  /* 0x0000003457547212 */ /* 0x000fe200078e3cff */
[----:B------:R-:W1:Y:S01]  /*8a30*/  LDCU.U8 UR18, c[0x3][0x7a] ;  /* 0x00c00f40ff1277ac */ /* 0x000e620008000000 */
[----:B------:R-:W-:Y:S02]  /*8a40*/  LOP3.LUT R91, R91, R54, RZ, 0x3c, !PT ;  /* 0x000000365b5b7212 */ /* 0x000fe400078e3cff */
[----:B------:R-:W-:Y:S02]  /*8a50*/  IADD3 R83, PT, PT, R55, R83, R30 ;  /* 0x0000005337537210 */ /* 0x000fe40007ffe01e */
[----:B------:R-:W-:Y:S01]  /*8a60*/  SHF.L.W.U32.HI R84, R84, 0x19, R84 ;  /* 0x0000001954547819 */ /* 0x000fe20000010e54 */
[----:B------:R-:W2:Y:S01]  /*8a70*/  LDL R30, [R92] ;  /* 0x000000005c1e7983 */ /* 0x000ea20000100800 */
[----:B------:R-:W-:Y:S02]  /*8a80*/  SHF.L.W.U32.HI R91, R91, 0x19, R91 ;  /* 0x000000195b5b7819 */ /* 0x000fe40000010e5b */
[----:B------:R-:W-:-:S02]  /*8a90*/  LOP3.LUT R90, R90, R83, RZ, 0x3c, !PT ;  /* 0x000000535a5a7212 */ /* 0x000fc400078e3cff */
[----:B------:R-:W-:Y:S02]  /*8aa0*/  LEA R26, R53, UR4, 0x2 ;  /* 0x00000004351a7c11 */ /* 0x000fe4000f8e10ff */
[----:B------:R-:W-:Y:S02]  /*8ab0*/  IADD3 R53, PT, PT, R84, R93, R27 ;  /* 0x0000005d54357210 */ /* 0x000fe40007ffe01b */
[----:B------:R-:W-:Y:S01]  /*8ac0*/  LOP3.LUT R88, R88, R79, RZ, 0x3c, !PT ;  /* 0x0000004f58587212 */ /* 0x000fe200078e3cff */
[----:B0-----:R-:W-:Y:S01]  /*8ad0*/  ULEA UR8, UR23, UR4, 0x2 ;  /* 0x0000000417087291 */ /* 0x001fe2000f8e10ff */
[----:B------:R-:W-:Y:S01]  /*8ae0*/  IADD3 R86, PT, PT, R91, R82, R29 ;  /* 0x000000525b567210 */ /* 0x000fe20007ffe01d */
[----:B-1----:R-:W-:Y:S01]  /*8af0*/  ULEA UR9, UR18, UR4, 0x2 ;  /* 0x0000000412097291 */ /* 0x002fe2000f8e10ff */
[----:B------:R-:W-:Y:S01]  /*8b00*/  SHF.L.W.U32.HI R90, R90, 0x10, R90 ;  /* 0x000000105a5a7819 */ /* 0x000fe20000010e5a */
[----:B------:R-:W2:Y:S01]  /*8b10*/  LDL R26, [R26] ;  /* 0x000000001a1a7983 */ /* 0x000ea20000100800 */
[----:B------:R-:W-:-:S02]  /*8b20*/  LOP3.LUT R82, R78, R53, RZ, 0x3c, !PT ;  /* 0x000000354e527212 */ /* 0x000fc400078e3cff */
[----:B------:R-:W-:Y:S02]  /*8b30*/  SHF.L.W.U32.HI R78, R88, 0x10, R88 ;  /* 0x00000010584e7819 */ /* 0x000fe40000010e58 */
[----:B------:R-:W-:Y:S01]  /*8b40*/  LOP3.LUT R87, R85, R86, RZ, 0x3c, !PT ;  /* 0x0000005655577212 */ /* 0x000fe200078e3cff */
[----:B------:R-:W-:Y:S01]  /*8b50*/  IMAD.IADD R85, R81, 0x1, R90 ;  /* 0x0000000151557824 */ /* 0x000fe200078e025a */
[----:B------:R-:W-:Y:S01]  /*8b60*/  SHF.L.W.U32.HI R81, R82, 0x10, R82 ;  /* 0x0000001052517819 */ /* 0x000fe20000010e52 */
[----:B------:R-:W-:Y:S01]  /*8b70*/  IMAD.IADD R54, R54, 0x1, R78 ;  /* 0x0000000136367824 */ /* 0x000fe200078e024e */
[----:B------:R-:W2:Y:S02]  /*8b80*/  LDL R29, [UR8] ;  /* 0x00000008ff1d7983 */ /* 0x000ea40008100800 */
[----:B------:R-:W-:Y:S02]  /*8b90*/  LOP3.LUT R82, R55, R85, RZ, 0x3c, !PT ;  /* 0x0000005537527212 */ /* 0x000fe400078e3cff */
[----:B------:R-:W-:Y:S01]  /*8ba0*/  LOP3.LUT R67, R67, R54, RZ, 0x3c, !PT ;  /* 0x0000003643437212 */ /* 0x000fe200078e3cff */
[----:B------:R-:W2:Y:S01]  /*8bb0*/  LDL R27, [UR9] ;  /* 0x00000009ff1b7983 */ /* 0x000ea20008100800 */
[----:B------:R-:W-:Y:S01]  /*8bc0*/  SHF.L.W.U32.HI R88, R82, 0x14, R82 ;  /* 0x0000001452587819 */ /* 0x000fe20000010e52 */
[----:B------:R-:W-:Y:S01]  /*8bd0*/  IMAD.IADD R55, R80, 0x1, R81 ;  /* 0x0000000150377824 */ /* 0x000fe200078e0251 */
[----:B------:R-:W-:-:S02]  /*8be0*/  SHF.L.W.U32.HI R87, R87, 0x10, R87 ;  /* 0x0000001057577819 */ /* 0x000fc40000010e57 */
[----:B------:R-:W-:Y:S02]  /*8bf0*/  SHF.L.W.U32.HI R80, R67, 0x14, R67 ;  /* 0x0000001443507819 */ /* 0x000fe40000010e43 */
[----:B------:R-:W-:Y:S01]  /*8c00*/  IADD3 R67, PT, PT, R83, R88, R62 ;  /* 0x0000005853437210 */ /* 0x000fe20007ffe03e */
[----:B------:R-:W-:Y:S01]  /*8c10*/  IMAD.IADD R52, R52, 0x1, R87 ;  /* 0x0000000134347824 */ /* 0x000fe200078e0257 */
[----:B------:R-:W-:Y:S02]  /*8c20*/  LOP3.LUT R82, R84, R55, RZ, 0x3c, !PT ;  /* 0x0000003754527212 */ /* 0x000fe400078e3cff */
[----:B------:R-:W-:Y:S02]  /*8c30*/  LOP3.LUT R62, R90, R67, RZ, 0x3c, !PT ;  /* 0x000000435a3e7212 */ /* 0x000fe400078e3cff */
[----:B------:R-:W-:Y:S02]  /*8c40*/  SHF.L.W.U32.HI R82, R82, 0x14, R82 ;  /* 0x0000001452527819 */ /* 0x000fe40000010e52 */
[----:B------:R-:W-:-:S02]  /*8c50*/  SHF.L.W.U32.HI R62, R62, 0x18, R62 ;  /* 0x000000183e3e7819 */ /* 0x000fc40000010e3e */
[----:B------:R-:W-:Y:S02]  /*8c60*/  LOP3.LUT R91, R91, R52, RZ, 0x3c, !PT ;  /* 0x000000345b5b7212 */ /* 0x000fe400078e3cff */
[----:B------:R-:W-:Y:S02]  /*8c70*/  IADD3 R79, PT, PT, R79, R80, R64 ;  /* 0x000000504f4f7210 */ /* 0x000fe40007ffe040 */
[----:B------:R-:W-:Y:S01]  /*8c80*/  IADD3 R64, PT, PT, R53, R82, R63 ;  /* 0x0000005235407210 */ /* 0x000fe20007ffe03f */
[----:B------:R-:W-:Y:S01]  /*8c90*/  IMAD.IADD R53, R85, 0x1, R62 ;  /* 0x0000000155357824 */ /* 0x000fe200078e023e */
[----:B------:R-:W-:Y:S02]  /*8ca0*/  SHF.L.W.U32.HI R91, R91, 0x14, R91 ;  /* 0x000000145b5b7819 */ /* 0x000fe40000010e5b */
[----:B------:R-:W-:Y:S01]  /*8cb0*/  LEA R50, R50, UR4, 0x2 ;  /* 0x0000000432327c11 */ /* 0x000fe2000f8e10ff */
[----:B------:R-:W0:Y:S01]  /*8cc0*/  LDCU.U8 UR8, c[0x3][0x79] ;  /* 0x00c00f20ff0877ac */ /* 0x000e220008000000 */
[----:B------:R-:W-:-:S02]  /*8cd0*/  LEA R51, R51, UR4, 0x2 ;  /* 0x0000000433337c11 */ /* 0x000fc4000f8e10ff */
[----:B------:R-:W-:Y:S02]  /*8ce0*/  IADD3 R86, PT, PT, R86, R91, R65 ;  /* 0x0000005b56567210 */ /* 0x000fe40007ffe041 */
[----:B------:R-:W-:Y:S01]  /*8cf0*/  LOP3.LUT R65, R88, R53, RZ, 0x3c, !PT ;  /* 0x0000003558417212 */ /* 0x000fe200078e3cff */
[----:B------:R-:W2:Y:S01]  /*8d00*/  LDL R50, [R50] ;  /* 0x0000000032327983 */ /* 0x000ea20000100800 */
[----:B------:R-:W-:Y:S02]  /*8d10*/  LOP3.LUT R78, R78, R79, RZ, 0x3c, !PT ;  /* 0x0000004f4e4e7212 */ /* 0x000fe400078e3cff */
[----:B------:R-:W-:Y:S01]  /*8d20*/  LOP3.LUT R63, R81, R64, RZ, 0x3c, !PT ;  /* 0x00000040513f7212 */ /* 0x000fe200078e3cff */
[----:B------:R-:W2:Y:S01]  /*8d30*/  LDL R51, [R51] ;  /* 0x0000000033337983 */ /* 0x000ea20000100800 */
[----:B------:R-:W-:Y:S02]  /*8d40*/  SHF.L.W.U32.HI R65, R65, 0x19, R65 ;  /* 0x0000001941417819 */ /* 0x000fe40000010e41 */
[----:B------:R-:W-:-:S02]  /*8d50*/  SHF.L.W.U32.HI R81, R78, 0x18, R78 ;  /* 0x000000184e517819 */ /* 0x000fc40000010e4e */
[----:B------:R-:W-:Y:S02]  /*8d60*/  SHF.L.W.U32.HI R78, R63, 0x18, R63 ;  /* 0x000000183f4e7819 */ /* 0x000fe40000010e3f */
[----:B------:R-:W-:Y:S02]  /*8d70*/  LOP3.LUT R87, R87, R86, RZ, 0x3c, !PT ;  /* 0x0000005657577212 */ /* 0x000fe400078e3cff */
[----:B------:R-:W-:Y:S01]  /*8d80*/  IADD3 R63, PT, PT, R65, R79, R60 ;  /* 0x0000004f413f7210 */ /* 0x000fe20007ffe03c */
[----:B------:R-:W-:Y:S01]  /*8d90*/  IMAD.IADD R79, R54, 0x1, R81 ;  /* 0x00000001364f7824 */ /* 0x000fe200078e0251 */
[----:B------:R-:W-:Y:S02]  /*8da0*/  LEA R49, R49, UR4, 0x2 ;  /* 0x0000000431317c11 */ /* 0x000fe4000f8e10ff */
[----:B------:R-:W-:Y:S01]  /*8db0*/  SHF.L.W.U32.HI R87, R87, 0x18, R87 ;  /* 0x0000001857577819 */ /* 0x000fe20000010e57 */
[----:B0-----:R-:W-:Y:S01]  /*8dc0*/  ULEA UR8, UR8, UR4, 0x2 ;  /* 0x0000000408087291 */ /* 0x001fe2000f8e10ff */
[----:B------:R-:W-:-:S02]  /*8dd0*/  LOP3.LUT R80, R80, R79, RZ, 0x3c, !PT ;  /* 0x0000004f50507212 */ /* 0x000fc400078e3cff */
[----:B------:R-:W2:Y:S01]  /*8de0*/  LDL R49, [R49] ;  /* 0x0000000031317983 */ /* 0x000ea20000100800 */
[----:B------:R-:W-:Y:S02]  /*8df0*/  IMAD.IADD R60, R52, 0x1, R87 ;  /* 0x00000001343c7824 */ /* 0x000fe400078e0257 */
[----:B------:R-:W-:Y:S01]  /*8e00*/  IMAD.IADD R83, R55, 0x1, R78 ;  /* 0x0000000137537824 */ /* 0x000fe200078e024e */
[----:B------:R-:W-:Y:S02]  /*8e10*/  SHF.L.W.U32.HI R55, R80, 0x19, R80 ;  /* 0x0000001950377819 */ /* 0x000fe40000010e50 */
[----:B------:R-:W-:Y:S02]  /*8e20*/  LEA R52, R48, UR4, 0x2 ;  /* 0x0000000430347c11 */ /* 0x000fe4000f8e10ff */
[----:B------:R-:W-:Y:S01]  /*8e30*/  LOP3.LUT R91, R91, R60, RZ, 0x3c, !PT ;  /* 0x0000003c5b5b7212 */ /* 0x000fe200078e3cff */
[----:B------:R-:W2:Y:S01]  /*8e40*/  LDL R48, [UR8] ;  /* 0x00000008ff307983 */ /* 0x000ea20008100800 */
[----:B------:R-:W-:Y:S01]  /*8e50*/  IADD3 R66, PT, PT, R55, R86, R66 ;  /* 0x0000005637427210 */ /* 0x000fe20007ffe042 */
[----:B------:R-:W0:Y:S01]  /*8e60*/  LDCU.64 UR8, c[0x0][0x390] ;  /* 0x00007200ff0877ac */ /* 0x000e220008000a00 */
[----:B------:R-:W-:Y:S01]  /*8e70*/  LEA R46, R46, UR4, 0x2 ;  /* 0x000000042e2e7c11 */ /* 0x000fe2000f8e10ff */
[----:B------:R-:W2:Y:S01]  /*8e80*/  LDL R52, [R52] ;  /* 0x0000000034347983 */ /* 0x000ea20000100800 */
[----:B------:R-:W-:-:S02]  /*8e90*/  SHF.L.W.U32.HI R84, R91, 0x19, R91 ;  /* 0x000000195b547819 */ /* 0x000fc40000010e5b */
[----:B------:R-:W-:Y:S02]  /*8ea0*/  LOP3.LUT R78, R78, R66, RZ, 0x3c, !PT ;  /* 0x000000424e4e7212 */ /* 0x000fe400078e3cff */
[----:B------:R-:W-:Y:S01]  /*8eb0*/  LOP3.LUT R82, R82, R83, RZ, 0x3c, !PT ;  /* 0x0000005352527212 */ /* 0x000fe200078e3cff */
[----:B------:R-:W2:Y:S01]  /*8ec0*/  LDL R46, [R46] ;  /* 0x000000002e2e7983 */ /* 0x000ea20000100800 */
[----:B------:R-:W-:Y:S02]  /*8ed0*/  IADD3 R61, PT, PT, R84, R64, R61 ;  /* 0x00000040543d7210 */ /* 0x000fe40007ffe03d */
[----:B------:R-:W-:Y:S02]  /*8ee0*/  SHF.L.W.U32.HI R78, R78, 0x10, R78 ;  /* 0x000000104e4e7819 */ /* 0x000fe40000010e4e */
[----:B------:R-:W-:Y:S02]  /*8ef0*/  SHF.L.W.U32.HI R82, R82, 0x19, R82 ;  /* 0x0000001952527819 */ /* 0x000fe40000010e52 */
[----:B------:R-:W-:Y:S01]  /*8f00*/  LOP3.LUT R87, R87, R63, RZ, 0x3c, !PT ;  /* 0x0000003f57577212 */ /* 0x000fe200078e3cff */
[----:B------:R-:W-:Y:S01]  /*8f10*/  IMAD.IADD R80, R53, 0x1, R78 ;  /* 0x0000000135507824 */ /* 0x000fe200078e024e */
[----:B------:R-:W-:-:S02]  /*8f20*/  LOP3.LUT R54, R62, R61, RZ, 0x3c, !PT ;  /* 0x0000003d3e367212 */ /* 0x000fc400078e3cff */
[----:B------:R-:W-:Y:S02]  /*8f30*/  IADD3 R68, PT, PT, R82, R67, R68 ;  /* 0x0000004352447210 */ /* 0x000fe40007ffe044 */
[----:B------:R-:W-:Y:S02]  /*8f40*/  SHF.L.W.U32.HI R64, R87, 0x10, R87 ;  /* 0x0000001057407819 */ /* 0x000fe40000010e57 */
[----:B------:R-:W-:Y:S02]  /*8f50*/  SHF.L.W.U32.HI R54, R54, 0x10, R54 ;  /* 0x0000001036367819 */ /* 0x000fe40000010e36 */
[----:B------:R-:W-:Y:S02]  /*8f60*/  LOP3.LUT R55, R55, R80, RZ, 0x3c, !PT ;  /* 0x0000005037377212 */ /* 0x000fe400078e3cff */
[----:B------:R-:W-:Y:S01]  /*8f70*/  LOP3.LUT R81, R81, R68, RZ, 0x3c, !PT ;  /* 0x0000004451517212 */ /* 0x000fe200078e3cff */
[----:B------:R-:W-:Y:S02]  /*8f80*/  IMAD.IADD R62, R83, 0x1, R64 ;  /* 0x00000001533e7824 */ /* 0x000fe400078e0240 */
[----:B------:R-:W-:Y:S01]  /*8f90*/  IMAD.IADD R53, R79, 0x1, R54 ;  /* 0x000000014f357824 */ /* 0x000fe200078e0236 */
[----:B------:R-:W-:-:S02]  /*8fa0*/  SHF.L.W.U32.HI R79, R55, 0x14, R55 ;  /* 0x00000014374f7819 */ /* 0x000fc40000010e37 */
[----:B------:R-:W-:Y:S02]  /*8fb0*/  SHF.L.W.U32.HI R81, R81, 0x10, R81 ;  /* 0x0000001051517819 */ /* 0x000fe40000010e51 */
[----:B------:R-:W-:Y:S02]  /*8fc0*/  LEA R47, R47, UR4, 0x2 ;  /* 0x000000042f2f7c11 */ /* 0x000fe4000f8e10ff */
[----:B------:R-:W-:Y:S02]  /*8fd0*/  LOP3.LUT R65, R65, R62, RZ, 0x3c, !PT ;  /* 0x0000003e41417212 */ /* 0x000fe400078e3cff */
[----:B------:R-:W-:Y:S01]  /*8fe0*/  IADD3 R69, PT, PT, R66, R79, R69 ;  /* 0x0000004f42457210 */ /* 0x000fe20007ffe045 */
[----:B------:R-:W-:Y:S01]  /*8ff0*/  IMAD.IADD R67, R60, 0x1, R81 ;  /* 0x000000013c437824 */ /* 0x000fe200078e0251 */
[----:B------:R-:W-:Y:S02]  /*9000*/  LEA R66, R43, UR4, 0x2 ;  /* 0x000000042b427c11 */ /* 0x000fe4000f8e10ff */
[----:B------:R-:W2:Y:S01]  /*9010*/  LDL R43, [R47] ;  /* 0x000000002f2b7983 */ /* 0x000ea20000100800 */
[----:B------:R-:W-:-:S02]  /*9020*/  LOP3.LUT R60, R84, R53, RZ, 0x3c, !PT ;  /* 0x00000035543c7212 */ /* 0x000fc400078e3cff */
[----:B------:R-:W-:Y:S02]  /*9030*/  SHF.L.W.U32.HI R65, R65, 0x14, R65 ;  /* 0x0000001441417819 */ /* 0x000fe40000010e41 */
[----:B------:R-:W-:Y:S02]  /*9040*/  LOP3.LUT R82, R82, R67, RZ, 0x3c, !PT ;  /* 0x0000004352527212 */ /* 0x000fe400078e3cff */
[----:B------:R-:W-:Y:S02]  /*9050*/  SHF.L.W.U32.HI R60, R60, 0x14, R60 ;  /* 0x000000143c3c7819 */ /* 0x000fe40000010e3c */
[----:B------:R-:W-:Y:S02]  /*9060*/  IADD3 R70, PT, PT, R63, R65, R70 ;  /* 0x000000413f467210 */ /* 0x000fe40007ffe046 */
[----:B------:R-:W-:Y:S02]  /*9070*/  LEA R83, R44, UR4, 0x2 ;  /* 0x000000042c537c11 */ /* 0x000fe4000f8e10ff */
[----:B------:R-:W-:-:S02]  /*9080*/  SHF.L.W.U32.HI R82, R82, 0x14, R82 ;  /* 0x0000001452527819 */ /* 0x000fc40000010e52 */
[----:B------:R-:W-:Y:S01]  /*9090*/  IADD3 R75, PT, PT, R61, R60, R75 ;  /* 0x0000003c3d4b7210 */ /* 0x000fe20007ffe04b */
[----:B------:R-:W2:Y:S01]  /*90a0*/  LDL R47, [R83] ;  /* 0x00000000532f7983 */ /* 0x000ea20000100800 */
[----:B------:R-:W-:Y:S02]  /*90b0*/  LEA R44, R45, UR4, 0x2 ;  /* 0x000000042d2c7c11 */ /* 0x000fe4000f8e10ff */
[----:B------:R-:W-:Y:S01]  /*90c0*/  LOP3.LUT R61, R64, R70, RZ, 0x3c, !PT ;  /* 0x00000046403d7212 */ /* 0x000fe200078e3cff */
[----:B------:R1:W2:Y:S01]  /*90d0*/  LDL R45, [R66] ;  /* 0x00000000422d7983 */ /* 0x0002a20000100800 */
[----:B------:R-:W-:Y:S02]  /*90e0*/  IADD3 R68, PT, PT, R68, R82, R77 ;  /* 0x0000005244447210 */ /* 0x000fe40007ffe04d */
[----:B------:R-:W-:Y:S01]  /*90f0*/  SHF.L.W.U32.HI R61, R61, 0x18, R61 ;  /* 0x000000183d3d7819 */ /* 0x000fe20000010e3d */
[----:B------:R-:W2:Y:S01]  /*9100*/  LDL R44, [R44] ;  /* 0x000000002c2c7983 */ /* 0x000ea20000100800 */
[----:B------:R-:W-:-:S02]  /*9110*/  LOP3.LUT R78, R78, R69, RZ, 0x3c, !PT ;  /* 0x000000454e4e7212 */ /* 0x000fc400078e3cff */
[----:B------:R-:W-:Y:S01]  /*9120*/  LOP3.LUT R81, R81, R68, RZ, 0x3c, !PT ;  /* 0x0000004451517212 */ /* 0x000fe200078e3cff */
[----:B------:R-:W-:Y:S01]  /*9130*/  IMAD.IADD R62, R62, 0x1, R61 ;  /* 0x000000013e3e7824 */ /* 0x000fe200078e023d */
[----:B------:R-:W-:Y:S02]  /*9140*/  SHF.L.W.U32.HI R77, R78, 0x18, R78 ;  /* 0x000000184e4d7819 */ /* 0x000fe40000010e4e */
[----:B------:R-:W-:Y:S02]  /*9150*/  SHF.L.W.U32.HI R64, R81, 0x18, R81 ;  /* 0x0000001851407819 */ /* 0x000fe40000010e51 */
[----:B------:R-:W-:Y:S01]  /*9160*/  LEA R42, R42, UR4, 0x2 ;  /* 0x000000042a2a7c11 */ /* 0x000fe2000f8e10ff */
[----:B------:R-:W-:Y:S01]  /*9170*/  IMAD.IADD R80, R80, 0x1, R77 ;  /* 0x0000000150507824 */ /* 0x000fe200078e024d */
[----:B------:R-:W-:Y:S01]  /*9180*/  LOP3.LUT R65, R65, R62, RZ, 0x3c, !PT ;  /* 0x0000003e41417212 */ /* 0x000fe200078e3cff */
[----:B------:R-:W-:Y:S01]  /*9190*/  IMAD.IADD R55, R67, 0x1, R64 ;  /* 0x0000000143377824 */ /* 0x000fe200078e0240 */
[----:B-1----:R-:W-:-:S02]  /*91a0*/  LEA R66, R40, UR4, 0x2 ;  /* 0x0000000428427c11 */ /* 0x002fc4000f8e10ff */
[----:B------:R-:W-:Y:S01]  /*91b0*/  LOP3.LUT R54, R54, R75, RZ, 0x3c, !PT ;  /* 0x0000004b36367212 */ /* 0x000fe200078e3cff */
[----:B------:R-:W2:Y:S01]  /*91c0*/  LDL R40, [R42] ;  /* 0x000000002a287983 */ /* 0x000ea20000100800 */
[----:B------:R-:W-:Y:S02]  /*91d0*/  SHF.L.W.U32.HI R65, R65, 0x19, R65 ;  /* 0x0000001941417819 */ /* 0x000fe40000010e41 */
[----:B------:R-:W-:Y:S02]  /*91e0*/  LOP3.LUT R79, R79, R80, RZ, 0x3c, !PT ;  /* 0x000000504f4f7212 */ /* 0x000fe400078e3cff */
[----:B------:R-:W-:Y:S02]  /*91f0*/  SHF.L.W.U32.HI R54, R54, 0x18, R54 ;  /* 0x0000001836367819 */ /* 0x000fe40000010e36 */
[----:B------:R-:W-:Y:S02]  /*9200*/  LOP3.LUT R82, R82, R55, RZ, 0x3c, !PT ;  /* 0x0000003752527212 */ /* 0x000fe400078e3cff */
[----:B------:R-:W-:Y:S01]  /*9210*/  IADD3 R67, PT, PT, R65, R68, R58 ;  /* 0x0000004441437210 */ /* 0x000fe20007ffe03a */
[----:B------:R-:W-:Y:S01]  /*9220*/  IMAD.IADD R53, R53, 0x1, R54 ;  /* 0x0000000135357824 */ /* 0x000fe200078e0236 */
[----:B------:R-:W-:-:S02]  /*9230*/  SHF.L.W.U32.HI R79, R79, 0x19, R79 ;  /* 0x000000194f4f7819 */ /* 0x000fc40000010e4f */
[----:B------:R-:W-:Y:S02]  /*9240*/  SHF.L.W.U32.HI R63, R82, 0x19, R82 ;  /* 0x00000019523f7819 */ /* 0x000fe40000010e52 */
[----:B------:R-:W-:Y:S02]  /*9250*/  LOP3.LUT R54, R54, R67, RZ, 0x3c, !PT ;  /* 0x0000004336367212 */ /* 0x000fe400078e3cff */
[----:B------:R-:W-:Y:S02]  /*9260*/  IADD3 R59, PT, PT, R79, R70, R59 ;  /* 0x000000464f3b7210 */ /* 0x000fe40007ffe03b */
[----:B------:R-:W-:Y:S02]  /*9270*/  IADD3 R74, PT, PT, R63, R75, R74 ;  /* 0x0000004b3f4a7210 */ /* 0x000fe40007ffe04a */
[----:B------:R-:W-:Y:S02]  /*9280*/  SHF.L.W.U32.HI R75, R54, 0x10, R54 ;  /* 0x00000010364b7819 */ /* 0x000fe40000010e36 */
[----:B------:R-:W-:-:S02]  /*9290*/  LOP3.LUT R64, R64, R59, RZ, 0x3c, !PT ;  /* 0x0000003b40407212 */ /* 0x000fc400078e3cff */
[----:B------:R-:W-:Y:S01]  /*92a0*/  LEA R68, R39, UR4, 0x2 ;  /* 0x0000000427447c11 */ /* 0x000fe2000f8e10ff */
[----:B------:R-:W-:Y:S01]  /*92b0*/  IMAD.IADD R80, R80, 0x1, R75 ;  /* 0x0000000150507824 */ /* 0x000fe200078e024b */
[----:B------:R-:W-:Y:S01]  /*92c0*/  LEA R41, R41, UR4, 0x2 ;  /* 0x0000000429297c11 */ /* 0x000fe2000f8e10ff */
[----:B------:R1:W2:Y:S01]  /*92d0*/  LDL R39, [R66] ;  /* 0x0000000042277983 */ /* 0x0002a20000100800 */
[----:B------:R-:W-:Y:S02]  /*92e0*/  SHF.L.W.U32.HI R64, R64, 0x10, R64 ;  /* 0x0000001040407819 */ /* 0x000fe40000010e40 */
[----:B------:R-:W-:Y:S01]  /*92f0*/  LOP3.LUT R60, R60, R53, RZ, 0x3c, !PT ;  /* 0x000000353c3c7212 */ /* 0x000fe200078e3cff */
[----:B------:R-:W2:Y:S01]  /*9300*/  LDL R42, [R68] ;  /* 0x00000000442a7983 */ /* 0x000ea20000100800 */
[----:B------:R-:W-:Y:S01]  /*9310*/  LOP3.LUT R65, R65, R80, RZ, 0x3c, !PT ;  /* 0x0000005041417212 */ /* 0x000fe200078e3cff */
[----:B------:R-:W-:Y:S02]  /*9320*/  IMAD.IADD R54, R53, 0x1, R64 ;  /* 0x0000000135367824 */ /* 0x000fe400078e0240 */
[----:B------:R-:W2:Y:S01]  /*9330*/  LDL R41, [R41] ;  /* 0x0000000029297983 */ /* 0x000ea20000100800 */
[----:B------:R-:W-:-:S02]  /*9340*/  SHF.L.W.U32.HI R65, R65, 0x14, R65 ;  /* 0x0000001441417819 */ /* 0x000fc40000010e41 */
[----:B------:R-:W-:Y:S02]  /*9350*/  SHF.L.W.U32.HI R60, R60, 0x19, R60 ;  /* 0x000000193c3c7819 */ /* 0x000fe40000010e3c */
[----:B------:R-:W-:Y:S02]  /*9360*/  LOP3.LUT R77, R77, R74, RZ, 0x3c, !PT ;  /* 0x0000004a4d4d7212 */ /* 0x000fe400078e3cff */
[----:B------:R-:W-:Y:S02]  /*9370*/  LOP3.LUT R79, R79, R54, RZ, 0x3c, !PT ;  /* 0x000000364f4f7212 */ /* 0x000fe400078e3cff */
[----:B-----5:R-:W-:Y:S02]  /*9380*/  IADD3 R76, PT, PT, R67, R65, R76 ;  /* 0x00000041434c7210 */ /* 0x020fe40007ffe04c */
[----:B------:R-:W-:Y:S02]  /*9390*/  IADD3 R72, PT, PT, R60, R69, R72 ;  /* 0x000000453c487210 */ /* 0x000fe40007ffe048 */
[----:B------:R-:W-:-:S02]  /*93a0*/  SHF.L.W.U32.HI R77, R77, 0x10, R77 ;  /* 0x000000104d4d7819 */ /* 0x000fc40000010e4d */
[----:B------:R-:W-:Y:S02]  /*93b0*/  SHF.L.W.U32.HI R58, R79, 0x14, R79 ;  /* 0x000000144f3a7819 */ /* 0x000fe40000010e4f */
[----:B------:R-:W-:Y:S02]  /*93c0*/  LOP3.LUT R75, R75, R76, RZ, 0x3c, !PT ;  /* 0x0000004c4b4b7212 */ /* 0x000fe400078e3cff */
[----:B------:R-:W-:Y:S01]  /*93d0*/  LOP3.LUT R61, R61, R72, RZ, 0x3c, !PT ;  /* 0x000000483d3d7212 */ /* 0x000fe200078e3cff */
[----:B------:R-:W-:Y:S01]  /*93e0*/  IMAD.IADD R62, R62, 0x1, R77 ;  /* 0x000000013e3e7824 */ /* 0x000fe200078e024d */
[----:B------:R-:W-:Y:S02]  /*93f0*/  IADD3 R71, PT, PT, R59, R58, R71 ;  /* 0x0000003a3b477210 */ /* 0x000fe40007ffe047 */
[----:B------:R-:W-:Y:S02]  /*9400*/  LEA R69, R38, UR4, 0x2 ;  /* 0x0000000426457c11 */ /* 0x000fe4000f8e10ff */
[----:B------:R-:W-:-:S02]  /*9410*/  SHF.L.W.U32.HI R38, R75, 0x18, R75 ;  /* 0x000000184b267819 */ /* 0x000fc40000010e4b */
[----:B-1----:R-:W-:Y:S02]  /*9420*/  SHF.L.W.U32.HI R66, R61, 0x10, R61 ;  /* 0x000000103d427819 */ /* 0x002fe40000010e3d */
[----:B------:R-:W-:Y:S02]  /*9430*/  LOP3.LUT R64, R64, R71, RZ, 0x3c, !PT ;  /* 0x0000004740407212 */ /* 0x000fe400078e3cff */
[----:B------:R-:W-:Y:S01]  /*9440*/  LOP3.LUT R63, R63, R62, RZ, 0x3c, !PT ;  /* 0x0000003e3f3f7212 */ /* 0x000fe200078e3cff */
[----:B------:R-:W-:Y:S01]  /*9450*/  IMAD.IADD R80, R80, 0x1, R38 ;  /* 0x0000000150507824 */ /* 0x000fe200078e0226 */
[----:B------:R-:W-:Y:S01]  /*9460*/  LEA R35, R35, UR4, 0x2 ;  /* 0x0000000423237c11 */ /* 0x000fe2000f8e10ff */
[----:B------:R-:W-:Y:S01]  /*9470*/  IMAD.IADD R61, R55, 0x1, R66 ;  /* 0x00000001373d7824 */ /* 0x000fe200078e0242 */
[----:B------:R-:W-:Y:S02]  /*9480*/  SHF.L.W.U32.HI R55, R64, 0x18, R64 ;  /* 0x0000001840377819 */ /* 0x000fe40000010e40 */
[----:B------:R-:W-:-:S02]  /*9490*/  SHF.L.W.U32.HI R63, R63, 0x14, R63 ;  /* 0x000000143f3f7819 */ /* 0x000fc40000010e3f */
[----:B------:R-:W-:Y:S01]  /*94a0*/  LEA R37, R37, UR4, 0x2 ;  /* 0x0000000425257c11 */ /* 0x000fe2000f8e10ff */
[----:B------:R-:W-:Y:S01]  /*94b0*/  IMAD.IADD R53, R54, 0x1, R55 ;  /* 0x0000000136357824 */ /* 0x000fe200078e0237 */
[----:B------:R-:W-:Y:S01]  /*94c0*/  LOP3.LUT R65, R65, R80, RZ, 0x3c, !PT ;  /* 0x0000005041417212 */ /* 0x000fe200078e3cff */
[----:B------:R-:W5:Y:S01]  /*94d0*/  LDL R35, [R35] ;  /* 0x0000000023237983 */ /* 0x000f620000100800 */
[----:B------:R-:W-:Y:S02]  /*94e0*/  IADD3 R73, PT, PT, R74, R63, R73 ;  /* 0x0000003f4a497210 */ /* 0x000fe40007ffe049 */
[----:B------:R-:W-:Y:S01]  /*94f0*/  LOP3.LUT R60, R60, R61, RZ, 0x3c, !PT ;  /* 0x0000003d3c3c7212 */ /* 0x000fe200078e3cff */
[----:B------:R-:W5:Y:S01]  /*9500*/  LDL R37, [R37] ;  /* 0x0000000025257983 */ /* 0x000f620000100800 */
[----:B------:R-:W-:Y:S02]  /*9510*/  SHF.L.W.U32.HI R54, R65, 0x19, R65 ;  /* 0x0000001941367819 */ /* 0x000fe40000010e41 */
[----:B------:R-:W-:-:S02]  /*9520*/  LOP3.LUT R77, R77, R73, RZ, 0x3c, !PT ;  /* 0x000000494d4d7212 */ /* 0x000fc400078e3cff */
[----:B------:R-:W-:Y:S02]  /*9530*/  SHF.L.W.U32.HI R65, R60, 0x14, R60 ;  /* 0x000000143c417819 */ /* 0x000fe40000010e3c */
[----:B------:R-:W-:Y:S02]  /*9540*/  LOP3.LUT R58, R58, R53, RZ, 0x3c, !PT ;  /* 0x000000353a3a7212 */ /* 0x000fe400078e3cff */
[----:B------:R-:W-:Y:S02]  /*9550*/  SHF.L.W.U32.HI R77, R77, 0x18, R77 ;  /* 0x000000184d4d7819 */ /* 0x000fe40000010e4d */
[----:B------:R-:W-:Y:S02]  /*9560*/  IADD3 R67, PT, PT, R72, R65, R18 ;  /* 0x0000004148437210 */ /* 0x000fe40007ffe012 */
[----:B------:R-:W-:Y:S02]  /*9570*/  SHF.L.W.U32.HI R59, R58, 0x19, R58 ;  /* 0x000000193a3b7819 */ /* 0x000fe40000010e3a */
[----:B------:R-:W-:Y:S01]  /*9580*/  LEA R36, R36, UR4, 0x2 ;  /* 0x0000000424247c11 */ /* 0x000fe2000f8e10ff */
[----:B------:R-:W-:Y:S01]  /*9590*/  IMAD.IADD R62, R62, 0x1, R77 ;  /* 0x000000013e3e7824 */ /* 0x000fe200078e024d */
[----:B------:R-:W-:-:S02]  /*95a0*/  LOP3.LUT R66, R66, R67, RZ, 0x3c, !PT ;  /* 0x0000004342427212 */ /* 0x000fc400078e3cff */
[----:B------:R-:W-:Y:S02]  /*95b0*/  IADD3 R60, PT, PT, R59, R67, R28 ;  /* 0x000000433b3c7210 */ /* 0x000fe40007ffe01c */
[----:B------:R-:W-:Y:S02]  /*95c0*/  LEA R28, R32, UR4, 0x2 ;  /* 0x00000004201c7c11 */ /* 0x000fe4000f8e10ff */
[----:B------:R1:W5:Y:S01]  /*95d0*/  LDL R32, [R36] ;  /* 0x0000000024207983 */ /* 0x0003620000100800 */
[----:B------:R-:W-:Y:S02]  /*95e0*/  SHF.L.W.U32.HI R66, R66, 0x18, R66 ;  /* 0x0000001842427819 */ /* 0x000fe40000010e42 */
[----:B------:R-:W-:Y:S01]  /*95f0*/  LOP3.LUT R63, R63, R62, RZ, 0x3c, !PT ;  /* 0x0000003e3f3f7212 */ /* 0x000fe200078e3cff */
[----:B------:R-:W5:Y:S01]  /*9600*/  LDL R28, [R28] ;  /* 0x000000001c1c7983 */ /* 0x000f620000100800 */
[----:B------:R-:W-:Y:S02]  /*9610*/  LOP3.LUT R77, R77, R60, RZ, 0x3c, !PT ;  /* 0x0000003c4d4d7212 */ /* 0x000fe400078e3cff */
[----:B------:R-:W-:Y:S01]  /*9620*/  LEA R18, R34, UR4, 0x2 ;  /* 0x0000000422127c11 */ /* 0x000fe2000f8e10ff */
[----:B------:R-:W-:Y:S01]  /*9630*/  IMAD.IADD R34, R61, 0x1, R66 ;  /* 0x000000013d227824 */ /* 0x000fe200078e0242 */
[----:B---3--:R-:W-:-:S02]  /*9640*/  IADD3 R71, PT, PT, R54, R71, R3 ;  /* 0x0000004736477210 */ /* 0x008fc40007ffe003 */
[----:B------:R3:W5:Y:S01]  /*9650*/  LDL R3, [R69] ;  /* 0x0000000045037983 */ /* 0x0007620000100800 */
[----:B------:R-:W-:Y:S02]  /*9660*/  SHF.L.W.U32.HI R63, R63, 0x19, R63 ;  /* 0x000000193f3f7819 */ /* 0x000fe40000010e3f */
[----:B------:R-:W-:Y:S01]  /*9670*/  SHF.L.W.U32.HI R77, R77, 0x10, R77 ;  /* 0x000000104d4d7819 */ /* 0x000fe20000010e4d */
[----:B------:R-:W5:Y:S01]  /*9680*/  LDL R18, [R18] ;  /* 0x0000000012127983 */ /* 0x000f620000100800 */
[----:B------:R-:W-:Y:S02]  /*9690*/  IADD3 R56, PT, PT, R63, R76, R56 ;  /* 0x0000004c3f387210 */ /* 0x000fe40007ffe038 */
[----:B------:R-:W-:Y:S01]  /*96a0*/  LOP3.LUT R65, R65, R34, RZ, 0x3c, !PT ;  /* 0x0000002241417212 */ /* 0x000fe200078e3cff */
[----:B------:R-:W-:Y:S01]  /*96b0*/  IMAD.IADD R80, R80, 0x1, R77 ;  /* 0x0000000150507824 */ /* 0x000fe200078e024d */
[----:B------:R-:W-:Y:S02]  /*96c0*/  LOP3.LUT R55, R55, R56, RZ, 0x3c, !PT ;  /* 0x0000003837377212 */ /* 0x000fe400078e3cff */
[----:B------:R-:W-:-:S02]  /*96d0*/  SHF.L.W.U32.HI R65, R65, 0x19, R65 ;  /* 0x0000001941417819 */ /* 0x000fc40000010e41 */
[----:B------:R-:W-:Y:S02]  /*96e0*/  LOP3.LUT R59, R59, R80, RZ, 0x3c, !PT ;  /* 0x000000503b3b7212 */ /* 0x000fe400078e3cff */
[----:B------:R-:W-:Y:S02]  /*96f0*/  SHF.L.W.U32.HI R67, R55, 0x10, R55 ;  /* 0x0000001037437819 */ /* 0x000fe40000010e37 */
[----:B------:R-:W-:Y:S02]  /*9700*/  IADD3 R73, PT, PT, R65, R73, R0 ;  /* 0x0000004941497210 */ /* 0x000fe40007ffe000 */
[----:B------:R-:W-:Y:S02]  /*9710*/  LEA R0, R33, UR4, 0x2 ;  /* 0x0000000421007c11 */ /* 0x000fe4000f8e10ff */
[----:B------:R-:W-:Y:S02]  /*9720*/  LOP3.LUT R66, R66, R71, RZ, 0x3c, !PT ;  /* 0x0000004742427212 */ /* 0x000fe400078e3cff */
[----:B------:R-:W-:Y:S01]  /*9730*/  SHF.L.W.U32.HI R59, R59, 0x14, R59 ;  /* 0x000000143b3b7819 */ /* 0x000fe20000010e3b */
[----:B------:R-:W-:Y:S01]  /*9740*/  IMAD.IADD R58, R34, 0x1, R67 ;  /* 0x00000001223a7824 */ /* 0x000fe200078e0243 */
[----:B------:R-:W-:Y:S01]  /*9750*/  SHF.L.W.U32.HI R61, R66, 0x10, R66 ;  /* 0x00000010423d7819 */ /* 0x000fe20000010e42 */
[----:B------:R-:W5:Y:S01]  /*9760*/  LDL R0, [R0] ;  /* 0x0000000000007983 */ /* 0x000f620000100800 */
[----:B------:R-:W-:-:S02]  /*9770*/  IADD3 R55, PT, PT, R60, R59, R13 ;  /* 0x0000003b3c377210 */ /* 0x000fc40007ffe00d */
[----:B------:R-:W-:Y:S02]  /*9780*/  LEA R13, R101, UR4, 0x2 ;  /* 0x00000004650d7c11 */ /* 0x000fe4000f8e10ff */
[----:B------:R-:W-:Y:S01]  /*9790*/  LOP3.LUT R63, R63, R58, RZ, 0x3c, !PT ;  /* 0x0000003a3f3f7212 */ /* 0x000fe200078e3cff */
[----:B------:R-:W-:Y:S01]  /*97a0*/  IMAD.IADD R62, R62, 0x1, R61 ;  /* 0x000000013e3e7824 */ /* 0x000fe200078e023d */
[----:B------:R-:W-:Y:S02]  /*97b0*/  LEA R33, R100, UR4, 0x2 ;  /* 0x0000000464217c11 */ /* 0x000fe4000f8e10ff */
[----:B------:R-:W-:Y:S01]  /*97c0*/  SHF.L.W.U32.HI R63, R63, 0x14, R63 ;  /* 0x000000143f3f7819 */ /* 0x000fe20000010e3f */
[----:B------:R-:W5:Y:S01]  /*97d0*/  LDL R13, [R13] ;  /* 0x000000000d0d7983 */ /* 0x000f620000100800 */
[----:B------:R-:W-:Y:S02]  /*97e0*/  LOP3.LUT R77, R77, R55, RZ, 0x3c, !PT ;  /* 0x000000374d4d7212 */ /* 0x000fe400078e3cff */
[----:B------:R-:W-:Y:S01]  /*97f0*/  LOP3.LUT R54, R54, R62, RZ, 0x3c, !PT ;  /* 0x0000003e36367212 */ /* 0x000fe200078e3cff */
[----:B------:R-:W5:Y:S01]  /*9800*/  LDL R33, [R33] ;  /* 0x0000000021217983 */ /* 0x000f620000100800 */
[----:B------:R-:W-:-:S02]  /*9810*/  LOP3.LUT R38, R38, R73, RZ, 0x3c, !PT ;  /* 0x0000004926267212 */ /* 0x000fc400078e3cff */
[----:B----4-:R-:W-:Y:S02]  /*9820*/  IADD3 R60, PT, PT, R56, R63, R57 ;  /* 0x0000003f383c7210 */ /* 0x010fe40007ffe039 */
[----:B------:R-:W-:Y:S02]  /*9830*/  LEA R34, R111, UR4, 0x2 ;  /* 0x000000046f227c11 */ /* 0x000fe4000f8e10ff */
[----:B------:R-:W-:Y:S02]  /*9840*/  SHF.L.W.U32.HI R77, R77, 0x18, R77 ;  /* 0x000000184d4d7819 */ /* 0x000fe40000010e4d */
[----:B------:R-:W-:Y:S02]  /*9850*/  SHF.L.W.U32.HI R54, R54, 0x14, R54 ;  /* 0x0000001436367819 */ /* 0x000fe40000010e36 */
[----:B------:R-:W-:Y:S01]  /*9860*/  SHF.L.W.U32.HI R38, R38, 0x10, R38 ;  /* 0x0000001026267819 */ /* 0x000fe20000010e26 */
[----:B------:R-:W4:Y:S01]  /*9870*/  LDL R34, [R34] ;  /* 0x0000000022227983 */ /* 0x000f220000100800 */
[----:B------:R-:W-:Y:S01]  /*9880*/  LOP3.LUT R67, R67, R60, RZ, 0x3c, !PT ;  /* 0x0000003c43437212 */ /* 0x000fe200078e3cff */
[----:B------:R-:W-:Y:S01]  /*9890*/  IMAD.IADD R80, R80, 0x1, R77 ;  /* 0x0000000150507824 */ /* 0x000fe200078e024d */
[----:B-1----:R-:W-:Y:S01]  /*98a0*/  IADD3 R36, PT, PT, R71, R54, R12 ;  /* 0x0000003647247210 */ /* 0x002fe20007ffe00c */
[----:B------:R-:W-:Y:S01]  /*98b0*/  IMAD.IADD R64, R53, 0x1, R38 ;  /* 0x0000000135407824 */ /* 0x000fe200078e0226 */
[----:B------:R-:W-:-:S02]  /*98c0*/  SHF.L.W.U32.HI R67, R67, 0x18, R67 ;  /* 0x0000001843437819 */ /* 0x000fc40000010e43 */
[----:B------:R-:W-:Y:S02]  /*98d0*/  LEA R12, R103, UR4, 0x2 ;  /* 0x00000004670c7c11 */ /* 0x000fe4000f8e10ff */
[----:B------:R-:W-:Y:S01]  /*98e0*/  LOP3.LUT R61, R61, R36, RZ, 0x3c, !PT ;  /* 0x000000243d3d7212 */ /* 0x000fe200078e3cff */
[----:B------:R-:W-:Y:S01]  /*98f0*/  IMAD.IADD R56, R58, 0x1, R67 ;  /* 0x000000013a387824 */ /* 0x000fe200078e0243 */
[----:B------:R-:W-:Y:S02]  /*9900*/  LOP3.LUT R59, R59, R80, RZ, 0x3c, !PT ;  /* 0x000000503b3b7212 */ /* 0x000fe400078e3cff */
[----:B------:R-:W-:Y:S01]  /*9910*/  LOP3.LUT R65, R65, R64, RZ, 0x3c, !PT ;  /* 0x0000004041417212 */ /* 0x000fe200078e3cff */
[----:B------:R-:W4:Y:S01]  /*9920*/  LDL R12, [R12] ;  /* 0x000000000c0c7983 */ /* 0x000f220000100800 */
[----:B------:R-:W-:Y:S02]  /*9930*/  SHF.L.W.U32.HI R53, R61, 0x18, R61 ;  /* 0x000000183d357819 */ /* 0x000fe40000010e3d */
[----:B------:R-:W-:-:S02]  /*9940*/  SHF.L.W.U32.HI R61, R59, 0x19, R59 ;  /* 0x000000193b3d7819 */ /* 0x000fc40000010e3b */
[----:B------:R-:W-:Y:S02]  /*9950*/  LEA R110, R110, UR4, 0x2 ;  /* 0x000000046e6e7c11 */ /* 0x000fe4000f8e10ff */
[----:B------:R-:W-:Y:S02]  /*9960*/  SHF.L.W.U32.HI R65, R65, 0x14, R65 ;  /* 0x0000001441417819 */ /* 0x000fe40000010e41 */
[----:B------:R-:W-:Y:S01]  /*9970*/  LOP3.LUT R63, R63, R56, RZ, 0x3c, !PT ;  /* 0x000000383f3f7212 */ /* 0x000fe200078e3cff */
[----:B------:R-:W-:Y:S01]  /*9980*/  IMAD.IADD R57, R62, 0x1, R53 ;  /* 0x000000013e397824 */ /* 0x000fe200078e0235 */
[----:B------:R-:W-:Y:S02]  /*9990*/  IADD3 R58, PT, PT, R61, R36, R19 ;  /* 0x000000243d3a7210 */ /* 0x000fe40007ffe013 */
[----:B------:R-:W-:Y:S02]  /*99a0*/  IADD3 R73, PT, PT, R73, R65, R2 ;  /* 0x0000004149497210 */ /* 0x000fe40007ffe002 */
[----:B------:R-:W-:Y:S01]  /*99b0*/  LEA R19, R108, UR4, 0x2 ;  /* 0x000000046c137c11 */ /* 0x000fe2000f8e10ff */
[----:B------:R-:W4:Y:S01]  /*99c0*/  LDL R2, [R110] ;  /* 0x000000006e027983 */ /* 0x000f220000100800 */
[----:B------:R-:W-:-:S02]  /*99d0*/  SHF.L.W.U32.HI R63, R63, 0x19, R63 ;  /* 0x000000193f3f7819 */ /* 0x000fc40000010e3f */
[----:B------:R-:W-:Y:S02]  /*99e0*/  LOP3.LUT R54, R54, R57, RZ, 0x3c, !PT ;  /* 0x0000003936367212 */ /* 0x000fe400078e3cff */
[-C--:B------:R-:W-:Y:S01]  /*99f0*/  IADD3 R62, PT, PT, R63, R73.reuse, R20 ;  /* 0x000000493f3e7210 */ /* 0x080fe20007ffe014 */
[----:B------:R-:W4:Y:S01]  /*9a00*/  LDL R19, [R19] ;  /* 0x0000000013137983 */ /* 0x000f220000100800 */
[----:B------:R-:W-:Y:S02]  /*9a10*/  LEA R20, R109, UR4, 0x2 ;  /* 0x000000046d147c11 */ /* 0x000fe4000f8e10ff */
[----:B------:R-:W-:Y:S02]  /*9a20*/  SHF.L.W.U32.HI R54, R54, 0x19, R54 ;  /* 0x0000001936367819 */ /* 0x000fe40000010e36 */
[----:B------:R-:W-:Y:S02]  /*9a30*/  LOP3.LUT R38, R38, R73, RZ, 0x3c, !PT ;  /* 0x0000004926267212 */ /* 0x000fe400078e3cff */
[----:B------:R-:W4:Y:S01]  /*9a40*/  LDL R20, [R20] ;  /* 0x0000000014147983 */ /* 0x000f220000100800 */
[----:B------:R-:W-:-:S02]  /*9a50*/  IADD3 R60, PT, PT, R54, R60, R21 ;  /* 0x0000003c363c7210 */ /* 0x000fc40007ffe015 */
[----:B------:R-:W-:Y:S02]  /*9a60*/  SHF.L.W.U32.HI R59, R38, 0x18, R38 ;  /* 0x00000018263b7819 */ /* 0x000fe40000010e26 */
[----:B------:R-:W-:Y:S02]  /*9a70*/  LEA R21, R102, UR4, 0x2 ;  /* 0x0000000466157c11 */ /* 0x000fe4000f8e10ff */
[----:B------:R-:W-:Y:S01]  /*9a80*/  LOP3.LUT R67, R67, R58, RZ, 0x3c, !PT ;  /* 0x0000003a43437212 */ /* 0x000fe200078e3cff */
[----:B------:R-:W-:Y:S01]  /*9a90*/  IMAD.IADD R64, R64, 0x1, R59 ;  /* 0x0000000140407824 */ /* 0x000fe200078e023b */
[----:B------:R-:W-:Y:S02]  /*9aa0*/  LEA R36, R113, UR4, 0x2 ;  /* 0x0000000471247c11 */ /* 0x000fe4000f8e10ff */
[----:B------:R-:W-:Y:S01]  /*9ab0*/  SHF.L.W.U32.HI R67, R67, 0x10, R67 ;  /* 0x0000001043437819 */ /* 0x000fe20000010e43 */
[----:B------:R-:W4:Y:S01]  /*9ac0*/  LDL R21, [R21] ;  /* 0x0000000015157983 */ /* 0x000f220000100800 */
[----:B------:R-:W-:-:S02]  /*9ad0*/  LOP3.LUT R65, R65, R64, RZ, 0x3c, !PT ;  /* 0x0000004041417212 */ /* 0x000fc400078e3cff */
[----:B------:R-:W-:Y:S01]  /*9ae0*/  LOP3.LUT R59, R59, R60, RZ, 0x3c, !PT ;  /* 0x0000003c3b3b7212 */ /* 0x000fe200078e3cff */
[----:B------:R-:W-:Y:S01]  /*9af0*/  IMAD.IADD R64, R64, 0x1, R67 ;  /* 0x0000000140407824 */ /* 0x000fe200078e0243 */
[----:B------:R-:W-:Y:S01]  /*9b00*/  LEA R38, R115, UR4, 0x2 ;  /* 0x0000000473267c11 */ /* 0x000fe2000f8e10ff */
[----:B------:R-:W4:Y:S01]  /*9b10*/  LDL R36, [R36] ;  /* 0x0000000024247983 */ /* 0x000f220000100800 */
[----:B------:R-:W-:Y:S02]  /*9b20*/  SHF.L.W.U32.HI R59, R59, 0x10, R59 ;  /* 0x000000103b3b7819 */ /* 0x000fe40000010e3b */
[----:B------:R-:W-:Y:S02]  /*9b30*/  LOP3.LUT R61, R61, R64, RZ, 0x3c, !PT ;  /* 0x000000403d3d7212 */ /* 0x000fe400078e3cff */
[----:B------:R-:W-:Y:S01]  /*9b40*/  LOP3.LUT R77, R77, R62, RZ, 0x3c, !PT ;  /* 0x0000003e4d4d7212 */ /* 0x000fe200078e3cff */
[----:B---3--:R-:W-:Y:S01]  /*9b50*/  IMAD.IADD R69, R80, 0x1, R59 ;  /* 0x0000000150457824 */ /* 0x008fe200078e023b */
[----:B------:R-:W3:Y:S01]  /*9b60*/  LDL R38, [R38] ;  /* 0x0000000026267983 */ /* 0x000ee20000100800 */
[----:B------:R-:W-:-:S02]  /*9b70*/  LEA R107, R107, UR4, 0x2 ;  /* 0x000000046b6b7c11 */ /* 0x000fc4000f8e10ff */
[----:B------:R-:W-:Y:S02]  /*9b80*/  SHF.L.W.U32.HI R61, R61, 0x14, R61 ;  /* 0x000000143d3d7819 */ /* 0x000fe40000010e3d */
[----:B------:R-:W-:Y:S02]  /*9b90*/  SHF.L.W.U32.HI R66, R77, 0x10, R77 ;  /* 0x000000104d427819 */ /* 0x000fe40000010e4d */
[----:B------:R-:W-:Y:S02]  /*9ba0*/  LOP3.LUT R54, R54, R69, RZ, 0x3c, !PT ;  /* 0x0000004536367212 */ /* 0x000fe400078e3cff */
[----:B--2---:R-:W-:Y:S02]  /*9bb0*/  IADD3 R58, PT, PT, R58, R61, R23 ;  /* 0x0000003d3a3a7210 */ /* 0x004fe40007ffe017 */
[----:B------:R-:W2:Y:S01]  /*9bc0*/  LDL R23, [R107] ;  /* 0x000000006b177983 */ /* 0x000ea20000100800 */
[----:B------:R-:W-:Y:S01]  /*9bd0*/  IMAD.IADD R68, R57, 0x1, R66 ;  /* 0x0000000139447824 */ /* 0x000fe200078e0242 */
[----:B------:R-:W-:-:S02]  /*9be0*/  SHF.L.W.U32.HI R57, R54, 0x14, R54 ;  /* 0x0000001436397819 */ /* 0x000fc40000010e36 */
[----:B------:R-:W-:Y:S02]  /*9bf0*/  LEA R106, R106, UR4, 0x2 ;  /* 0x000000046a6a7c11 */ /* 0x000fe4000f8e10ff */
[----:B------:R-:W-:Y:S02]  /*9c00*/  SHF.L.W.U32.HI R65, R65, 0x19, R65 ;  /* 0x0000001941417819 */ /* 0x000fe40000010e41 */
[----:B------:R-:W-:Y:S02]  /*9c10*/  IADD3 R60, PT, PT, R60, R57, R22 ;  /* 0x000000393c3c7210 */ /* 0x000fe40007ffe016 */
[----:B------:R-:W-:Y:S01]  /*9c20*/  LOP3.LUT R63, R63, R68, RZ, 0x3c, !PT ;  /* 0x000000443f3f7212 */ /* 0x000fe200078e3cff */
[----:B------:R-:W2:Y:S01]  /*9c30*/  LDL R22, [R106] ;  /* 0x000000006a167983 */ /* 0x000ea20000100800 */
[----:B------:R-:W-:Y:S02]  /*9c40*/  IADD3 R70, PT, PT, R65, R55, R24 ;  /* 0x0000003741467210 */ /* 0x000fe40007ffe018 */
[----:B------:R-:W-:-:S02]  /*9c50*/  LEA R24, R105, UR4, 0x2 ;  /* 0x0000000469187c11 */ /* 0x000fc4000f8e10ff */
[----:B------:R-:W-:Y:S02]  /*9c60*/  SHF.L.W.U32.HI R63, R63, 0x14, R63 ;  /* 0x000000143f3f7819 */ /* 0x000fe40000010e3f */
[----:B------:R-:W-:Y:S02]  /*9c70*/  LOP3.LUT R59, R59, R60, RZ, 0x3c, !PT ;  /* 0x0000003c3b3b7212 */ /* 0x000fe400078e3cff */
[----:B------:R-:W-:Y:S01]  /*9c80*/  LOP3.LUT R55, R53, R70, RZ, 0x3c, !PT ;  /* 0x0000004635377212 */ /* 0x000fe200078e3cff */
[----:B------:R-:W2:Y:S01]  /*9c90*/  LDL R24, [R24] ;  /* 0x0000000018187983 */ /* 0x000ea20000100800 */
[----:B------:R-:W-:Y:S02]  /*9ca0*/  LEA R114, R114, UR4, 0x2 ;  /* 0x0000000472727c11 */ /* 0x000fe4000f8e10ff */
[----:B------:R-:W-:Y:S02]  /*9cb0*/  IADD3 R71, PT, PT, R62, R63, R25 ;  /* 0x0000003f3e477210 */ /* 0x000fe40007ffe019 */
[----:B------:R-:W-:Y:S01]  /*9cc0*/  SHF.L.W.U32.HI R62, R59, 0x18, R59 ;  /* 0x000000183b3e7819 */ /* 0x000fe20000010e3b */
[----:B------:R-:W2:Y:S01]  /*9cd0*/  LDL R53, [R114] ;  /* 0x0000000072357983 */ /* 0x000ea20000100800 */
[----:B------:R-:W-:-:S02]  /*9ce0*/  SHF.L.W.U32.HI R59, R55, 0x10, R55 ;  /* 0x00000010373b7819 */ /* 0x000fc40000010e37 */
[----:B------:R-:W-:Y:S02]  /*9cf0*/  LOP3.LUT R67, R67, R58, RZ, 0x3c, !PT ;  /* 0x0000003a43437212 */ /* 0x000fe400078e3cff */
[----:B------:R-:W-:Y:S01]  /*9d00*/  LEA R25, R104, UR4, 0x2 ;  /* 0x0000000468197c11 */ /* 0x000fe2000f8e10ff */
[----:B------:R-:W-:Y:S01]  /*9d10*/  IMAD.IADD R56, R56, 0x1, R59 ;  /* 0x0000000138387824 */ /* 0x000fe200078e023b */
[----:B------:R-:W-:Y:S02]  /*9d20*/  SHF.L.W.U32.HI R67, R67, 0x18, R67 ;  /* 0x0000001843437819 */ /* 0x000fe40000010e43 */
[----:B------:R-:W-:Y:S02]  /*9d30*/  LOP3.LUT R55, R66, R71, RZ, 0x3c, !PT ;  /* 0x0000004742377212 */ /* 0x000fe400078e3cff */
[----:B------:R-:W2:Y:S01]  /*9d40*/  LDL R25, [R25] ;  /* 0x0000000019197983 */ /* 0x000ea20000100800 */
[----:B------:R-:W-:Y:S01]  /*9d50*/  IMAD.IADD R64, R64, 0x1, R67 ;  /* 0x0000000140407824 */ /* 0x000fe200078e0243 */
[----:B------:R-:W-:-:S02]  /*9d60*/  SHF.L.W.U32.HI R55, R55, 0x18, R55 ;  /* 0x0000001837377819 */ /* 0x000fc40000010e37 */
[----:B------:R-:W-:Y:S02]  /*9d70*/  LEA R54, R112, UR4, 0x2 ;  /* 0x0000000470367c11 */ /* 0x000fe4000f8e10ff */
[----:B------:R-:W-:Y:S01]  /*9d80*/  LOP3.LUT R65, R65, R56, RZ, 0x3c, !PT ;  /* 0x0000003841417212 */ /* 0x000fe200078e3cff */
[----:B------:R-:W-:Y:S01]  /*9d90*/  IMAD.IADD R68, R68, 0x1, R55 ;  /* 0x0000000144447824 */ /* 0x000fe200078e0237 */
[----:B------:R-:W-:Y:S02]  /*9da0*/  LOP3.LUT R61, R61, R64, RZ, 0x3c, !PT ;  /* 0x000000403d3d7212 */ /* 0x000fe400078e3cff */
[----:B------:R-:W-:Y:S01]  /*9db0*/  SHF.L.W.U32.HI R65, R65, 0x14, R65 ;  /* 0x0000001441417819 */ /* 0x000fe20000010e41 */
[----:B------:R-:W2:Y:S01]  /*9dc0*/  LDL R54, [R54] ;  /* 0x0000000036367983 */ /* 0x000ea20000100800 */
[----:B------:R-:W-:Y:S02]  /*9dd0*/  LEA R117, R117, UR4, 0x2 ;  /* 0x0000000475757c11 */ /* 0x000fe4000f8e10ff */
[----:B------:R-:W-:-:S02]  /*9de0*/  IADD3 R70, PT, PT, R70, R65, R29 ;  /* 0x0000004146467210 */ /* 0x000fc40007ffe01d */
[----:B------:R-:W-:Y:S01]  /*9df0*/  SHF.L.W.U32.HI R61, R61, 0x19, R61 ;  /* 0x000000193d3d7819 */ /* 0x000fe20000010e3d */
[----:B------:R-:W-:Y:S01]  /*9e00*/  IMAD.IADD R66, R69, 0x1, R62 ;  /* 0x0000000145427824 */ /* 0x000fe200078e023e */
[----:B------:R-:W-:Y:S01]  /*9e10*/  LOP3.LUT R63, R63, R68, RZ, 0x3c, !PT ;  /* 0x000000443f3f7212 */ /* 0x000fe200078e3cff */
[----:B------:R-:W2:Y:S01]  /*9e20*/  LDL R29, [R117] ;  /* 0x00000000751d7983 */ /* 0x000ea20000100800 */
[-C--:B------:R-:W-:Y:S02]  /*9e30*/  IADD3 R72, PT, PT, R61, R70.reuse, R26 ;  /* 0x000000463d487210 */ /* 0x080fe40007ffe01a */
[----:B------:R-:W-:Y:S02]  /*9e40*/  SHF.L.W.U32.HI R63, R63, 0x19, R63 ;  /* 0x000000193f3f7819 */ /* 0x000fe40000010e3f */
[----:B------:R-:W-:Y:S02]  /*9e50*/  LEA R116, R116, UR4, 0x2 ;  /* 0x0000000474747c11 */ /* 0x000fe4000f8e10ff */
[----:B------:R-:W-:-:S02]  /*9e60*/  LOP3.LUT R59, R59, R70, RZ, 0x3c, !PT ;  /* 0x000000463b3b7212 */ /* 0x000fc400078e3cff */
[----:B------:R-:W-:Y:S01]  /*9e70*/  LOP3.LUT R55, R55, R72, RZ, 0x3c, !PT ;  /* 0x0000004837377212 */ /* 0x000fe200078e3cff */
[----:B------:R-:W2:Y:S01]  /*9e80*/  LDL R26, [R116] ;  /* 0x00000000741a7983 */ /* 0x000ea20000100800 */
[----:B------:R-:W-:Y:S02]  /*9e90*/  LOP3.LUT R57, R57, R66, RZ, 0x3c, !PT ;  /* 0x0000004239397212 */ /* 0x000fe400078e3cff */
[----:B------:R-:W-:Y:S02]  /*9ea0*/  IADD3 R60, PT, PT, R63, R60, R27 ;  /* 0x0000003c3f3c7210 */ /* 0x000fe40007ffe01b */
[----:B------:R-:W-:Y:S02]  /*9eb0*/  SHF.L.W.U32.HI R59, R59, 0x18, R59 ;  /* 0x000000183b3b7819 */ /* 0x000fe40000010e3b */
[----:B------:R-:W-:Y:S02]  /*9ec0*/  LEA R27, R123, UR4, 0x2 ;  /* 0x000000047b1b7c11 */ /* 0x000fe4000f8e10ff */
[----:B------:R-:W-:Y:S01]  /*9ed0*/  SHF.L.W.U32.HI R69, R55, 0x10, R55 ;  /* 0x0000001037457819 */ /* 0x000fe20000010e37 */
[----:B------:R-:W-:Y:S01]  /*9ee0*/  IMAD.IADD R56, R56, 0x1, R59 ;  /* 0x0000000138387824 */ /* 0x000fe200078e023b */
[----:B------:R-:W-:-:S02]  /*9ef0*/  SHF.L.W.U32.HI R57, R57, 0x19, R57 ;  /* 0x0000001939397819 */ /* 0x000fc40000010e39 */
[----:B------:R-:W2:Y:S01]  /*9f00*/  LDL R27, [R27] ;  /* 0x000000001b1b7983 */ /* 0x000ea20000100800 */
[----:B------:R-:W-:Y:S01]  /*9f10*/  LOP3.LUT R67, R67, R60, RZ, 0x3c, !PT ;  /* 0x0000003c43437212 */ /* 0x000fe200078e3cff */
[----:B------:R-:W-:Y:S01]  /*9f20*/  IMAD.IADD R74, R66, 0x1, R69 ;  /* 0x00000001424a7824 */ /* 0x000fe200078e0245 */
[----:B------:R-:W-:Y:S02]  /*9f30*/  IADD3 R58, PT, PT, R57, R58, R30 ;  /* 0x0000003a393a7210 */ /* 0x000fe40007ffe01e */
[----:B------:R-:W-:Y:S02]  /*9f40*/  LEA R30, R119, UR4, 0x2 ;  /* 0x00000004771e7c11 */ /* 0x000fe4000f8e10ff */
[----:B------:R-:W-:Y:S02]  /*9f50*/  LOP3.LUT R65, R65, R56, RZ, 0x3c, !PT ;  /* 0x0000003841417212 */ /* 0x000fe400078e3cff */
[----:B------:R-:W-:Y:S02]  /*9f60*/  SHF.L.W.U32.HI R67, R67, 0x10, R67 ;  /* 0x0000001043437819 */ /* 0x000fe40000010e43 */
[----:B------:R-:W-:Y:S01]  /*9f70*/  LOP3.LUT R61, R61, R74, RZ, 0x3c, !PT ;  /* 0x0000004a3d3d7212 */ /* 0x000fe200078e3cff */
[----:B------:R-:W2:Y:S01]  /*9f80*/  LDL R30, [R30] ;  /* 0x000000001e1e7983 */ /* 0x000ea20000100800 */
[----:B------:R-:W-:Y:S01]  /*9f90*/  SHF.L.W.U32.HI R65, R65, 0x19, R65 ;  /* 0x0000001941417819 */ /* 0x000fe20000010e41 */
[----:B------:R-:W-:Y:S01]  /*9fa0*/  IMAD.IADD R70, R56, 0x1, R67 ;  /* 0x0000000138467824 */ /* 0x000fe200078e0243 */
[----:B------:R-:W-:-:S02]  /*9fb0*/  LEA R122, R122, UR4, 0x2 ;  /* 0x000000047a7a7c11 */ /* 0x000fc4000f8e10ff */
[----:B------:R-:W-:Y:S02]  /*9fc0*/  SHF.L.W.U32.HI R73, R61, 0x14, R61 ;  /* 0x000000143d497819 */ /* 0x000fe40000010e3d */
[----:B------:R-:W-:Y:S01]  /*9fd0*/  IADD3 R71, PT, PT, R65, R71, R50 ;  /* 0x0000004741477210 */ /* 0x000fe20007ffe032 */
[----:B------:R-:W2:Y:S01]  /*9fe0*/  LDL R55, [R122] ;  /* 0x000000007a377983 */ /* 0x000ea20000100800 */
[----:B------:R-:W-:Y:S02]  /*9ff0*/  LOP3.LUT R59, R59, R58, RZ, 0x3c, !PT ;  /* 0x0000003a3b3b7212 */ /* 0x000fe400078e3cff */
[----:B------:R-:W-:Y:S02]  /*a000*/  LOP3.LUT R63, R63, R70, RZ, 0x3c, !PT ;  /* 0x000000463f3f7212 */ /* 0x000fe400078e3cff */
[----:B------:R-:W-:Y:S02]  /*a010*/  IADD3 R76, PT, PT, R72, R73, R51 ;  /* 0x00000049484c7210 */ /* 0x000fe40007ffe033 */
[----:B------:R-:W-:-:S02]  /*a020*/  LEA R120, R120, UR4, 0x2 ;  /* 0x0000000478787c11 */ /* 0x000fc4000f8e10ff */
[----:B------:R-:W-:Y:S02]  /*a030*/  LOP3.LUT R56, R62, R71, RZ, 0x3c, !PT ;  /* 0x000000473e387212 */ /* 0x000fe400078e3cff */
[----:B------:R-:W-:Y:S01]  /*a040*/  SHF.L.W.U32.HI R59, R59, 0x10, R59 ;  /* 0x000000103b3b7819 */ /* 0x000fe20000010e3b */
[----:B------:R-:W2:Y:S01]  /*a050*/  LDL R50, [R120] ;  /* 0x0000000078327983 */ /* 0x000ea20000100800 */
[----:B------:R-:W-:Y:S02]  /*a060*/  SHF.L.W.U32.HI R66, R63, 0x14, R63 ;  /* 0x000000143f427819 */ /* 0x000fe40000010e3f */
[----:B------:R-:W-:Y:S02]  /*a070*/  LOP3.LUT R69, R69, R76, RZ, 0x3c, !PT ;  /* 0x0000004c45457212 */ /* 0x000fe400078e3cff */
[----:B------:R-:W-:Y:S01]  /*a080*/  SHF.L.W.U32.HI R63, R56, 0x10, R56 ;  /* 0x00000010383f7819 */ /* 0x000fe20000010e38 */
[----:B------:R-:W-:Y:S01]  /*a090*/  IMAD.IADD R68, R68, 0x1, R59 ;  /* 0x0000000144447824 */ /* 0x000fe200078e023b */
[----:B------:R-:W-:-:S02]  /*a0a0*/  LEA R121, R121, UR4, 0x2 ;  /* 0x0000000479797c11 */ /* 0x000fc4000f8e10ff */
[----:B------:R-:W-:Y:S01]  /*a0b0*/  SHF.L.W.U32.HI R75, R69, 0x18, R69 ;  /* 0x00000018454b7819 */ /* 0x000fe20000010e45 */
[----:B------:R-:W-:Y:S01]  /*a0c0*/  IMAD.IADD R64, R64, 0x1, R63 ;  /* 0x0000000140407824 */ /* 0x000fe200078e023f */
[----:B------:R-:W-:Y:S02]  /*a0d0*/  IADD3 R62, PT, PT, R60, R66, R49 ;  /* 0x000000423c3e7210 */ /* 0x000fe40007ffe031 */
[----:B------:R-:W2:Y:S01]  /*a0e0*/  LDL R49, [R121] ;  /* 0x0000000079317983 */ /* 0x000ea20000100800 */
[----:B------:R-:W-:Y:S01]  /*a0f0*/  LOP3.LUT R57, R57, R68, RZ, 0x3c, !PT ;  /* 0x0000004439397212 */ /* 0x000fe200078e3cff */
[----:B------:R-:W-:Y:S01]  /*a100*/  IMAD.IADD R74, R74, 0x1, R75 ;  /* 0x000000014a4a7824 */ /* 0x000fe200078e024b */
[----:B------:R-:W-:Y:S02]  /*a110*/  LEA R51, R118, UR4, 0x2 ;  /* 0x0000000476337c11 */ /* 0x000fe4000f8e10ff */
[----:B------:R-:W-:Y:S02]  /*a120*/  LOP3.LUT R65, R65, R64, RZ, 0x3c, !PT ;  /* 0x0000004041417212 */ /* 0x000fe400078e3cff */
[----:B------:R-:W-:-:S02]  /*a130*/  SHF.L.W.U32.HI R61, R57, 0x14, R57 ;  /* 0x00000014393d7819 */ /* 0x000fc40000010e39 */
[----:B------:R-:W-:Y:S01]  /*a140*/  LOP3.LUT R73, R73, R74, RZ, 0x3c, !PT ;  /* 0x0000004a49497212 */ /* 0x000fe200078e3cff */
[----:B------:R-:W2:Y:S01]  /*a150*/  LDL R51, [R51] ;  /* 0x0000000033337983 */ /* 0x000ea20000100800 */
[----:B------:R-:W-:Y:S02]  /*a160*/  SHF.L.W.U32.HI R60, R65, 0x14, R65 ;  /* 0x00000014413c7819 */ /* 0x000fe40000010e41 */
[----:B------:R-:W-:Y:S02]  /*a170*/  IADD3 R58, PT, PT, R58, R61, R48 ;  /* 0x0000003d3a3a7210 */ /* 0x000fe40007ffe030 */
[----:B------:R-:W-:Y:S02]  /*a180*/  LEA R56, R127, UR4, 0x2 ;  /* 0x000000047f387c11 */ /* 0x000fe4000f8e10ff */
[----:B------:R-:W-:Y:S02]  /*a190*/  SHF.L.W.U32.HI R73, R73, 0x19, R73 ;  /* 0x0000001949497819 */ /* 0x000fe40000010e49 */
[----:B------:R-:W-:-:S02]  /*a1a0*/  IADD3 R72, PT, PT, R71, R60, R52 ;  /* 0x0000003c47487210 */ /* 0x000fc40007ffe034 */
[----:B------:R-:W-:Y:S01]  /*a1b0*/  LOP3.LUT R59, R59, R58, RZ, 0x3c, !PT ;  /* 0x0000003a3b3b7212 */ /* 0x000fe200078e3cff */
[----:B------:R-:W2:Y:S01]  /*a1c0*/  LDL R56, [R56] ;  /* 0x0000000038387983 */ /* 0x000ea20000100800 */
[----:B------:R-:W-:Y:S02]  /*a1d0*/  LOP3.LUT R67, R67, R62, RZ, 0x3c, !PT ;  /* 0x0000003e43437212 */ /* 0x000fe400078e3cff */
[----:B------:R-:W-:Y:S02]  /*a1e0*/  IADD3 R78, PT, PT, R73, R58, R46 ;  /* 0x0000003a494e7210 */ /* 0x000fe40007ffe02e */
[----:B------:R-:W-:Y:S02]  /*a1f0*/  LEA R131, R131, UR4, 0x2 ;  /* 0x0000000483837c11 */ /* 0x000fe4000f8e10ff */
[----:B------:R-:W-:Y:S02]  /*a200*/  LOP3.LUT R58, R63, R72, RZ, 0x3c, !PT ;  /* 0x000000483f3a7212 */ /* 0x000fe400078e3cff */
[----:B------:R-:W-:Y:S01]  /*a210*/  SHF.L.W.U32.HI R67, R67, 0x18, R67 ;  /* 0x0000001843437819 */ /* 0x000fe20000010e43 */
[----:B------:R-:W2:Y:S01]  /*a220*/  LDL R52, [R131] ;  /* 0x0000000083347983 */ /* 0x000ea20000100800 */
[----:B------:R-:W-:-:S02]  /*a230*/  SHF.L.W.U32.HI R63, R59, 0x18, R59 ;  /* 0x000000183b3f7819 */ /* 0x000fc40000010e3b */
[----:B------:R-:W-:Y:S01]  /*a240*/  SHF.L.W.U32.HI R69, R58, 0x18, R58 ;  /* 0x000000183a457819 */ /* 0x000fe20000010e3a */
[----:B------:R-:W-:Y:S01]  /*a250*/  IMAD.IADD R65, R70, 0x1, R67 ;  /* 0x0000000146417824 */ /* 0x000fe200078e0243 */
[----:B------:R-:W-:Y:S01]  /*a260*/  LEA R125, R125, UR4, 0x2 ;  /* 0x000000047d7d7c11 */ /* 0x000fe2000f8e10ff */
[----:B------:R-:W-:Y:S01]  /*a270*/  IMAD.IADD R68, R68, 0x1, R63 ;  /* 0x0000000144447824 */ /* 0x000fe200078e023f */
[----:B------:R-:W-:Y:S01]  /*a280*/  LOP3.LUT R67, R67, R78, RZ, 0x3c, !PT ;  /* 0x0000004e43437212 */ /* 0x000fe200078e3cff */
[----:B------:R-:W-:Y:S02]  /*a290*/  IMAD.IADD R59, R64, 0x1, R69 ;  /* 0x00000001403b7824 */ /* 0x000fe400078e0245 */
[----:B------:R-:W2:Y:S01]  /*a2a0*/  LDL R48, [R125] ;  /* 0x000000007d307983 */ /* 0x000ea20000100800 */
[----:B------:R-:W-:Y:S02]  /*a2b0*/  SHF.L.W.U32.HI R70, R67, 0x10, R67 ;  /* 0x0000001043467819 */ /* 0x000fe40000010e43 */
[----:B------:R-:W-:-:S02]  /*a2c0*/  LOP3.LUT R61, R61, R68, RZ, 0x3c, !PT ;  /* 0x000000443d3d7212 */ /* 0x000fc400078e3cff */
[----:B------:R-:W-:Y:S02]  /*a2d0*/  LEA R124, R124, UR4, 0x2 ;  /* 0x000000047c7c7c11 */ /* 0x000fe4000f8e10ff */
[----:B------:R-:W-:Y:S01]  /*a2e0*/  LOP3.LUT R67, R60, R59, RZ, 0x3c, !PT ;  /* 0x0000003b3c437212 */ /* 0x000fe200078e3cff */
[----:B------:R-:W-:Y:S01]  /*a2f0*/  IMAD.IADD R60, R59, 0x1, R70 ;  /* 0x000000013b3c7824 */ /* 0x000fe200078e0246 */
[----:B------:R-:W-:Y:S01]  /*a300*/  SHF.L.W.U32.HI R64, R61, 0x19, R61 ;  /* 0x000000193d407819 */ /* 0x000fe20000010e3d */
[----:B------:R-:W2:Y:S01]  /*a310*/  LDL R46, [R124] ;  /* 0x000000007c2e7983 */ /* 0x000ea20000100800 */
[----:B------:R-:W-:Y:S02]  /*a320*/  LEA R57, R126, UR4, 0x2 ;  /* 0x000000047e397c11 */ /* 0x000fe4000f8e10ff */
[----:B------:R-:W-:Y:S02]  /*a330*/  IADD3 R61, PT, PT, R64, R62, R43 ;  /* 0x0000003e403d7210 */ /* 0x000fe40007ffe02b */
[----:B------:R-:W-:-:S02]  /*a340*/  LOP3.LUT R73, R73, R60, RZ, 0x3c, !PT ;  /* 0x0000003c49497212 */ /* 0x000fc400078e3cff */
[----:B------:R-:W-:Y:S01]  /*a350*/  LOP3.LUT R66, R66, R65, RZ, 0x3c, !PT ;  /* 0x0000004142427212 */ /* 0x000fe200078e3cff */
[----:B------:R-:W2:Y:S01]  /*a360*/  LDL R57, [R57] ;  /* 0x0000000039397983 */ /* 0x000ea20000100800 */
[----:B------:R-:W-:Y:S02]  /*a370*/  LOP3.LUT R71, R69, R61, RZ, 0x3c, !PT ;  /* 0x0000003d45477212 */ /* 0x000fe400078e3cff */
[----:B------:R-:W-:Y:S02]  /*a380*/  SHF.L.W.U32.HI R62, R73, 0x14, R73 ;  /* 0x00000014493e7819 */ /* 0x000fe40000010e49 */
[----:B------:R-:W-:Y:S02]  /*a390*/  SHF.L.W.U32.HI R66, R66, 0x19, R66 ;  /* 0x0000001942427819 */ /* 0x000fe40000010e42 */
[----:B------:R-:W-:Y:S02]  /*a3a0*/  SHF.L.W.U32.HI R71, R71, 0x10, R71 ;  /* 0x0000001047477819 */ /* 0x000fe40000010e47 */
[----:B------:R-:W-:-:S02]  /*a3b0*/  LEA R128, R128, UR4, 0x2 ;  /* 0x0000000480807c11 */ /* 0x000fc4000f8e10ff */
[----:B------:R-:W-:Y:S02]  /*a3c0*/  IADD3 R69, PT, PT, R78, R62, R45 ;  /* 0x0000003e4e457210 */ /* 0x000fe40007ffe02d */
[----:B------:R-:W-:Y:S01]  /*a3d0*/  IADD3 R78, PT, PT, R66, R72, R47 ;  /* 0x00000048424e7210 */ /* 0x000fe20007ffe02f */
[----:B------:R-:W-:Y:S01]  /*a3e0*/  IMAD.IADD R73, R74, 0x1, R71 ;  /* 0x000000014a497824 */ /* 0x000fe200078e0247 */
[----:B------:R-:W-:Y:S01]  /*a3f0*/  LEA R129, R129, UR4, 0x2 ;  /* 0x0000000481817c11 */ /* 0x000fe2000f8e10ff */
[----:B------:R-:W2:Y:S01]  /*a400*/  LDL R58, [R128] ;  /* 0x00000000803a7983 */ /* 0x000ea20000100800 */
[----:B------:R-:W-:Y:S02]  /*a410*/  SHF.L.W.U32.HI R67, R67, 0x19, R67 ;  /* 0x0000001943437819 */ /* 0x000fe40000010e43 */
[----:B------:R-:W-:Y:S01]  /*a420*/  LOP3.LUT R75, R75, R78, RZ, 0x3c, !PT ;  /* 0x0000004e4b4b7212 */ /* 0x000fe200078e3cff */
[----:B------:R-:W2:Y:S01]  /*a430*/  LDL R59, [R129] ;  /* 0x00000000813b7983 */ /* 0x000ea20000100800 */
[----:B------:R-:W-:-:S02]  /*a440*/  LOP3.LUT R64, R64, R73, RZ, 0x3c, !PT ;  /* 0x0000004940407212 */ /* 0x000fc400078e3cff */
[----:B------:R-:W-:Y:S02]  /*a450*/  IADD3 R76, PT, PT, R67, R76, R44 ;  /* 0x0000004c434c7210 */ /* 0x000fe40007ffe02c */
[----:B------:R-:W-:Y:S02]  /*a460*/  SHF.L.W.U32.HI R75, R75, 0x10, R75 ;  /* 0x000000104b4b7819 */ /* 0x000fe40000010e4b */
[----:B------:R-:W-:Y:S02]  /*a470*/  LEA R130, R130, UR4, 0x2 ;  /* 0x0000000482827c11 */ /* 0x000fe4000f8e10ff */
[----:B------:R-:W-:Y:S01]  /*a480*/  SHF.L.W.U32.HI R64, R64, 0x14, R64 ;  /* 0x0000001440407819 */ /* 0x000fe20000010e40 */
[----:B------:R-:W-:Y:S01]  /*a490*/  IMAD.IADD R77, R68, 0x1, R75 ;  /* 0x00000001444d7824 */ /* 0x000fe200078e024b */
[----:B------:R-:W-:Y:S01]  /*a4a0*/  LOP3.LUT R63, R63, R76, RZ, 0x3c, !PT ;  /* 0x0000004c3f3f7212 */ /* 0x000fe200078e3cff */
[----:B------:R-:W2:Y:S01]  /*a4b0*/  LDL R43, [R130] ;  /* 0x00000000822b7983 */ /* 0x000ea20000100800 */
[----:B------:R-:W-:-:S02]  /*a4c0*/  IADD3 R72, PT, PT, R61, R64, R40 ;  /* 0x000000403d487210 */ /* 0x000fc40007ffe028 */
[----:B------:R-:W-:Y:S02]  /*a4d0*/  SHF.L.W.U32.HI R74, R63, 0x10, R63 ;  /* 0x000000103f4a7819 */ /* 0x000fe40000010e3f */
[----:B------:R-:W-:Y:S02]  /*a4e0*/  LEA R134, R134, UR4, 0x2 ;  /* 0x0000000486867c11 */ /* 0x000fe4000f8e10ff */
[----:B------:R-:W-:Y:S02]  /*a4f0*/  LOP3.LUT R66, R66, R77, RZ, 0x3c, !PT ;  /* 0x0000004d42427212 */ /* 0x000fe400078e3cff */
[----:B------:R-:W-:Y:S01]  /*a500*/  LOP3.LUT R71, R71, R72, RZ, 0x3c, !PT ;  /* 0x0000004847477212 */ /* 0x000fe200078e3cff */
[----:B------:R-:W-:Y:S01]  /*a510*/  IMAD.IADD R80, R65, 0x1, R74 ;  /* 0x0000000141507824 */ /* 0x000fe200078e024a */
[----:B------:R-:W2:Y:S01]  /*a520*/  LDL R45, [R134] ;  /* 0x00000000862d7983 */ /* 0x000ea20000100800 */
[----:B------:R-:W-:Y:S02]  /*a530*/  SHF.L.W.U32.HI R68, R66, 0x14, R66 ;  /* 0x0000001442447819 */ /* 0x000fe40000010e42 */
[----:B------:R-:W-:-:S02]  /*a540*/  SHF.L.W.U32.HI R66, R71, 0x18, R71 ;  /* 0x0000001847427819 */ /* 0x000fc40000010e47 */
[----:B------:R-:W-:Y:S02]  /*a550*/  LEA R133, R133, UR4, 0x2 ;  /* 0x0000000485857c11 */ /* 0x000fe4000f8e10ff */
[----:B------:R-:W-:Y:S01]  /*a560*/  LOP3.LUT R67, R67, R80, RZ, 0x3c, !PT ;  /* 0x0000005043437212 */ /* 0x000fe200078e3cff */
[----:B------:R-:W-:Y:S01]  /*a570*/  IMAD.IADD R73, R73, 0x1, R66 ;  /* 0x0000000149497824 */ /* 0x000fe200078e0242 */
[----:B------:R-:W-:Y:S01]  /*a580*/  LEA R47, R139, UR4, 0x2 ;  /* 0x000000048b2f7c11 */ /* 0x000fe2000f8e10ff */
[----:B------:R-:W2:Y:S01]  /*a590*/  LDL R44, [R133] ;  /* 0x00000000852c7983 */ /* 0x000ea20000100800 */
[----:B------:R-:W-:Y:S02]  /*a5a0*/  SHF.L.W.U32.HI R67, R67, 0x14, R67 ;  /* 0x0000001443437819 */ /* 0x000fe40000010e43 */
[----:B------:R-:W-:Y:S02]  /*a5b0*/  LOP3.LUT R64, R64, R73, RZ, 0x3c, !PT ;  /* 0x0000004940407212 */ /* 0x000fe400078e3cff */
[----:B------:R-:W-:Y:S01]  /*a5c0*/  IADD3 R71, PT, PT, R76, R67, R39 ;  /* 0x000000434c477210 */ /* 0x000fe20007ffe027 */
[----:B------:R-:W2:Y:S01]  /*a5d0*/  LDL R47, [R47] ;  /* 0x000000002f2f7983 */ /* 0x000ea20000100800 */
[----:B------:R-:W-:-:S02]  /*a5e0*/  SHF.L.W.U32.HI R65, R64, 0x19, R64 ;  /* 0x0000001940417819 */ /* 0x000fc40000010e40 */
[----:B------:R-:W-:Y:S02]  /*a5f0*/  LOP3.LUT R63, R74, R71, RZ, 0x3c, !PT ;  /* 0x000000474a3f7212 */ /* 0x000fe400078e3cff */
[----:B------:R-:W-:Y:S02]  /*a600*/  LEA R136, R136, UR4, 0x2 ;  /* 0x0000000488887c11 */ /* 0x000fe4000f8e10ff */
[----:B------:R-:W-:Y:S02]  /*a610*/  IADD3 R78, PT, PT, R78, R68, R41 ;  /* 0x000000444e4e7210 */ /* 0x000fe40007ffe029 */
[-C--:B------:R-:W-:Y:S01]  /*a620*/  LOP3.LUT R70, R70, R69.reuse, RZ, 0x3c, !PT ;  /* 0x0000004546467212 */ /* 0x080fe200078e3cff */
[----:B------:R-:W2:Y:S01]  /*a630*/  LDL R40, [R136] ;  /* 0x0000000088287983 */ /* 0x000ea20000100800 */
[----:B------:R-:W-:Y:S02]  /*a640*/  IADD3 R76, PT, PT, R65, R69, R42 ;  /* 0x00000045414c7210 */ /* 0x000fe40007ffe02a */
[----:B------:R-:W-:-:S02]  /*a650*/  LEA R61, R132, UR4, 0x2 ;  /* 0x00000004843d7c11 */ /* 0x000fc4000f8e10ff */
[----:B------:R-:W-:Y:S02]  /*a660*/  SHF.L.W.U32.HI R69, R63, 0x18, R63 ;  /* 0x000000183f457819 */ /* 0x000fe40000010e3f */
[----:B------:R-:W-:Y:S02]  /*a670*/  LOP3.LUT R75, R75, R78, RZ, 0x3c, !PT ;  /* 0x0000004e4b4b7212 */ /* 0x000fe400078e3cff */
[----:B------:R-:W2:Y:S01]  /*a680*/  LDL R61, [R61] ;  /* 0x000000003d3d7983 */ /* 0x000ea20000100800 */
[----:B------:R-:W-:Y:S01]  /*a690*/  IMAD.IADD R80, R80, 0x1, R69 ;  /* 0x0000000150507824 */ /* 0x000fe200078e0245 */
[----:B------:R-:W-:Y:S02]  /*a6a0*/  SHF.L.W.U32.HI R74, R75, 0x18, R75 ;  /* 0x000000184b4a7819 */ /* 0x000fe40000010e4b */
[----:B------:R-:W-:-:S03]  /*a6b0*/  LOP3.LUT R69, R69, R76, RZ, 0x3c, !PT ;  /* 0x0000004c45457212 */ /* 0x000fc600078e3cff */
[----:B------:R-:W-:Y:S01]  /*a6c0*/  IMAD.IADD R77, R77, 0x1, R74 ;  /* 0x000000014d4d7824 */ /* 0x000fe200078e024a */
[----:B------:R-:W-:Y:S02]  /*a6d0*/  SHF.L.W.U32.HI R82, R69, 0x10, R69 ;  /* 0x0000001045527819 */ /* 0x000fe40000010e45 */
[----:B------:R-:W-:-:S03]  /*a6e0*/  LEA R137, R137, UR4, 0x2 ;  /* 0x0000000489897c11 */ /* 0x000fc6000f8e10ff */
[----:B------:R-:W-:Y:S01]  /*a6f0*/  IMAD.IADD R84, R77, 0x1, R82 ;  /* 0x000000014d547824 */ /* 0x000fe200078e0252 */
[----:B------:R-:W-:Y:S01]  /*a700*/  LOP3.LUT R67, R67, R80, RZ, 0x3c, !PT ;  /* 0x0000005043437212 */ /* 0x000fe200078e3cff */
[----:B------:R-:W2:Y:S01]  /*a710*/  LDL R41, [R137] ;  /* 0x0000000089297983 */ /* 0x000ea20000100800 */
[----:B------:R-:W-:Y:S02]  /*a720*/  LEA R138, R138, UR4, 0x2 ;  /* 0x000000048a8a7c11 */ /* 0x000fe4000f8e10ff */
[----:B------:R-:W-:Y:S02]  /*a730*/  LOP3.LUT R69, R65, R84, RZ, 0x3c, !PT ;  /* 0x0000005441457212 */ /* 0x000fe400078e3cff */
[----:B------:R-:W-:Y:S01]  /*a740*/  LOP3.LUT R68, R68, R77, RZ, 0x3c, !PT ;  /* 0x0000004d44447212 */ /* 0x000fe200078e3cff */
[----:B------:R-:W2:Y:S01]  /*a750*/  LDL R39, [R138] ;  /* 0x000000008a277983 */ /* 0x000ea20000100800 */
[----:B------:R-:W-:Y:S02]  /*a760*/  SHF.L.W.U32.HI R67, R67, 0x19, R67 ;  /* 0x0000001943437819 */ /* 0x000fe40000010e43 */
[----:B------:R-:W-:-:S02]  /*a770*/  SHF.L.W.U32.HI R65, R70, 0x18, R70 ;  /* 0x0000001846417819 */ /* 0x000fc40000010e46 */
[----:B------:R-:W-:Y:S02]  /*a780*/  LEA R135, R135, UR4, 0x2 ;  /* 0x0000000487877c11 */ /* 0x000fe4000f8e10ff */
[----:B------:R-:W-:Y:S02]  /*a790*/  SHF.L.W.U32.HI R68, R68, 0x19, R68 ;  /* 0x0000001944447819 */ /* 0x000fe40000010e44 */
[----:B-----5:R-:W-:Y:S01]  /*a7a0*/  IADD3 R81, PT, PT, R67, R78, R35 ;  /* 0x0000004e43517210 */ /* 0x020fe20007ffe023 */
[----:B------:R-:W-:Y:S01]  /*a7b0*/  IMAD.IADD R35, R60, 0x1, R65 ;  /* 0x000000013c237824 */ /* 0x000fe200078e0241 */
[----:B------:R-:W-:Y:S01]  /*a7c0*/  LEA R63, R140, UR4, 0x2 ;  /* 0x000000048c3f7c11 */ /* 0x000fe2000f8e10ff */
[----:B------:R-:W5:Y:S01]  /*a7d0*/  LDL R42, [R135] ;  /* 0x00000000872a7983 */ /* 0x000f620000100800 */
[----:B------:R-:W-:Y:S02]  /*a7e0*/  IADD3 R72, PT, PT, R68, R72, R37 ;  /* 0x0000004844487210 */ /* 0x000fe40007ffe025 */
[----:B------:R-:W-:-:S02]  /*a7f0*/  LOP3.LUT R66, R66, R81, RZ, 0x3c, !PT ;  /* 0x0000005142427212 */ /* 0x000fc400078e3cff */
[----:B------:R-:W-:Y:S01]  /*a800*/  LOP3.LUT R62, R62, R35, RZ, 0x3c, !PT ;  /* 0x000000233e3e7212 */ /* 0x000fe200078e3cff */
[----:B------:R-:W5:Y:S01]  /*a810*/  LDL R63, [R63] ;  /* 0x000000003f3f7983 */ /* 0x000f620000100800 */
[----:B------:R-:W-:Y:S02]  /*a820*/  LOP3.LUT R60, R65, R72, RZ, 0x3c, !PT ;  /* 0x00000048413c7212 */ /* 0x000fe400078e3cff */
[----:B------:R-:W-:Y:S02]  /*a830*/  SHF.L.W.U32.HI R66, R66, 0x10, R66 ;  /* 0x0000001042427819 */ /* 0x000fe40000010e42 */
[----:B------:R-:W-:Y:S02]  /*a840*/  SHF.L.W.U32.HI R65, R62, 0x19, R62 ;  /* 0x000000193e417819 */ /* 0x000fe40000010e3e */
[----:B------:R-:W-:Y:S01]  /*a850*/  SHF.L.W.U32.HI R77, R60, 0x10, R60 ;  /* 0x000000103c4d7819 */ /* 0x000fe20000010e3c */
[----:B------:R-:W-:Y:S01]  /*a860*/  IMAD.IADD R60, R35, 0x1, R66 ;  /* 0x00000001233c7824 */ /* 0x000fe200078e0242 */
[----:B------:R-:W-:-:S02]  /*a870*/  IADD3 R83, PT, PT, R65, R71, R32 ;  /* 0x0000004741537210 */ /* 0x000fc40007ffe020 */
[----:B------:R-:W-:Y:S01]  /*a880*/  LEA R64, R146, UR4, 0x2 ;  /* 0x0000000492407c11 */ /* 0x000fe2000f8e10ff */
[----:B------:R-:W-:Y:S01]  /*a890*/  IMAD.IADD R71, R80, 0x1, R77 ;  /* 0x0000000150477824 */ /* 0x000fe200078e024d */
[----:B------:R-:W-:Y:S02]  /*a8a0*/  SHF.L.W.U32.HI R69, R69, 0x14, R69 ;  /* 0x0000001445457819 */ /* 0x000fe40000010e45 */
[----:B------:R-:W-:Y:S02]  /*a8b0*/  LOP3.LUT R67, R67, R60, RZ, 0x3c, !PT ;  /* 0x0000003c43437212 */ /* 0x000fe400078e3cff */
[----:B------:R-:W-:Y:S01]  /*a8c0*/  LOP3.LUT R74, R74, R83, RZ, 0x3c, !PT ;  /* 0x000000534a4a7212 */ /* 0x000fe200078e3cff */
[----:B------:R-:W5:Y:S01]  /*a8d0*/  LDL R64, [R64] ;  /* 0x0000000040407983 */ /* 0x000f620000100800 */
[----:B------:R-:W-:Y:S02]  /*a8e0*/  IADD3 R75, PT, PT, R76, R69, R3 ;  /* 0x000000454c4b7210 */ /* 0x000fe40007ffe003 */
[----:B------:R-:W-:-:S02]  /*a8f0*/  LOP3.LUT R68, R68, R71, RZ, 0x3c, !PT ;  /* 0x0000004744447212 */ /* 0x000fc400078e3cff */
[----:B------:R-:W-:Y:S02]  /*a900*/  SHF.L.W.U32.HI R62, R67, 0x14, R67 ;  /* 0x00000014433e7819 */ /* 0x000fe40000010e43 */
[----:B------:R-:W-:Y:S02]  /*a910*/  SHF.L.W.U32.HI R74, R74, 0x10, R74 ;  /* 0x000000104a4a7819 */ /* 0x000fe40000010e4a */
[----:B------:R-:W-:Y:S02]  /*a920*/  LEA R143, R143, UR4, 0x2 ;  /* 0x000000048f8f7c11 */ /* 0x000fe4000f8e10ff */
[----:B------:R-:W-:Y:S02]  /*a930*/  LOP3.LUT R82, R82, R75, RZ, 0x3c, !PT ;  /* 0x0000004b52527212 */ /* 0x000fe400078e3cff */
[----:B------:R-:W-:Y:S01]  /*a940*/  SHF.L.W.U32.HI R79, R68, 0x14, R68 ;  /* 0x00000014444f7819 */ /* 0x000fe20000010e44 */
[----:B------:R-:W-:Y:S01]  /*a950*/  IMAD.IADD R68, R73, 0x1, R74 ;  /* 0x0000000149447824 */ /* 0x000fe200078e024a */
[----:B------:R-:W-:Y:S01]  /*a960*/  IADD3 R81, PT, PT, R81, R62, R28 ;  /* 0x0000003e51517210 */ /* 0x000fe20007ffe01c */
[----:B------:R-:W5:Y:S01]  /*a970*/  LDL R37, [R143] ;  /* 0x000000008f257983 */ /* 0x000f620000100800 */
[----:B------:R-:W-:-:S02]  /*a980*/  LEA R145, R145, UR4, 0x2 ;  /* 0x0000000491917c11 */ /* 0x000fc4000f8e10ff */
[----:B------:R-:W-:Y:S02]  /*a990*/  SHF.L.W.U32.HI R67, R82, 0x18, R82 ;  /* 0x0000001852437819 */ /* 0x000fe40000010e52 */
[----:B------:R-:W-:Y:S01]  /*a9a0*/  LOP3.LUT R66, R66, R81, RZ, 0x3c, !PT ;  /* 0x0000005142427212 */ /* 0x000fe200078e3cff */
[----:B------:R-:W5:Y:S01]  /*a9b0*/  LDL R3, [R145] ;  /* 0x0000000091037983 */ /* 0x000f620000100800 */
[----:B------:R-:W-:Y:S02]  /*a9c0*/  IADD3 R72, PT, PT, R72, R79, R18 ;  /* 0x0000004f48487210 */ /* 0x000fe40007ffe012 */
[----:B------:R-:W-:Y:S01]  /*a9d0*/  LOP3.LUT R28, R65, R68, RZ, 0x3c, !PT ;  /* 0x00000044411c7212 */ /* 0x000fe200078e3cff */
[----:B------:R-:W-:Y:S01]  /*a9e0*/  IMAD.IADD R84, R84, 0x1, R67 ;  /* 0x0000000154547824 */ /* 0x000fe200078e0243 */
[----:B------:R-:W-:Y:S02]  /*a9f0*/  SHF.L.W.U32.HI R65, R66, 0x18, R66 ;  /* 0x0000001842417819 */ /* 0x000fe40000010e42 */
[----:B------:R-:W-:-:S02]  /*aa00*/  LOP3.LUT R77, R77, R72, RZ, 0x3c, !PT ;  /* 0x000000484d4d7212 */ /* 0x000fc400078e3cff */
[----:B------:R-:W-:Y:S01]  /*aa10*/  SHF.L.W.U32.HI R70, R28, 0x14, R28 ;  /* 0x000000141c467819 */ /* 0x000fe20000010e1c */
[----:B------:R-:W-:Y:S01]  /*aa20*/  IMAD.IADD R73, R60, 0x1, R65 ;  /* 0x000000013c497824 */ /* 0x000fe200078e0241 */
[----:B------:R-:W-:Y:S02]  /*aa30*/  LOP3.LUT R69, R69, R84, RZ, 0x3c, !PT ;  /* 0x0000005445457212 */ /* 0x000fe400078e3cff */
[----:B------:R-:W-:Y:S02]  /*aa40*/  SHF.L.W.U32.HI R60, R77, 0x18, R77 ;  /* 0x000000184d3c7819 */ /* 0x000fe40000010e4d */
[----:B------:R-:W-:Y:S02]  /*aa50*/  IADD3 R83, PT, PT, R83, R70, R0 ;  /* 0x0000004653537210 */ /* 0x000fe40007ffe000 */
[----:B------:R-:W-:Y:S02]  /*aa60*/  LEA R35, R144, UR4, 0x2 ;  /* 0x0000000490237c11 */ /* 0x000fe4000f8e10ff */
[----:B------:R-:W-:-:S02]  /*aa70*/  SHF.L.W.U32.HI R28, R69, 0x19, R69 ;  /* 0x00000019451c7819 */ /* 0x000fc40000010e45 */
[----:B------:R-:W-:Y:S01]  /*aa80*/  LOP3.LUT R0, R62, R73, RZ, 0x3c, !PT ;  /* 0x000000493e007212 */ /* 0x000fe200078e3cff */
[----:B------:R-:W-:Y:S01]  /*aa90*/  IMAD.IADD R62, R71, 0x1, R60 ;  /* 0x00000001473e7824 */ /* 0x000fe200078e023c */
[----:B------:R-:W-:Y:S01]  /*aaa0*/  LOP3.LUT R74, R74, R83, RZ, 0x3c, !PT ;  /* 0x000000534a4a7212 */ /* 0x000fe200078e3cff */
[----:B------:R-:W5:Y:S01]  /*aab0*/  LDL R35, [R35] ;  /* 0x0000000023237983 */ /* 0x000f620000100800 */
[----:B------:R-:W-:Y:S02]  /*aac0*/  LEA R142, R142, UR4, 0x2 ;  /* 0x000000048e8e7c11 */ /* 0x000fe4000f8e10ff */
[----:B------:R-:W-:Y:S02]  /*aad0*/  IADD3 R72, PT, PT, R28, R72, R13 ;  /* 0x000000481c487210 */ /* 0x000fe40007ffe00d */
[----:B------:R-:W-:Y:S01]  /*aae0*/  SHF.L.W.U32.HI R66, R0, 0x19, R0 ;  /* 0x0000001900427819 */ /* 0x000fe20000010e00 */
[----:B------:R-:W5:Y:S01]  /*aaf0*/  LDL R18, [R142] ;  /* 0x000000008e127983 */ /* 0x000f620000100800 */
[----:B------:R-:W-:-:S02]  /*ab00*/  SHF.L.W.U32.HI R13, R74, 0x18, R74 ;  /* 0x000000184a0d7819 */ /* 0x000fc40000010e4a */
[----:B------:R-:W-:Y:S02]  /*ab10*/  LOP3.LUT R79, R79, R62, RZ, 0x3c, !PT ;  /* 0x0000003e4f4f7212 */ /* 0x000fe400078e3cff */
[----:B------:R-:W-:Y:S02]  /*ab20*/  LOP3.LUT R65, R65, R72, RZ, 0x3c, !PT ;  /* 0x0000004841417212 */ /* 0x000fe400078e3cff */
[----:B------:R-:W-:Y:S01]  /*ab30*/  IADD3 R74, PT, PT, R66, R83, R33 ;  /* 0x00000053424a7210 */ /* 0x000fe20007ffe021 */
[----:B------:R-:W-:Y:S01]  /*ab40*/  IMAD.IADD R33, R68, 0x1, R13 ;  /* 0x0000000144217824 */ /* 0x000fe200078e020d */
[----:B------:R-:W-:Y:S02]  /*ab50*/  SHF.L.W.U32.HI R79, R79, 0x19, R79 ;  /* 0x000000194f4f7819 */ /* 0x000fe40000010e4f */
[----:B------:R-:W-:Y:S02]  /*ab60*/  LEA R0, R14, UR4, 0x2 ;  /* 0x000000040e007c11 */ /* 0x000fe4000f8e10ff */
[----:B------:R-:W-:-:S02]  /*ab70*/  SHF.L.W.U32.HI R14, R65, 0x10, R65 ;  /* 0x00000010410e7819 */ /* 0x000fc40000010e41 */
[----:B------:R-:W-:Y:S02]  /*ab80*/  LOP3.LUT R67, R67, R74, RZ, 0x3c, !PT ;  /* 0x0000004a43437212 */ /* 0x000fe400078e3cff */
[----:B----4-:R-:W-:Y:S01]  /*ab90*/  IADD3 R34, PT, PT, R79, R81, R34 ;  /* 0x000000514f227210 */ /* 0x010fe20007ffe022 */
[----:B------:R-:W4:Y:S01]  /*aba0*/  LDL R0, [R0] ;  /* 0x0000000000007983 */ /* 0x000f220000100800 */
[----:B------:R-:W-:Y:S01]  /*abb0*/  LOP3.LUT R70, R70, R33, RZ, 0x3c, !PT ;  /* 0x0000002146467212 */ /* 0x000fe200078e3cff */
[----:B------:R-:W-:Y:S01]  /*abc0*/  IMAD.IADD R33, R33, 0x1, R14 ;  /* 0x0000000121217824 */ /* 0x000fe200078e020e */
[----:B------:R-:W-:Y:S02]  /*abd0*/  SHF.L.W.U32.HI R67, R67, 0x10, R67 ;  /* 0x0000001043437819 */ /* 0x000fe40000010e43 */
[----:B------:R-:W-:Y:S02]  /*abe0*/  SHF.L.W.U32.HI R70, R70, 0x19, R70 ;  /* 0x0000001946467819 */ /* 0x000fe40000010e46 */
[----:B------:R-:W-:Y:S01]  /*abf0*/  LOP3.LUT R13, R13, R34, RZ, 0x3c, !PT ;  /* 0x000000220d0d7212 */ /* 0x000fe200078e3cff */
[----:B------:R-:W-:Y:S01]  /*ac00*/  IMAD.IADD R69, R62, 0x1, R67 ;  /* 0x000000013e457824 */ /* 0x000fe200078e0243 */
[----:B------:R-:W-:-:S02]  /*ac10*/  LOP3.LUT R28, R28, R33, RZ, 0x3c, !PT ;  /* 0x000000211c1c7212 */ /* 0x000fc400078e3cff */
[----:B------:R-:W-:Y:S02]  /*ac20*/  IADD3 R12, PT, PT, R70, R75, R12 ;  /* 0x0000004b460c7210 */ /* 0x000fe40007ffe00c */
[----:B------:R-:W-:Y:S02]  /*ac30*/  SHF.L.W.U32.HI R65, R13, 0x10, R13 ;  /* 0x000000100d417819 */ /* 0x000fe40000010e0d */
[----:B------:R-:W-:Y:S02]  /*ac40*/  LEA R32, R141, UR4, 0x2 ;  /* 0x000000048d207c11 */ /* 0x000fe4000f8e10ff */
[----:B------:R-:W-:Y:S01]  /*ac50*/  SHF.L.W.U32.HI R13, R28, 0x14, R28 ;  /* 0x000000141c0d7819 */ /* 0x000fe20000010e1c */
[----:B------:R-:W-:Y:S01]  /*ac60*/  IMAD.IADD R84, R84, 0x1, R65 ;  /* 0x0000000154547824 */ /* 0x000fe200078e0241 */
[----:B------:R-:W-:Y:S02]  /*ac70*/  LOP3.LUT R60, R60, R12, RZ, 0x3c, !PT ;  /* 0x0000000c3c3c7212 */ /* 0x000fe400078e3cff */
[----:B------:R-:W-:Y:S01]  /*ac80*/  LOP3.LUT R66, R66, R69, RZ, 0x3c, !PT ;  /* 0x0000004542427212 */ /* 0x000fe200078e3cff */
[----:B------:R-:W4:Y:S01]  /*ac90*/  LDL R32, [R32] ;  /* 0x0000000020207983 */ /* 0x000f220000100800 */
[----:B------:R-:W-:-:S02]  /*aca0*/  IADD3 R2, PT, PT, R72, R13, R2 ;  /* 0x0000000d48027210 */ /* 0x000fc40007ffe002 */
[----:B------:R-:W-:Y:S02]  /*acb0*/  SHF.L.W.U32.HI R60, R60, 0x10, R60 ;  /* 0x000000103c3c7819 */ /* 0x000fe40000010e3c */
[----:B------:R-:W-:Y:S02]  /*acc0*/  SHF.L.W.U32.HI R66, R66, 0x14, R66 ;  /* 0x0000001442427819 */ /* 0x000fe40000010e42 */
[----:B------:R-:W-:Y:S02]  /*acd0*/  LOP3.LUT R79, R79, R84, RZ, 0x3c, !PT ;  /* 0x000000544f4f7212 */ /* 0x000fe400078e3cff */
[----:B------:R-:W-:Y:S01]  /*ace0*/  LOP3.LUT R14, R14, R2, RZ, 0x3c, !PT ;  /* 0x000000020e0e7212 */ /* 0x000fe200078e3cff */
[----:B------:R-:W-:Y:S01]  /*acf0*/  IMAD.IADD R73, R73, 0x1, R60 ;  /* 0x0000000149497824 */ /* 0x000fe200078e023c */
[----:B------:R-:W-:Y:S02]  /*ad00*/  IADD3 R74, PT, PT, R74, R66, R19 ;  /* 0x000000424a4a7210 */ /* 0x000fe40007ffe013 */
[----:B------:R-:W-:-:S02]  /*ad10*/  SHF.L.W.U32.HI R79, R79, 0x14, R79 ;  /* 0x000000144f4f7819 */ /* 0x000fc40000010e4f */
[----:B------:R-:W-:Y:S02]  /*ad20*/  SHF.L.W.U32.HI R14, R14, 0x18, R14 ;  /* 0x000000180e0e7819 */ /* 0x000fe40000010e0e */
[----:B------:R-:W-:Y:S02]  /*ad30*/  LOP3.LUT R67, R67, R74, RZ, 0x3c, !PT ;  /* 0x0000004a43437212 */ /* 0x000fe400078e3cff */
[----:B------:R-:W-:Y:S02]  /*ad40*/  LOP3.LUT R70, R70, R73, RZ, 0x3c, !PT ;  /* 0x0000004946467212 */ /* 0x000fe400078e3cff */
[----:B------:R-:W-:Y:S01]  /*ad50*/  IADD3 R34, PT, PT, R34, R79, R20 ;  /* 0x0000004f22227210 */ /* 0x000fe20007ffe014 */
[----:B------:R-:W-:Y:S01]  /*ad60*/  IMAD.IADD R20, R33, 0x1, R14 ;  /* 0x0000000121147824 */ /* 0x000fe200078e020e */
[----:B------:R-:W-:Y:S02]  /*ad70*/  SHF.L.W.U32.HI R28, R67, 0x18, R67 ;  /* 0x00000018431c7819 */ /* 0x000fe40000010e43 */
[----:B------:R-:W-:-:S02]  /*ad80*/  SHF.L.W.U32.HI R70, R70, 0x14, R70 ;  /* 0x0000001446467819 */ /* 0x000fc40000010e46 */
[----:B------:R-:W-:Y:S01]  /*ad90*/  LOP3.LUT R65, R65, R34, RZ, 0x3c, !PT ;  /* 0x0000002241417212 */ /* 0x000fe200078e3cff */
[----:B------:R-:W-:Y:S01]  /*ada0*/  IMAD.IADD R69, R69, 0x1, R28 ;  /* 0x0000000145457824 */ /* 0x000fe200078e021c */
[----:B------:R-:W-:Y:S02]  /*adb0*/  LOP3.LUT R13, R13, R20, RZ, 0x3c, !PT ;  /* 0x000000140d0d7212 */ /* 0x000fe400078e3cff */
        /* <DEDUP_REMOVED lines=11> */
[----:B------:R-:W-:Y:S01]  /*ae70*/  IMAD.IADD R73, R73, 0x1, R60 ;  /* 0x0000000149497824 */ /* 0x000fe200078e023c */
[----:B---3--:R-:W-:-:S02]  /*ae80*/  IADD3 R38, PT, PT, R19, R34, R38 ;  /* 0x0000002213267210 */ /* 0x008fc40007ffe026 */
[----:B------:R-:W-:Y:S02]  /*ae90*/  SHF.L.W.U32.HI R79, R79, 0x19, R79 ;  /* 0x000000194f4f7819 */ /* 0x000fe40000010e4f */
[----:B------:R-:W-:Y:S02]  /*aea0*/  SHF.L.W.U32.HI R33, R28, 0x10, R28 ;  /* 0x000000101c217819 */ /* 0x000fe40000010e1c */
[----:B------:R-:W-:Y:S02]  /*aeb0*/  LOP3.LUT R28, R14, R38, RZ, 0x3c, !PT ;  /* 0x000000260e1c7212 */ /* 0x000fe400078e3cff */
[----:B------:R-:W-:Y:S02]  /*aec0*/  LOP3.LUT R70, R70, R73, RZ, 0x3c, !PT ;  /* 0x0000004946467212 */ /* 0x000fe400078e3cff */
[----:B--2---:R-:W-:Y:S01]  /*aed0*/  IADD3 R14, PT, PT, R79, R2, R23 ;  /* 0x000000024f0e7210 */ /* 0x004fe20007ffe017 */
[----:B------:R-:W-:Y:S01]  /*aee0*/  IMAD.IADD R23, R84, 0x1, R33 ;  /* 0x0000000154177824 */ /* 0x000fe200078e0221 */
[----:B------:R-:W-:-:S02]  /*aef0*/  SHF.L.W.U32.HI R28, R28, 0x10, R28 ;  /* 0x000000101c1c7819 */ /* 0x000fc40000010e1c */
[----:B------:R-:W-:Y:S02]  /*af00*/  SHF.L.W.U32.HI R13, R70, 0x19, R70 ;  /* 0x00000019460d7819 */ /* 0x000fe40000010e46 */
[----:B------:R-:W-:Y:S01]  /*af10*/  LOP3.LUT R60, R60, R14, RZ, 0x3c, !PT ;  /* 0x0000000e3c3c7212 */ /* 0x000fe200078e3cff */
[----:B------:R-:W-:Y:S01]  /*af20*/  IMAD.IADD R34, R73, 0x1, R28 ;  /* 0x0000000149227824 */ /* 0x000fe200078e021c */
[----:B------:R-:W-:Y:S02]  /*af30*/  LOP3.LUT R12, R12, R23, RZ, 0x3c, !PT ;  /* 0x000000170c0c7212 */ /* 0x000fe400078e3cff */
[----:B------:R-:W-:Y:S02]  /*af40*/  IADD3 R74, PT, PT, R13, R74, R22 ;  /* 0x0000004a0d4a7210 */ /* 0x000fe40007ffe016 */
        /* <DEDUP_REMOVED lines=8> */
[----:B------:R-:W-:-:S02]  /*afd0*/  LOP3.LUT R79, R79, R22, RZ, 0x3c, !PT ;  /* 0x000000164f4f7212 */ /* 0x000fc400078e3cff */
[----:B------:R-:W-:Y:S01]  /*afe0*/  LOP3.LUT R33, R33, R24, RZ, 0x3c, !PT ;  /* 0x0000001821217212 */ /* 0x000fe200078e3cff */
[----:B------:R-:W-:Y:S01]  /*aff0*/  IMAD.IADD R20, R20, 0x1, R65 ;  /* 0x0000000114147824 */ /* 0x000fe200078e0241 */
[----:B------:R-:W-:Y:S02]  /*b000*/  IADD3 R53, PT, PT, R38, R19, R53 ;  /* 0x0000001326357210 */ /* 0x000fe40007ffe035 */
[----:B------:R-:W-:Y:S02]  /*b010*/  SHF.L.W.U32.HI R79, R79, 0x14, R79 ;  /* 0x000000144f4f7819 */ /* 0x000fe40000010e4f */
[----:B------:R-:W-:Y:S02]  /*b020*/  SHF.L.W.U32.HI R2, R33, 0x18, R33 ;  /* 0x0000001821027819 */ /* 0x000fe40000010e21 */
[----:B------:R-:W-:Y:S02]  /*b030*/  LOP3.LUT R28, R28, R53, RZ, 0x3c, !PT ;  /* 0x000000351c1c7212 */ /* 0x000fe400078e3cff */
[----:B------:R-:W-:-:S02]  /*b040*/  LOP3.LUT R13, R13, R20, RZ, 0x3c, !PT ;  /* 0x000000140d0d7212 */ /* 0x000fc400078e3cff */
[----:B------:R-:W-:Y:S01]  /*b050*/  IADD3 R25, PT, PT, R14, R79, R25 ;  /* 0x0000004f0e197210 */ /* 0x000fe20007ffe019 */
[----:B------:R-:W-:Y:S01]  /*b060*/  IMAD.IADD R23, R23, 0x1, R2 ;  /* 0x0000000117177824 */ /* 0x000fe200078e0202 */
[----:B------:R-:W-:Y:S02]  /*b070*/  SHF.L.W.U32.HI R21, R28, 0x18, R28 ;  /* 0x000000181c157819 */ /* 0x000fe40000010e1c */
[----:B------:R-:W-:Y:S02]  /*b080*/  SHF.L.W.U32.HI R33, R13, 0x14, R13 ;  /* 0x000000140d217819 */ /* 0x000fe40000010e0d */
[----:B------:R-:W-:Y:S01]  /*b090*/  LOP3.LUT R60, R60, R25, RZ, 0x3c, !PT ;  /* 0x000000193c3c7212 */ /* 0x000fe200078e3cff */
[----:B------:R-:W-:Y:S01]  /*b0a0*/  IMAD.IADD R34, R34, 0x1, R21 ;  /* 0x0000000122227824 */ /* 0x000fe200078e0215 */
[----:B------:R-:W-:Y:S02]  /*b0b0*/  LOP3.LUT R12, R12, R23, RZ, 0x3c, !PT ;  /* 0x000000170c0c7212 */ /* 0x000fe400078e3cff */
[----:B------:R-:W-:-:S02]  /*b0c0*/  IADD3 R54, PT, PT, R74, R33, R54 ;  /* 0x000000214a367210 */ /* 0x000fc40007ffe036 */
[----:B------:R-:W-:Y:S02]  /*b0d0*/  SHF.L.W.U32.HI R13, R60, 0x18, R60 ;  /* 0x000000183c0d7819 */ /* 0x000fe40000010e3c */
[----:B------:R-:W-:Y:S02]  /*b0e0*/  SHF.L.W.U32.HI R12, R12, 0x19, R12 ;  /* 0x000000190c0c7819 */ /* 0x000fe40000010e0c */
[----:B------:R-:W-:Y:S01]  /*b0f0*/  LOP3.LUT R65, R65, R54, RZ, 0x3c, !PT ;  /* 0x0000003641417212 */ /* 0x000fe200078e3cff */
[----:B------:R-:W-:Y:S01]  /*b100*/  IMAD.IADD R22, R22, 0x1, R13 ;  /* 0x0000000116167824 */ /* 0x000fe200078e020d */
[----:B------:R-:W-:Y:S02]  /*b110*/  LOP3.LUT R19, R19, R34, RZ, 0x3c, !PT ;  /* 0x0000002213137212 */ /* 0x000fe400078e3cff */
[----:B------:R-:W-:Y:S02]  /*b120*/  IADD3 R28, PT, PT, R12, R25, R29 ;  /* 0x000000190c1c7210 */ /* 0x000fe40007ffe01d */
[----:B------:R-:W-:-:S02]  /*b130*/  SHF.L.W.U32.HI R65, R65, 0x18, R65 ;  /* 0x0000001841417819 */ /* 0x000fc40000010e41 */
[----:B------:R-:W-:Y:S02]  /*b140*/  SHF.L.W.U32.HI R19, R19, 0x19, R19 ;  /* 0x0000001913137819 */ /* 0x000fe40000010e13 */
[----:B------:R-:W-:Y:S02]  /*b150*/  LOP3.LUT R79, R79, R22, RZ, 0x3c, !PT ;  /* 0x000000164f4f7212 */ /* 0x000fe400078e3cff */
[----:B------:R-:W-:Y:S01]  /*b160*/  LOP3.LUT R21, R21, R28, RZ, 0x3c, !PT ;  /* 0x0000001c15157212 */ /* 0x000fe200078e3cff */
[----:B------:R-:W-:Y:S01]  /*b170*/  IMAD.IADD R20, R20, 0x1, R65 ;  /* 0x0000000114147824 */ /* 0x000fe200078e0241 */
[----:B------:R-:W-:Y:S02]  /*b180*/  IADD3 R29, PT, PT, R19, R54, R26 ;  /* 0x00000036131d7210 */ /* 0x000fe40007ffe01a */
[----:B------:R-:W-:Y:S02]  /*b190*/  SHF.L.W.U32.HI R14, R79, 0x19, R79 ;  /* 0x000000194f0e7819 */ /* 0x000fe40000010e4f */
[----:B------:R-:W-:-:S02]  /*b1a0*/  SHF.L.W.U32.HI R21, R21, 0x10, R21 ;  /* 0x0000001015157819 */ /* 0x000fc40000010e15 */
[----:B------:R-:W-:Y:S02]  /*b1b0*/  LOP3.LUT R2, R2, R29, RZ, 0x3c, !PT ;  /* 0x0000001d02027212 */ /* 0x000fe400078e3cff */
[----:B------:R-:W-:Y:S02]  /*b1c0*/  LOP3.LUT R33, R33, R20, RZ, 0x3c, !PT ;  /* 0x0000001421217212 */ /* 0x000fe400078e3cff */
[----:B------:R-:W-:Y:S01]  /*b1d0*/  IADD3 R26, PT, PT, R14, R53, R27 ;  /* 0x000000350e1a7210 */ /* 0x000fe20007ffe01b */
        /* <DEDUP_REMOVED lines=42> */
[----:B------:R-:W-:-:S02]  /*b480*/  IADD3 R49, PT, PT, R19, R49, R52 ;  /* 0x0000003113317210 */ /* 0x000fc40007ffe034 */
[----:B------:R-:W-:Y:S02]  /*b490*/  SHF.L.W.U32.HI R14, R14, 0x19, R14 ;  /* 0x000000190e0e7819 */ /* 0x000fe40000010e0e */
[----:B------:R-:W-:Y:S02]  /*b4a0*/  SHF.L.W.U32.HI R24, R27, 0x10, R27 ;  /* 0x000000101b187819 */ /* 0x000fe40000010e1b */
[----:B------:R-:W-:Y:S02]  /*b4b0*/  LOP3.LUT R2, R2, R49, RZ, 0x3c, !PT ;  /* 0x0000003102027212 */ /* 0x000fe400078e3cff */
[----:B------:R-:W-:Y:S02]  /*b4c0*/  LOP3.LUT R33, R33, R34, RZ, 0x3c, !PT ;  /* 0x0000002221217212 */ /* 0x000fe400078e3cff */
[----:B------:R-:W-:Y:S01]  /*b4d0*/  IADD3 R48, PT, PT, R14, R55, R48 ;  /* 0x000000370e307210 */ /* 0x000fe20007ffe030 */
        /* <DEDUP_REMOVED lines=9> */
[----:B------:R-:W-:Y:S02]  /*b570*/  LOP3.LUT R20, R20, R46, RZ, 0x3c, !PT ;  /* 0x0000002e14147212 */ /* 0x000fe400078e3cff */
[----:B------:R-:W-:Y:S01]  /*b580*/  LOP3.LUT R2, R19, R34, RZ, 0x3c, !PT ;  /* 0x0000002213027212 */ /* 0x000fe200078e3cff */
[----:B------:R-:W-:Y:S01]  /*b590*/  IMAD.IADD R19, R22, 0x1, R13 ;  /* 0x0000000116137824 */ /* 0x000fe200078e020d */
        /* <DEDUP_REMOVED lines=30> */
[----:B------:R-:W-:Y:S02]  /*b780*/  SHF.L.W.U32.HI R30, R14, 0x19, R14 ;  /* 0x000000190e1e7819 */ /* 0x000fe40000010e0e */
[----:B------:R-:W-:Y:S02]  /*b790*/  IADD3 R44, PT, PT, R29, R43, R44 ;  /* 0x0000002b1d2c7210 */ /* 0x000fe40007ffe02c */
[----:B------:R-:W-:-:S02]  /*b7a0*/  SHF.L.W.U32.HI R14, R2, 0x10, R2 ;  /* 0x00000010020e7819 */ /* 0x000fc40000010e02 */
[----:B------:R-:W-:Y:S02]  /*b7b0*/  LOP3.LUT R23, R23, R19, RZ, 0x3c, !PT ;  /* 0x0000001317177212 */ /* 0x000fe400078e3cff */
[----:B------:R-:W-:Y:S01]  /*b7c0*/  LOP3.LUT R2, R24, R44, RZ, 0x3c, !PT ;  /* 0x0000002c18027212 */ /* 0x000fe200078e3cff */
[----:B------:R-:W-:Y:S01]  /*b7d0*/  IMAD.IADD R19, R14, 0x1, R19 ;  /* 0x000000010e137824 */ /* 0x000fe200078e0213 */
[----:B------:R-:W-:Y:S02]  /*b7e0*/  IADD3 R24, PT, PT, R30, R58, R47 ;  /* 0x0000003a1e187210 */ /* 0x000fe40007ffe02f */
[----:B------:R-:W-:Y:S02]  /*b7f0*/  SHF.L.W.U32.HI R27, R2, 0x10, R2 ;  /* 0x00000010021b7819 */ /* 0x000fe40000010e02 */
[----:B------:R-:W-:Y:S02]  /*b800*/  LOP3.LUT R20, R13, R24, RZ, 0x3c, !PT ;  /* 0x000000180d147212 */ /* 0x000fe400078e3cff */
[----:B------:R-:W-:-:S02]  /*b810*/  SHF.L.W.U32.HI R43, R23, 0x19, R23 ;  /* 0x00000019172b7819 */ /* 0x000fc40000010e17 */
[----:B------:R-:W-:Y:S02]  /*b820*/  LOP3.LUT R2, R22, R19, RZ, 0x3c, !PT ;  /* 0x0000001316027212 */ /* 0x000fe400078e3cff */
[----:B------:R-:W-:Y:S02]  /*b830*/  SHF.L.W.U32.HI R23, R20, 0x10, R20 ;  /* 0x0000001014177819 */ /* 0x000fe40000010e14 */
[----:B------:R-:W-:Y:S02]  /*b840*/  IADD3 R13, PT, PT, R43, R57, R40 ;  /* 0x000000392b0d7210 */ /* 0x000fe40007ffe028 */
[----:B------:R-:W-:Y:S01]  /*b850*/  SHF.L.W.U32.HI R20, R2, 0x14, R2 ;  /* 0x0000001402147819 */ /* 0x000fe20000010e02 */
[----:B------:R-:W-:Y:S01]  /*b860*/  IMAD.IADD R28, R27, 0x1, R28 ;  /* 0x000000011b1c7824 */ /* 0x000fe200078e021c */
[----:B------:R-:W-:Y:S02]  /*b870*/  LOP3.LUT R2, R26, R13, RZ, 0x3c, !PT ;  /* 0x0000000d1a027212 */ /* 0x000fe400078e3cff */
[----:B------:R-:W-:Y:S01]  /*b880*/  IADD3 R61, PT, PT, R12, R20, R61 ;  /* 0x000000140c3d7210 */ /* 0x000fe20007ffe03d */
[----:B------:R-:W-:Y:S01]  /*b890*/  IMAD.IADD R25, R23, 0x1, R25 ;  /* 0x0000000117197824 */ /* 0x000fe200078e0219 */
[----:B------:R-:W-:-:S02]  /*b8a0*/  LOP3.LUT R21, R29, R28, RZ, 0x3c, !PT ;  /* 0x0000001c1d157212 */ /* 0x000fc400078e3cff */
[----:B------:R-:W-:Y:S02]  /*b8b0*/  SHF.L.W.U32.HI R2, R2, 0x10, R2 ;  /* 0x0000001002027819 */ /* 0x000fe40000010e02 */
[----:B------:R-:W-:Y:S02]  /*b8c0*/  LOP3.LUT R14, R14, R61, RZ, 0x3c, !PT ;  /* 0x0000003d0e0e7212 */ /* 0x000fe400078e3cff */
[----:B------:R-:W-:Y:S01]  /*b8d0*/  SHF.L.W.U32.HI R29, R21, 0x14, R21 ;  /* 0x00000014151d7819 */ /* 0x000fe20000010e15 */
[----:B------:R-:W-:Y:S01]  /*b8e0*/  IMAD.IADD R12, R2, 0x1, R33 ;  /* 0x00000001020c7824 */ /* 0x000fe200078e0221 */
[----:B------:R-:W-:Y:S02]  /*b8f0*/  LOP3.LUT R21, R30, R25, RZ, 0x3c, !PT ;  /* 0x000000191e157212 */ /* 0x000fe400078e3cff */
[----:B------:R-:W-:Y:S02]  /*b900*/  SHF.L.W.U32.HI R22, R14, 0x18, R14 ;  /* 0x000000180e167819 */ /* 0x000fe40000010e0e */
[----:B------:R-:W-:-:S02]  /*b910*/  SHF.L.W.U32.HI R26, R21, 0x14, R21 ;  /* 0x00000014151a7819 */ /* 0x000fc40000010e15 */
[----:B------:R-:W-:Y:S01]  /*b920*/  IADD3 R44, PT, PT, R44, R29, R41 ;  /* 0x0000001d2c2c7210 */ /* 0x000fe20007ffe029 */
[----:B------:R-:W-:Y:S01]  /*b930*/  IMAD.IADD R21, R19, 0x1, R22 ;  /* 0x0000000113157824 */ /* 0x000fe200078e0216 */
[----:B------:R-:W-:Y:S02]  /*b940*/  LOP3.LUT R14, R43, R12, RZ, 0x3c, !PT ;  /* 0x0000000c2b0e7212 */ /* 0x000fe400078e3cff */
[----:B------:R-:W-:Y:S02]  /*b950*/  LOP3.LUT R27, R27, R44, RZ, 0x3c, !PT ;  /* 0x0000002c1b1b7212 */ /* 0x000fe400078e3cff */
[----:B------:R-:W-:Y:S02]  /*b960*/  SHF.L.W.U32.HI R14, R14, 0x14, R14 ;  /* 0x000000140e0e7819 */ /* 0x000fe40000010e0e */
[----:B------:R-:W-:Y:S02]  /*b970*/  LOP3.LUT R20, R20, R21, RZ, 0x3c, !PT ;  /* 0x0000001514147212 */ /* 0x000fe400078e3cff */
[----:B------:R-:W-:-:S02]  /*b980*/  IADD3 R39, PT, PT, R24, R26, R39 ;  /* 0x0000001a18277210 */ /* 0x000fc40007ffe027 */
[----:B------:R-:W-:Y:S02]  /*b990*/  SHF.L.W.U32.HI R27, R27, 0x18, R27 ;  /* 0x000000181b1b7819 */ /* 0x000fe40000010e1b */
[----:B-----5:R-:W-:Y:S02]  /*b9a0*/  IADD3 R42, PT, PT, R13, R14, R42 ;  /* 0x0000000e0d2a7210 */ /* 0x020fe40007ffe02a */
[----:B------:R-:W-:Y:S02]  /*b9b0*/  SHF.L.W.U32.HI R20, R20, 0x19, R20 ;  /* 0x0000001914147819 */ /* 0x000fe40000010e14 */
[----:B------:R-:W-:Y:S01]  /*b9c0*/  LOP3.LUT R23, R23, R39, RZ, 0x3c, !PT ;  /* 0x0000002717177212 */ /* 0x000fe200078e3cff */
[----:B------:R-:W-:Y:S01]  /*b9d0*/  IMAD.IADD R28, R28, 0x1, R27 ;  /* 0x000000011c1c7824 */ /* 0x000fe200078e021b */
[----:B------:R-:W-:Y:S02]  /*b9e0*/  IADD3 R30, PT, PT, R20, R42, R63 ;  /* 0x0000002a141e7210 */ /* 0x000fe40007ffe03f */
[----:B------:R-:W-:-:S02]  /*b9f0*/  SHF.L.W.U32.HI R24, R23, 0x18, R23 ;  /* 0x0000001817187819 */ /* 0x000fc40000010e17 */
[----:B------:R-:W-:Y:S02]  /*ba00*/  LOP3.LUT R27, R27, R30, RZ, 0x3c, !PT ;  /* 0x0000001e1b1b7212 */ /* 0x000fe400078e3cff */
        /* <DEDUP_REMOVED lines=18> */
[----:B------:R-:W-:Y:S02]  /*bb30*/  IADD3 R23, PT, PT, R30, R20, R3 ;  /* 0x000000141e177210 */ /* 0x000fe40007ffe003 */
[----:B------:R-:W-:Y:S02]  /*bb40*/  SHF.L.W.U32.HI R27, R13, 0x10, R13 ;  /* 0x000000100d1b7819 */ /* 0x000fe40000010e0d */
[----:B------:R-:W-:-:S02]  /*bb50*/  LOP3.LUT R34, R34, R23, RZ, 0x3c, !PT ;  /* 0x0000001722227212 */ /* 0x000fc400078e3cff */
[----:B------:R-:W-:Y:S01]  /*bb60*/  LOP3.LUT R2, R29, R12, RZ, 0x3c, !PT ;  /* 0x0000000c1d027212 */ /* 0x000fe200078e3cff */
[----:B------:R-:W-:Y:S01]  /*bb70*/  IMAD.IADD R29, R28, 0x1, R27 ;  /* 0x000000011c1d7824 */ /* 0x000fe200078e021b */
[----:B------:R-:W-:Y:S02]  /*bb80*/  SHF.L.W.U32.HI R34, R34, 0x18, R34 ;  /* 0x0000001822227819 */ /* 0x000fe40000010e22 */
[----:B------:R-:W-:Y:S02]  /*bb90*/  SHF.L.W.U32.HI R28, R2, 0x14, R2 ;  /* 0x00000014021c7819 */ /* 0x000fe40000010e02 */
[----:B------:R-:W-:Y:S01]  /*bba0*/  LOP3.LUT R14, R14, R19, RZ, 0x3c, !PT ;  /* 0x000000130e0e7212 */ /* 0x000fe200078e3cff */
[----:B------:R-:W-:Y:S01]  /*bbb0*/  IMAD.IADD R25, R25, 0x1, R34 ;  /* 0x0000000119197824 */ /* 0x000fe200078e0222 */
[----:B------:R-:W-:Y:S02]  /*bbc0*/  IADD3 R64, PT, PT, R64, R28, R35 ;  /* 0x0000001c40407210 */ /* 0x000fe40007ffe023 */
[----:B------:R-:W-:-:S02]  /*bbd0*/  SHF.L.W.U32.HI R13, R14, 0x19, R14 ;  /* 0x000000190e0d7819 */ /* 0x000fc40000010e0e */
[-C--:B------:R-:W-:Y:S02]  /*bbe0*/  LOP3.LUT R20, R20, R25.reuse, RZ, 0x3c, !PT ;  /* 0x0000001914147212 */ /* 0x080fe400078e3cff */
[----:B------:R-:W-:Y:S02]  /*bbf0*/  LOP3.LUT R33, R15, R25, R64, 0x96, !PT ;  /* 0x000000190f217212 */ /* 0x000fe400078e9640 */
[----:B------:R-:W-:Y:S02]  /*bc00*/  IADD3 R25, PT, PT, R13, R44, R18 ;  /* 0x0000002c0d197210 */ /* 0x000fe40007ffe012 */
[----:B------:R-:W-:Y:S02]  /*bc10*/  LOP3.LUT R22, R22, R64, RZ, 0x3c, !PT ;  /* 0x0000004016167212 */ /* 0x000fe400078e3cff */
[----:B------:R-:W-:Y:S02]  /*bc20*/  LOP3.LUT R24, R24, R25, RZ, 0x3c, !PT ;  /* 0x0000001918187212 */ /* 0x000fe400078e3cff */
[----:B------:R-:W-:-:S02]  /*bc30*/  SHF.L.W.U32.HI R19, R22, 0x18, R22 ;  /* 0x0000001816137819 */ /* 0x000fc40000010e16 */
[----:B------:R-:W-:-:S03]  /*bc40*/  SHF.L.W.U32.HI R24, R24, 0x10, R24 ;  /* 0x0000001018187819 */ /* 0x000fc60000010e18 */
[----:B------:R-:W-:Y:S02]  /*bc50*/  IMAD.IADD R15, R12, 0x1, R19 ;  /* 0x000000010c0f7824 */ /* 0x000fe400078e0213 */
[----:B------:R-:W-:Y:S01]  /*bc60*/  IMAD.IADD R12, R21, 0x1, R24 ;  /* 0x00000001150c7824 */ /* 0x000fe200078e0218 */
[----:B------:R-:W-:Y:S01]  /*bc70*/  LOP3.LUT R26, R26, R29, RZ, 0x3c, !PT ;  /* 0x0000001d1a1a7212 */ /* 0x000fe200078e3cff */
[----:B------:R-:W-:Y:S01]  /*bc80*/  IMAD.SHL.U32 R3, R99, 0x20, RZ ;  /* 0x0000002063037824 */ /* 0x000fe200078e00ff */
[-C--:B------:R-:W-:Y:S02]  /*bc90*/  LOP3.LUT R23, R150, R15.reuse, R23, 0x96, !PT ;  /* 0x0000000f96177212 */ /* 0x080fe400078e9617 */
[----:B------:R-:W-:Y:S02]  /*bca0*/  LOP3.LUT R13, R13, R12, RZ, 0x3c, !PT ;  /* 0x0000000c0d0d7212 */ /* 0x000fe400078e3cff */
[----:B------:R-:W-:Y:S02]  /*bcb0*/  SHF.L.W.U32.HI R26, R26, 0x14, R26 ;  /* 0x000000141a1a7819 */ /* 0x000fe40000010e1a */
[----:B------:R-:W-:-:S02]  /*bcc0*/  LOP3.LUT R15, R28, R15, RZ, 0x3c, !PT ;  /* 0x0000000f1c0f7212 */ /* 0x000fc400078e3cff */
[----:B------:R-:W-:Y:S02]  /*bcd0*/  SHF.L.W.U32.HI R20, R20, 0x19, R20 ;  /* 0x0000001914147819 */ /* 0x000fe40000010e14 */
[----:B------:R-:W-:Y:S02]  /*bce0*/  SHF.L.W.U32.HI R13, R13, 0x14, R13 ;  /* 0x000000140d0d7819 */ /* 0x000fe40000010e0d */
[----:B----4-:R-:W-:Y:S02]  /*bcf0*/  IADD3 R32, PT, PT, R37, R26, R32 ;  /* 0x0000001a25207210 */ /* 0x010fe40007ffe020 */
[----:B------:R-:W-:Y:S02]  /*bd00*/  SHF.L.W.U32.HI R15, R15, 0x19, R15 ;  /* 0x000000190f0f7819 */ /* 0x000fe40000010e0f */
[----:B0-----:R-:W-:Y:S01]  /*bd10*/  IADD3 R2, P0, PT, R3, UR8, RZ ;  /* 0x0000000803027c10 */ /* 0x001fe2000ff1e0ff */
[----:B------:R-:W0:Y:S01]  /*bd20*/  LDCU UR8, c[0x0][0x398] ;  /* 0x00007300ff0877ac */ /* 0x000e220008000800 */
[----:B------:R-:W-:-:S02]  /*bd30*/  LOP3.LUT R19, R31, R19, R20, 0x96, !PT ;  /* 0x000000131f137212 */ /* 0x000fc400078e9614 */
[----:B------:R-:W-:Y:S02]  /*bd40*/  IADD3 R14, PT, PT, R25, R13, R0 ;  /* 0x0000000d190e7210 */ /* 0x000fe40007ffe000 */
[----:B------:R-:W-:Y:S02]  /*bd50*/  LOP3.LUT R31, R16, R34, R15, 0x96, !PT ;  /* 0x00000022101f7212 */ /* 0x000fe400078e960f */
[----:B------:R-:W-:Y:S02]  /*bd60*/  LOP3.LUT R27, R27, R32, RZ, 0x3c, !PT ;  /* 0x000000201b1b7212 */ /* 0x000fe400078e3cff */
[----:B------:R-:W-:Y:S02]  /*bd70*/  LEA.HI.X.SX32 R3, R3, UR9, 0x1, P0 ;  /* 0x0000000903037c11 */ /* 0x000fe400080f0eff */
[----:B------:R-:W-:Y:S02]  /*bd80*/  SHF.R.U32.HI R15, RZ, 0x8, R33 ;  /* 0x00000008ff0f7819 */ /* 0x000fe40000011621 */
[----:B------:R-:W-:-:S02]  /*bd90*/  LOP3.LUT R24, R24, R14, RZ, 0x3c, !PT ;  /* 0x0000000e18187212 */ /* 0x000fc400078e3cff */
[----:B------:R-:W-:Y:S01]  /*bda0*/  SHF.L.W.U32.HI R0, R27, 0x18, R27 ;  /* 0x000000181b007819 */ /* 0x000fe20000010e1b */
[----:B------:R1:W-:Y:S01]  /*bdb0*/  STG.E.U8 desc[UR12][R2.64+0x9], R15 ;  /* 0x0000090f02007986 */ /* 0x0003e2000c10110c */
[--C-:B------:R-:W-:Y:S02]  /*bdc0*/  SHF.R.U32.HI R35, RZ, 0x8, R23.reuse ;  /* 0x00000008ff237819 */ /* 0x100fe40000011617 */
[--C-:B------:R-:W-:Y:S01]  /*bdd0*/  SHF.R.U32.HI R37, RZ, 0x10, R23.reuse ;  /* 0x00000010ff257819 */ /* 0x100fe20000011617 */
[----:B------:R2:W-:Y:S01]  /*bde0*/  STG.E.U8 desc[UR12][R2.64], R23 ;  /* 0x0000001702007986 */ /* 0x0005e2000c10110c */
[----:B------:R-:W-:Y:S01]  /*bdf0*/  SHF.R.U32.HI R39, RZ, 0x18, R23 ;  /* 0x00000018ff277819 */ /* 0x000fe20000011617 */
[----:B------:R-:W-:Y:S01]  /*be00*/  IMAD.IADD R29, R29, 0x1, R0 ;  /* 0x000000011d1d7824 */ /* 0x000fe200078e0200 */
[----:B------:R-:W-:Y:S01]  /*be10*/  SHF.R.U32.HI R21, RZ, 0x10, R33 ;  /* 0x00000010ff157819 */ /* 0x000fe20000011621 */
[----:B------:R3:W-:Y:S01]  /*be20*/  STG.E.U8 desc[UR12][R2.64+0x8], R33 ;  /* 0x0000082102007986 */ /* 0x0007e2000c10110c */
[----:B-1----:R-:W-:-:S03]  /*be30*/  SHF.L.W.U32.HI R15, R24, 0x18, R24 ;  /* 0x00000018180f7819 */ /* 0x002fc60000010e18 */
[----:B------:R1:W-:Y:S01]  /*be40*/  STG.E.U8 desc[UR12][R2.64+0x14], R19 ;  /* 0x0000141302007986 */ /* 0x0003e2000c10110c */
[----:B------:R-:W-:Y:S02]  /*be50*/  SHF.R.U32.HI R41, RZ, 0x8, R19 ;  /* 0x00000008ff297819 */ /* 0x000fe40000011613 */
[----:B--2---:R-:W-:Y:S02]  /*be60*/  SHF.R.U32.HI R23, RZ, 0x18, R33 ;  /* 0x00000018ff177819 */ /* 0x004fe40000011621 */
[--C-:B------:R-:W-:Y:S02]  /*be70*/  SHF.R.U32.HI R25, RZ, 0x10, R19.reuse ;  /* 0x00000010ff197819 */ /* 0x100fe40000011613 */
[----:B---3--:R-:W-:Y:S02]  /*be80*/  SHF.R.U32.HI R33, RZ, 0x18, R19 ;  /* 0x00000018ff217819 */ /* 0x008fe40000011613 */
[-C--:B------:R-:W-:Y:S01]  /*be90*/  LOP3.LUT R26, R26, R29.reuse, RZ, 0x3c, !PT ;  /* 0x0000001d1a1a7212 */ /* 0x080fe200078e3cff */
[----:B-1----:R-:W-:Y:S01]  /*bea0*/  IMAD.IADD R19, R12, 0x1, R15 ;  /* 0x000000010c137824 */ /* 0x002fe200078e020f */
[----:B------:R-:W-:-:S04]  /*beb0*/  LOP3.LUT R29, R147, R29, R14, 0x96, !PT ;  /* 0x0000001d931d7212 */ /* 0x000fc800078e960e */
[-C--:B------:R-:W-:Y:S02]  /*bec0*/  LOP3.LUT R12, R13, R19.reuse, RZ, 0x3c, !PT ;  /* 0x000000130d0c7212 */ /* 0x080fe400078e3cff */
[----:B------:R-:W-:Y:S02]  /*bed0*/  SHF.L.W.U32.HI R13, R26, 0x19, R26 ;  /* 0x000000191a0d7819 */ /* 0x000fe40000010e1a */
[----:B------:R-:W-:Y:S01]  /*bee0*/  LOP3.LUT R19, R148, R19, R32, 0x96, !PT ;  /* 0x0000001394137212 */ /* 0x000fe200078e9620 */
[----:B------:R1:W-:Y:S01]  /*bef0*/  STG.E.U8 desc[UR12][R2.64+0xa], R21 ;  /* 0x00000a1502007986 */ /* 0x0003e2000c10110c */
[----:B------:R-:W-:Y:S02]  /*bf00*/  SHF.L.W.U32.HI R12, R12, 0x19, R12 ;  /* 0x000000190c0c7819 */ /* 0x000fe40000010e0c */
[----:B------:R-:W-:Y:S01]  /*bf10*/  LOP3.LUT R13, R152, R15, R13, 0x96, !PT ;  /* 0x0000000f980d7212 */ /* 0x000fe200078e960d */
[----:B------:R2:W-:Y:S01]  /*bf20*/  STG.E.U8 desc[UR12][R2.64+0xb], R23 ;  /* 0x00000b1702007986 */ /* 0x0005e2000c10110c */
[----:B------:R-:W-:-:S02]  /*bf30*/  SHF.R.U32.HI R27, RZ, 0x10, R31 ;  /* 0x00000010ff1b7819 */ /* 0x000fc4000001161f */
[--C-:B------:R-:W-:Y:S01]  /*bf40*/  SHF.R.U32.HI R15, RZ, 0x18, R19.reuse ;  /* 0x00000018ff0f7819 */ /* 0x100fe20000011613 */
[----:B------:R3:W-:Y:S01]  /*bf50*/  STG.E.U8 desc[UR12][R2.64+0x16], R25 ;  /* 0x0000161902007986 */ /* 0x0007e2000c10110c */
[----:B------:R-:W-:Y:S02]  /*bf60*/  LOP3.LUT R17, R17, R0, R12, 0x96, !PT ;  /* 0x0000000011117212 */ /* 0x000fe400078e960c */
[--C-:B-1----:R-:W-:Y:S02]  /*bf70*/  SHF.R.U32.HI R21, RZ, 0x8, R19.reuse ;  /* 0x00000008ff157819 */ /* 0x102fe40000011613 */
[----:B--2---:R-:W-:Y:S02]  /*bf80*/  SHF.R.U32.HI R23, RZ, 0x10, R19 ;  /* 0x00000010ff177819 */ /* 0x004fe40000011613 */
[----:B---3--:R-:W-:Y:S01]  /*bf90*/  SHF.R.U32.HI R25, RZ, 0x8, R29 ;  /* 0x00000008ff197819 */ /* 0x008fe2000001161d */
[----:B------:R1:W-:Y:S04]  /*bfa0*/  STG.E.U8 desc[UR12][R2.64+0x1], R35 ;  /* 0x0000012302007986 */ /* 0x0003e8000c10110c */
[----:B------:R2:W-:Y:S04]  /*bfb0*/  STG.E.U8 desc[UR12][R2.64+0x2], R37 ;  /* 0x0000022502007986 */ /* 0x0005e8000c10110c */
[----:B------:R3:W-:Y:S01]  /*bfc0*/  STG.E.U8 desc[UR12][R2.64+0x17], R33 ;  /* 0x0000172102007986 */ /* 0x0007e2000c10110c */
[----:B-1----:R-:W-:-:S03]  /*bfd0*/  SHF.R.U32.HI R35, RZ, 0x8, R31 ;  /* 0x00000008ff237819 */ /* 0x002fc6000001161f */
[----:B------:R1:W-:Y:S01]  /*bfe0*/  STG.E.U8 desc[UR12][R2.64+0x1c], R31 ;  /* 0x00001c1f02007986 */ /* 0x0003e2000c10110c */
[----:B--2---:R-:W-:-:S03]  /*bff0*/  SHF.R.U32.HI R37, RZ, 0x18, R31 ;  /* 0x00000018ff257819 */ /* 0x004fc6000001161f */
[----:B------:R2:W-:Y:S01]  /*c000*/  STG.E.U8 desc[UR12][R2.64+0x1e], R27 ;  /* 0x00001e1b02007986 */ /* 0x0005e2000c10110c */
[----:B---3--:R-:W-:-:S03]  /*c010*/  SHF.R.U32.HI R33, RZ, 0x8, R17 ;  /* 0x00000008ff217819 */ /* 0x008fc60000011611 */
[----:B------:R3:W-:Y:S04]  /*c020*/  STG.E.U8 desc[UR12][R2.64+0x5], R21 ;  /* 0x0000051502007986 */ /* 0x0007e8000c10110c */
[----:B------:R4:W-:Y:S01]  /*c030*/  STG.E.U8 desc[UR12][R2.64+0x6], R23 ;  /* 0x0000061702007986 */ /* 0x0009e2000c10110c */
[----:B-1----:R-:W-:-:S03]  /*c040*/  SHF.R.U32.HI R31, RZ, 0x18, R29 ;  /* 0x00000018ff1f7819 */ /* 0x002fc6000001161d */
[----:B------:R1:W-:Y:S01]  /*c050*/  STG.E.U8 desc[UR12][R2.64+0x4], R19 ;  /* 0x0000041302007986 */ /* 0x0003e2000c10110c */
[----:B--2---:R-:W-:-:S03]  /*c060*/  SHF.R.U32.HI R27, RZ, 0x10, R29 ;  /* 0x00000010ff1b7819 */ /* 0x004fc6000001161d */
[----:B------:R2:W-:Y:S01]  /*c070*/  STG.E.U8 desc[UR12][R2.64+0x7], R15 ;  /* 0x0000070f02007986 */ /* 0x0005e2000c10110c */
[----:B---3--:R-:W-:-:S03]  /*c080*/  SHF.R.U32.HI R21, RZ, 0x18, R17 ;  /* 0x00000018ff157819 */ /* 0x008fc60000011611 */
[----:B------:R3:W-:Y:S01]  /*c090*/  STG.E.U8 desc[UR12][R2.64+0xd], R25 ;  /* 0x00000d1902007986 */ /* 0x0007e2000c10110c */
[----:B----4-:R-:W-:Y:S02]  /*c0a0*/  SHF.R.U32.HI R23, RZ, 0x8, R13 ;  /* 0x00000008ff177819 */ /* 0x010fe4000001160d */
[----:B-1----:R-:W-:Y:S02]  /*c0b0*/  SHF.R.U32.HI R19, RZ, 0x10, R17 ;  /* 0x00000010ff137819 */ /* 0x002fe40000011611 */
[--C-:B--2---:R-:W-:Y:S02]  /*c0c0*/  SHF.R.U32.HI R15, RZ, 0x10, R13.reuse ;  /* 0x00000010ff0f7819 */ /* 0x104fe4000001160d */
[----:B---3--:R-:W-:Y:S01]  /*c0d0*/  SHF.R.U32.HI R25, RZ, 0x18, R13 ;  /* 0x00000018ff197819 */ /* 0x008fe2000001160d */
[----:B------:R1:W-:Y:S01]  /*c0e0*/  STG.E.U8 desc[UR12][R2.64+0x3], R39 ;  /* 0x0000032702007986 */ /* 0x0003e2000c10110c */
[----:B------:R-:W-:-:S03]  /*c0f0*/  VIADD R99, R99, UR6 ;  /* 0x0000000663637c36 */ /* 0x000fc60008000000 */
[----:B------:R1:W-:Y:S04]  /*c100*/  STG.E.U8 desc[UR12][R2.64+0x15], R41 ;  /* 0x0000152902007986 */ /* 0x0003e8000c10110c */
        /* <DEDUP_REMOVED lines=12> */
[----:B------:R1:W-:Y:S01]  /*c1d0*/  STG.E.U8 desc[UR12][R2.64+0x1b], R25 ;  /* 0x00001b1902007986 */ /* 0x0003e2000c10110c */
[----:B0-----:R-:W-:-:S13]  /*c1e0*/  ISETP.GE.AND P0, PT, R99, UR8, PT ;  /* 0x0000000863007c0c */ /* 0x001fda000bf06270 */
[----:B-1----:R-:W-:Y:S05]  /*c1f0*/  @!P0 BRA `(.L_x_7) ;  /* 0xffffff4000508947 */ /* 0x002fea000383ffff */
[----:B------:R-:W-:Y:S05]  /*c200*/  BSYNC.RECONVERGENT B0 ;  /* 0x0000000000007941 */ /* 0x000fea0003800200 */
.L_x_0:
[----:B------:R-:W-:Y:S05]  /*c210*/  EXIT ;  /* 0x000000000000794d */ /* 0x000fea0003800000 */
.L_x_8:
[----:B------:R-:W-:-:S00]  /*c220*/  BRA `(.L_x_8) ;  /* 0xfffffffc00fc7947 */ /* 0x000fc0000383ffff */
[----:B------:R-:W-:-:S00]  /*c230*/  NOP ;  /* 0x0000000000007918 */ /* 0x000fc00000000000 */
        /* <DEDUP_REMOVED lines=12> */
.L_x_20:


//--------------------- .text.blake2s_merkle_layer --------------------------
	.section	.text.blake2s_merkle_layer,"ax",@progbits
	.align	128
        .global         blake2s_merkle_layer
        .type           blake2s_merkle_layer,@function
        .size           blake2s_merkle_layer,(.L_x_21 - blake2s_merkle_layer)
        .other          blake2s_merkle_layer,@"STO_CUDA_ENTRY STV_DEFAULT"
blake2s_merkle_layer:
.text.blake2s_merkle_layer:
[----:B------:R-:W0:Y:S01]  /*0000*/  LDC R1, c[0x0][0x37c] ;  /* 0x0000df00ff017b82 */ /* 0x000e220000000800 */
[----:B------:R-:W1:Y:S07]  /*0010*/  S2R R13, SR_TID.X ;  /* 0x00000000000d7919 */ /* 0x000e6e0000002100 */
[----:B------:R-:W1:Y:S01]  /*0020*/  S2UR UR5, SR_CTAID.X ;  /* 0x00000000000579c3 */ /* 0x000e620000002500 */
[----:B------:R-:W2:Y:S01]  /*0030*/  LDCU UR4, c[0x0][0x390] ;  /* 0x00007200ff0477ac */ /* 0x000ea20008000800 */
[----:B0-----:R-:W-:-:S06]  /*0040*/  VIADD R1, R1, 0xffffffc0 ;  /* 0xffffffc001017836 */ /* 0x001fcc0000000000 */
[----:B------:R-:W1:Y:S01]  /*0050*/  LDC R12, c[0x0][0x360] ;  /* 0x0000d800ff0c7b82 */ /* 0x000e620000000800 */
[----:B--2---:R-:W-:-:S04]  /*0060*/  ULEA.HI UR4, UR4, UR4, URZ, 0x1 ;  /* 0x0000000404047291 */ /* 0x004fc8000f8f08ff */
[----:B------:R-:W-:Y:S01]  /*0070*/  USHF.R.S32.HI UR4, URZ, 0x1, UR4 ;  /* 0x00000001ff047899 */ /* 0x000fe20008011404 */
[----:B-1----:R-:W-:-:S05]  /*0080*/  IMAD R13, R12, UR5, R13 ;  /* 0x000000050c0d7c24 */ /* 0x002fca000f8e020d */
[----:B------:R-:W-:-:S13]  /*0090*/  ISETP.GE.AND P0, PT, R13, UR4, PT ;  /* 0x000000040d007c0c */ /* 0x000fda000bf06270 */
[----:B------:R-:W-:Y:S05]  /*00a0*/  @P0 EXIT ;  /* 0x000000000000094d */ /* 0x000fea0003800000 */
[----:B------:R-:W0:Y:S01]  /*00b0*/  LDCU UR4, c[0x0][0x370] ;  /* 0x00006e00ff0477ac */ /* 0x000e220008000800 */
[----:B------:R-:W-:Y:S01]  /*00c0*/  BSSY.RECONVERGENT B0, `(.L_x_9) ;  /* 0x0000681000007945 */ /* 0x000fe20003800200 */
[----:B------:R-:W1:Y:S01]  /*00d0*/  LDCU.64 UR6, c[0x0][0x358] ;  /* 0x00006b00ff0677ac */ /* 0x000e620008000a00 */
[----:B------:R-:W2:Y:S01]  /*00e0*/  LDCU UR20, c[0x0][0x390] ;  /* 0x00007200ff1477ac */ /* 0x000ea20008000800 */
[----:B------:R-:W3:Y:S01]  /*00f0*/  LDCU UR17, c[0x3][0x18] ;  /* 0x00c00300ff1177ac */ /* 0x000ee20008000800 */
[----:B------:R-:W4:Y:S01]  /*0100*/  LDCU UR16, c[0x3][0x4] ;  /* 0x00c00080ff1077ac */ /* 0x000f220008000800 */
[----:B0-----:R-:W-:Y:S01]  /*0110*/  IMAD R12, R12, UR4, RZ ;  /* 0x000000040c0c7c24 */ /* 0x001fe2000f8e02ff */
[----:B------:R-:W0:Y:S01]  /*0120*/  LDCU UR5, c[0x3][0x8] ;  /* 0x00c00100ff0577ac */ /* 0x000e220008000800 */
[----:B------:R-:W0:Y:S01]  /*0130*/  LDCU.64 UR18, c[0x3][0x10] ;  /* 0x00c00200ff1277ac */ /* 0x000e220008000a00 */
[----:B------:R-:W0:Y:S01]  /*0140*/  LDCU.128 UR8, c[0x3][URZ] ;  /* 0x00c00000ff0877ac */ /* 0x000e220008000c00 */
[----:B-123--:R-:W0:Y:S03]  /*0150*/  LDCU.128 UR12, c[0x0][0x380] ;  /* 0x00007000ff0c77ac */ /* 0x00ee260008000c00 */
.L_x_10:
[----:B------:R-:W-:-:S05]  /*0160*/  IMAD.SHL.U32 R0, R13, 0x40, RZ ;  /* 0x000000400d007824 */ /* 0x000fca00078e00ff */
[----:B0-----:R-:W-:-:S04]  /*0170*/  IADD3 R6, P0, PT, R0, UR12, RZ ;  /* 0x0000000c00067c10 */ /* 0x001fc8000ff1e0ff */
[----:B------:R-:W-:-:S05]  /*0180*/  LEA.HI.X.SX32 R7, R0, UR13, 0x1, P0 ;  /* 0x0000000d00077c11 */ /* 0x000fca00080f0eff */
[----:B------:R-:W2:Y:S04]  /*0190*/  LDG.E.U8.CONSTANT R0, desc[UR6][R6.64] ;  /* 0x0000000606007981 */ /* 0x000ea8000c1e9100 */
[----:B------:R-:W2:Y:S04]  /*01a0*/  LDG.E.U8.CONSTANT R3, desc[UR6][R6.64+0x1] ;  /* 0x0000010606037981 */ /* 0x000ea8000c1e9100 */
[----:B------:R-:W3:Y:S04]  /*01b0*/  LDG.E.U8.CONSTANT R8, desc[UR6][R6.64+0xc] ;  /* 0x00000c0606087981 */ /* 0x000ee8000c1e9100 */
[----:B------:R-:W3:Y:S04]  /*01c0*/  LDG.E.U8.CONSTANT R23, desc[UR6][R6.64+0xd] ;  /* 0x00000d0606177981 */ /* 0x000ee8000c1e9100 */
[----:B------:R-:W5:Y:S04]  /*01d0*/  LDG.E.U8.CONSTANT R4, desc[UR6][R6.64+0x8] ;  /* 0x0000080606047981 */ /* 0x000f68000c1e9100 */
[----:B------:R-:W5:Y:S04]  /*01e0*/  LDG.E.U8.CONSTANT R19, desc[UR6][R6.64+0x9] ;  /* 0x0000090606137981 */ /* 0x000f68000c1e9100 */
[----:B------:R-:W4:Y:S04]  /*01f0*/  LDG.E.U8.CONSTANT R5, desc[UR6][R6.64+0x2] ;  /* 0x0000020606057981 */ /* 0x000f28000c1e9100 */
        /* <DEDUP_REMOVED lines=14> */
[----:B------:R-:W4:Y:S01]  /*02e0*/  LDG.E.U8.CONSTANT R24, desc[UR6][R6.64+0x2d] ;  /* 0x00002d0606187981 */ /* 0x000f22000c1e9100 */
[----:B--2---:R-:W-:-:S03]  /*02f0*/  IMAD R0, R3, 0x100, R0 ;  /* 0x0000010003007824 */ /* 0x004fc600078e0200 */
[----:B------:R-:W2:Y:S01]  /*0300*/  LDG.E.U8.CONSTANT R3, desc[UR6][R6.64+0x18] ;  /* 0x0000180606037981 */ /* 0x000ea2000c1e9100 */
[----:B---3--:R-:W-:-:S03]  /*0310*/  IMAD R8, R23, 0x100, R8 ;  /* 0x0000010017087824 */ /* 0x008fc600078e0208 */
[----:B------:R-:W3:Y:S01]  /*0320*/  LDG.E.U8.CONSTANT R23, desc[UR6][R6.64+0x1d] ;  /* 0x00001d0606177981 */ /* 0x000ee2000c1e9100 */
[----:B-----5:R-:W-:Y:S02]  /*0330*/  IMAD R4, R19, 0x100, R4 ;  /* 0x0000010013047824 */ /* 0x020fe400078e0204 */
[----:B----4-:R-:W-:Y:S02]  /*0340*/  IMAD R0, R5, 0x10000, R0 ;  /* 0x0001000005007824 */ /* 0x010fe400078e0200 */
[----:B------:R-:W4:Y:S01]  /*0350*/  LDG.E.U8.CONSTANT R5, desc[UR6][R6.64+0x13] ;  /* 0x0000130606057981 */ /* 0x000f22000c1e9100 */
[----:B------:R-:W-:-:S03]  /*0360*/  IMAD R2, R11, 0x100, R2 ;  /* 0x000001000b027824 */ /* 0x000fc600078e0202 */
[----:B------:R-:W5:Y:S01]  /*0370*/  LDG.E.U8.CONSTANT R11, desc[UR6][R6.64+0x1e] ;  /* 0x00001e06060b7981 */ /* 0x000f62000c1e9100 */
[----:B------:R-:W-:-:S03]  /*0380*/  IMAD R19, R25, 0x10000, R8 ;  /* 0x0001000019137824 */ /* 0x000fc600078e0208 */
[----:B------:R-:W2:Y:S01]  /*0390*/  LDG.E.U8.CONSTANT R8, desc[UR6][R6.64+0x19] ;  /* 0x0000190606087981 */ /* 0x000ea2000c1e9100 */
[----:B------:R-:W-:-:S03]  /*03a0*/  IMAD R10, R15, 0x10000, R2 ;  /* 0x000100000f0a7824 */ /* 0x000fc600078e0202 */
[----:B------:R-:W4:Y:S01]  /*03b0*/  LDG.E.U8.CONSTANT R2, desc[UR6][R6.64+0x14] ;  /* 0x0000140606027981 */ /* 0x000f22000c1e9100 */
[----:B------:R-:W-:-:S03]  /*03c0*/  IMAD R18, R21, 0x10000, R4 ;  /* 0x0001000015127824 */ /* 0x000fc600078e0204 */
[----:B------:R-:W3:Y:S01]  /*03d0*/  LDG.E.U8.CONSTANT R4, desc[UR6][R6.64+0x1c] ;  /* 0x00001c0606047981 */ /* 0x000ee2000c1e9100 */
[----:B------:R-:W-:-:S03]  /*03e0*/  IMAD R16, R9, 0x1000000, R0 ;  /* 0x0100000009107824 */ /* 0x000fc600078e0200 */
[----:B------:R-:W5:Y:S01]  /*03f0*/  LDG.E.U8.CONSTANT R0, desc[UR6][R6.64+0x10] ;  /* 0x0000100606007981 */ /* 0x000f62000c1e9100 */
[----:B------:R-:W-:-:S03]  /*0400*/  IMAD R17, R17, 0x1000000, R10 ;  /* 0x0100000011117824 */ /* 0x000fc600078e020a */
[----:B------:R-:W4:Y:S04]  /*0410*/  LDG.E.U8.CONSTANT R21, desc[UR6][R6.64+0x12] ;  /* 0x0000120606157981 */ /* 0x000f28000c1e9100 */
[----:B------:R-:W4:Y:S04]  /*0420*/  LDG.E.U8.CONSTANT R10, desc[UR6][R6.64+0x1b] ;  /* 0x00001b06060a7981 */ /* 0x000f28000c1e9100 */
[----:B------:R-:W4:Y:S04]  /*0430*/  LDG.E.U8.CONSTANT R25, desc[UR6][R6.64+0x15] ;  /* 0x0000150606197981 */ /* 0x000f28000c1e9100 */
[----:B------:R-:W4:Y:S04]  /*0440*/  LDG.E.U8.CONSTANT R15, desc[UR6][R6.64+0x16] ;  /* 0x00001606060f7981 */ /* 0x000f28000c1e9100 */
[----:B------:R-:W4:Y:S01]  /*0450*/  LDG.E.U8.CONSTANT R9, desc[UR6][R6.64+0x17] ;  /* 0x0000170606097981 */ /* 0x000f22000c1e9100 */
[----:B------:R-:W-:-:S02]  /*0460*/  IMAD R18, R29, 0x1000000, R18 ;  /* 0x010000001d127824 */ /* 0x000fc400078e0212 */
[----:B------:R-:W-:Y:S01]  /*0470*/  IMAD R19, R20, 0x1000000, R19 ;  /* 0x0100000014137824 */ /* 0x000fe200078e0213 */
[----:B------:R-:W4:Y:S04]  /*0480*/  LDG.E.U8.CONSTANT R29, desc[UR6][R6.64+0x39] ;  /* 0x00003906061d7981 */ /* 0x000f28000c1e9100 */
[----:B------:R0:W-:Y:S04]  /*0490*/  STL.128 [R1], R16 ;  /* 0x0000001001007387 */ /* 0x0001e80000100c00 */
[----:B------:R-:W4:Y:S04]  /*04a0*/  LDG.E.U8.CONSTANT R20, desc[UR6][R6.64+0x2a] ;  /* 0x00002a0606147981 */ /* 0x000f28000c1e9100 */
[----:B0-----:R-:W4:Y:S04]  /*04b0*/  LDG.E.U8.CONSTANT R17, desc[UR6][R6.64+0x28] ;  /* 0x0000280606117981 */ /* 0x001f28000c1e9100 */
[----:B------:R-:W4:Y:S04]  /*04c0*/  LDG.E.U8.CONSTANT R18, desc[UR6][R6.64+0x2e] ;  /* 0x00002e0606127981 */ /* 0x000f28000c1e9100 */
[----:B------:R-:W4:Y:S04]  /*04d0*/  LDG.E.U8.CONSTANT R19, desc[UR6][R6.64+0x30] ;  /* 0x0000300606137981 */ /* 0x000f28000c1e9100 */
[----:B------:R-:W4:Y:S01]  /*04e0*/  LDG.E.U8.CONSTANT R16, desc[UR6][R6.64+0x31] ;  /* 0x0000310606107981 */ /* 0x000f22000c1e9100 */
[----:B--2---:R-:W-:-:S04]  /*04f0*/  IMAD R3, R8, 0x100, R3 ;  /* 0x0000010008037824 */ /* 0x004fc800078e0203 */
[----:B------:R-:W-:Y:S02]  /*0500*/  IMAD R3, R14, 0x10000, R3 ;  /* 0x000100000e037824 */ /* 0x000fe400078e0203 */
[----:B------:R-:W2:Y:S01]  /*0510*/  LDG.E.U8.CONSTANT R14, desc[UR6][R6.64+0x35] ;  /* 0x00003506060e7981 */ /* 0x000ea2000c1e9100 */
[----:B---3--:R-:W-:-:S03]  /*0520*/  IMAD R4, R23, 0x100, R4 ;  /* 0x0000010017047824 */ /* 0x008fc600078e0204 */
[----:B------:R-:W3:Y:S01]  /*0530*/  LDG.E.U8.CONSTANT R23, desc[UR6][R6.64+0x22] ;  /* 0x0000220606177981 */ /* 0x000ee2000c1e9100 */
[----:B-----5:R-:W-:-:S03]  /*0540*/  IMAD R0, R27, 0x100, R0 ;  /* 0x000001001b007824 */ /* 0x020fc600078e0200 */
[----:B------:R-:W5:Y:S01]  /*0550*/  LDG.E.U8.CONSTANT R27, desc[UR6][R6.64+0x23] ;  /* 0x00002306061b7981 */ /* 0x000f62000c1e9100 */
[----:B----4-:R-:W-:Y:S02]  /*0560*/  IMAD R8, R21, 0x10000, R0 ;  /* 0x0001000015087824 */ /* 0x010fe400078e0200 */
[----:B------:R-:W-:Y:S01]  /*0570*/  IMAD R0, R11, 0x10000, R4 ;  /* 0x000100000b007824 */ /* 0x000fe200078e0204 */
[----:B------:R-:W2:Y:S01]  /*0580*/  LDG.E.U8.CONSTANT R21, desc[UR6][R6.64+0x34] ;  /* 0x0000340606157981 */ /* 0x000ea2000c1e9100 */
[----:B------:R-:W-:-:S03]  /*0590*/  IMAD R10, R10, 0x1000000, R3 ;  /* 0x010000000a0a7824 */ /* 0x000fc600078e0203 */
[----:B------:R-:W4:Y:S04]  /*05a0*/  LDG.E.U8.CONSTANT R11, desc[UR6][R6.64+0x1f] ;  /* 0x00001f06060b7981 */ /* 0x000f28000c1e9100 */
[----:B------:R-:W3:Y:S04]  /*05b0*/  LDG.E.U8.CONSTANT R4, desc[UR6][R6.64+0x20] ;  /* 0x0000200606047981 */ /* 0x000ee8000c1e9100 */
[----:B------:R-:W3:Y:S01]  /*05c0*/  LDG.E.U8.CONSTANT R3, desc[UR6][R6.64+0x21] ;  /* 0x0000210606037981 */ /* 0x000ee2000c1e9100 */
[----:B------:R-:W-:Y:S02]  /*05d0*/  IMAD R2, R25, 0x100, R2 ;  /* 0x0000010019027824 */ /* 0x000fe400078e0202 */
[----:B------:R-:W-:Y:S01]  /*05e0*/  IMAD R8, R5, 0x1000000, R8 ;  /* 0x0100000005087824 */ /* 0x000fe200078e0208 */
[----:B------:R-:W5:Y:S01]  /*05f0*/  LDG.E.U8.CONSTANT R25, desc[UR6][R6.64+0x3e] ;  /* 0x00003e0606197981 */ /* 0x000f62000c1e9100 */
[----:B------:R-:W-:-:S03]  /*0600*/  IMAD R2, R15, 0x10000, R2 ;  /* 0x000100000f027824 */ /* 0x000fc600078e0202 */
[----:B------:R-:W2:Y:S04]  /*0610*/  LDG.E.U8.CONSTANT R5, desc[UR6][R6.64+0x24] ;  /* 0x0000240606057981 */ /* 0x000ea8000c1e9100 */
[----:B------:R-:W5:Y:S01]  /*0620*/  LDG.E.U8.CONSTANT R15, desc[UR6][R6.64+0x2c] ;  /* 0x00002c06060f7981 */ /* 0x000f62000c1e9100 */
[----:B------:R-:W-:-:S03]  /*0630*/  IMAD R9, R9, 0x1000000, R2 ;  /* 0x0100000009097824 */ /* 0x000fc600078e0202 */
[----:B------:R-:W5:Y:S01]  /*0640*/  LDG.E.U8.CONSTANT R2, desc[UR6][R6.64+0x38] ;  /* 0x0000380606027981 */ /* 0x000f62000c1e9100 */
[----:B------:R-:W-:-:S04]  /*0650*/  IMAD R17, R26, 0x100, R17 ;  /* 0x000001001a117824 */ /* 0x000fc800078e0211 */
[----:B------:R-:W-:Y:S02]  /*0660*/  IMAD R17, R20, 0x10000, R17 ;  /* 0x0001000014117824 */ /* 0x000fe400078e0211 */
[----:B------:R-:W5:Y:S01]  /*0670*/  LDG.E.U8.CONSTANT R20, desc[UR6][R6.64+0x27] ;  /* 0x0000270606147981 */ /* 0x000f62000c1e9100 */
[----:B------:R-:W-:-:S03]  /*0680*/  IMAD R19, R16, 0x100, R19 ;  /* 0x0000010010137824 */ /* 0x000fc600078e0213 */
[----:B------:R-:W5:Y:S01]  /*0690*/  LDG.E.U8.CONSTANT R16, desc[UR6][R6.64+0x2f] ;  /* 0x00002f0606107981 */ /* 0x000f62000c1e9100 */
[----:B----4-:R-:W-:-:S03]  /*06a0*/  IMAD R11, R11, 0x1000000, R0 ;  /* 0x010000000b0b7824 */ /* 0x010fc600078e0200 */
[----:B------:R-:W4:Y:S01]  /*06b0*/  LDG.E.U8.CONSTANT R0, desc[UR6][R6.64+0x3c] ;  /* 0x00003c0606007981 */ /* 0x000f22000c1e9100 */
[----:B---3--:R-:W-:-:S03]  /*06c0*/  IMAD R4, R3, 0x100, R4 ;  /* 0x0000010003047824 */ /* 0x008fc600078e0204 */
[----:B------:R-:W4:Y:S01]  /*06d0*/  LDG.E.U8.CONSTANT R3, desc[UR6][R6.64+0x3d] ;  /* 0x00003d0606037981 */ /* 0x000f22000c1e9100 */
[----:B------:R-:W-:-:S03]  /*06e0*/  IMAD R4, R23, 0x10000, R4 ;  /* 0x0001000017047824 */ /* 0x000fc600078e0204 */
[----:B------:R-:W3:Y:S01]  /*06f0*/  LDG.E.U8.CONSTANT R23, desc[UR6][R6.64+0x3a] ;  /* 0x00003a0606177981 */ /* 0x000ee2000c1e9100 */
[----:B--2---:R-:W-:Y:S02]  /*0700*/  IMAD R5, R28, 0x100, R5 ;  /* 0x000001001c057824 */ /* 0x004fe400078e0205 */
[----:B-----5:R-:W-:Y:S02]  /*0710*/  IMAD R15, R24, 0x100, R15 ;  /* 0x00000100180f7824 */ /* 0x020fe400078e020f */
[----:B------:R-:W-:Y:S01]  /*0720*/  IMAD R5, R22, 0x10000, R5 ;  /* 0x0001000016057824 */ /* 0x000fe200078e0205 */
[----:B------:R-:W2:Y:S01]  /*0730*/  LDG.E.U8.CONSTANT R24, desc[UR6][R6.64+0x36] ;  /* 0x0000360606187981 */ /* 0x000ea2000c1e9100 */
[----:B------:R-:W-:-:S03]  /*0740*/  IMAD R15, R18, 0x10000, R15 ;  /* 0x00010000120f7824 */ /* 0x000fc600078e020f */
[----:B------:R-:W5:Y:S04]  /*0750*/  LDG.E.U8.CONSTANT R22, desc[UR6][R6.64+0x32] ;  /* 0x0000320606167981 */ /* 0x000f68000c1e9100 */
[----:B------:R0:W-:Y:S04]  /*0760*/  STL.128 [R1+0x10], R8 ;  /* 0x0000100801007387 */ /* 0x0001e80000100c00 */
[----:B------:R-:W5:Y:S04]  /*0770*/  LDG.E.U8.CONSTANT R18, desc[UR6][R6.64+0x2b] ;  /* 0x00002b0606127981 */ /* 0x000f68000c1e9100 */
[----:B0-----:R-:W5:Y:S04]  /*0780*/  LDG.E.U8.CONSTANT R8, desc[UR6][R6.64+0x33] ;  /* 0x0000330606087981 */ /* 0x001f68000c1e9100 */
[----:B------:R-:W5:Y:S04]  /*0790*/  LDG.E.U8.CONSTANT R9, desc[UR6][R6.64+0x37] ;  /* 0x0000370606097981 */ /* 0x000f68000c1e9100 */
[----:B------:R-:W5:Y:S04]  /*07a0*/  LDG.E.U8.CONSTANT R10, desc[UR6][R6.64+0x3b] ;  /* 0x00003b06060a7981 */ /* 0x000f68000c1e9100 */
[----:B------:R0:W5:Y:S01]  /*07b0*/  LDG.E.U8.CONSTANT R11, desc[UR6][R6.64+0x3f] ;  /* 0x00003f06060b7981 */ /* 0x000162000c1e9100 */
[----:B------:R-:W-:-:S02]  /*07c0*/  IMAD R21, R14, 0x100, R21 ;  /* 0x000001000e157824 */ /* 0x000fc400078e0215 */
[----:B------:R-:W1:Y:S01]  /*07d0*/  LDC.U8 R14, c[0x3][0x22] ;  /* 0x00c00880ff0e7b82 */ /* 0x000e620000000000 */
[----:B------:R-:W-:Y:S02]  /*07e0*/  IMAD R26, R29, 0x100, R2 ;  /* 0x000001001d1a7824 */ /* 0x000fe400078e0202 */
[----:B------:R-:W-:Y:S02]  /*07f0*/  IMAD R4, R27, 0x1000000, R4 ;  /* 0x010000001b047824 */ /* 0x000fe400078e0204 */
[----:B------:R-:W-:Y:S02]  /*0800*/  IMAD R5, R20, 0x1000000, R5 ;  /* 0x0100000014057824 */ /* 0x000fe400078e0205 */
[----:B0-----:R-:W-:Y:S01]  /*0810*/  IMAD R7, R16, 0x1000000, R15 ;  /* 0x0100000010077824 */ /* 0x001fe200078e020f */
[----:B------:R-:W0:Y:S08]  /*0820*/  LDC.U8 R20, c[0x3][0x23] ;  /* 0x00c008c0ff147b82 */ /* 0x000e300000000000 */
[----:B------:R-:W0:Y:S01]  /*0830*/  LDC.U8 R16, c[0x3][0x21] ;  /* 0x00c00840ff107b82 */ /* 0x000e220000000000 */
[----:B----4-:R-:W-:-:S07]  /*0840*/  IMAD R0, R3, 0x100, R0 ;  /* 0x0000010003007824 */ /* 0x010fce00078e0200 */
[----:B------:R-:W4:Y:S01]  /*0850*/  LDC.64 R2, c[0x3][0x20] ;  /* 0x00c00800ff027b82 */ /* 0x000f220000000a00 */
[----:B---3--:R-:W-:Y:S02]  /*0860*/  IMAD R23, R23, 0x10000, R26 ;  /* 0x0001000017177824 */ /* 0x008fe400078e021a */
[----:B------:R-:W-:Y:S02]  /*0870*/  IMAD R0, R25, 0x10000, R0 ;  /* 0x0001000019007824 */ /* 0x000fe400078e0200 */
[----:B--2---:R-:W-:Y:S02]  /*0880*/  IMAD R24, R24, 0x10000, R21 ;  /* 0x0001000018187824 */ /* 0x004fe400078e0215 */
[----:B-----5:R-:W-:Y:S02]  /*0890*/  IMAD R19, R22, 0x10000, R19 ;  /* 0x0001000016137824 */ /* 0x020fe400078e0213 */
[----:B------:R-:W-:Y:S02]  /*08a0*/  IMAD R6, R18, 0x1000000, R17 ;  /* 0x0100000012067824 */ /* 0x000fe400078e0211 */
[----:B------:R-:W2:Y:S03]  /*08b0*/  LDC.U8 R18, c[0x3][0x26] ;  /* 0x00c00980ff127b82 */ /* 0x000ea60000000000 */
[----:B------:R-:W-:Y:S01]  /*08c0*/  STL.128 [R1+0x20], R4 ;  /* 0x0000200401007387 */ /* 0x000fe20000100c00 */
[----:B------:R-:W-:-:S02]  /*08d0*/  IMAD R8, R8, 0x1000000, R19 ;  /* 0x0100000008087824 */ /* 0x000fc400078e0213 */
[----:B-1----:R-:W-:Y:S02]  /*08e0*/  IMAD R19, R14, 0x4, R1 ;  /* 0x000000040e137824 */ /* 0x002fe400078e0201 */
[----:B------:R-:W-:Y:S01]  /*08f0*/  IMAD R9, R9, 0x1000000, R24 ;  /* 0x0100000009097824 */ /* 0x000fe200078e0218 */
[----:B------:R-:W1:Y:S01]  /*0900*/  LDC.64 R14, c[0x3][0x28] ;  /* 0x00c00a00ff0e7b82 */ /* 0x000e620000000a00 */
[----:B------:R-:W-:Y:S02]  /*0910*/  IMAD R10, R10, 0x1000000, R23 ;  /* 0x010000000a0a7824 */ /* 0x000fe400078e0217 */
[----:B------:R-:W-:Y:S01]  /*0920*/  IMAD R11, R11, 0x1000000, R0 ;  /* 0x010000000b0b7824 */ /* 0x000fe200078e0200 */
[----:B----4-:R-:W-:-:S04]  /*0930*/  LOP3.LUT R0, R2, 0xff, RZ, 0xc0, !PT ;  /* 0x000000ff02007812 */ /* 0x010fc800078ec0ff */
[----:B------:R3:W-:Y:S04]  /*0940*/  STL.128 [R1+0x30], R8 ;  /* 0x0000300801007387 */ /* 0x0007e80000100c00 */
[----:B------:R-:W4:Y:S01]  /*0950*/  LDL R2, [R19] ;  /* 0x0000000013027983 */ /* 0x000f220000100800 */
[--C-:B------:R-:W-:Y:S02]  /*0960*/  IMAD R17, R0, 0x4, R1.reuse ;  /* 0x0000000400117824 */ /* 0x100fe400078e0201 */
[--C-:B0-----:R-:W-:Y:S02]  /*0970*/  IMAD R0, R20, 0x4, R1.reuse ;  /* 0x0000000414007824 */ /* 0x101fe400078e0201 */
[--C-:B--2---:R-:W-:Y:S01]  /*0980*/  IMAD R18, R18, 0x4, R1.reuse ;  /* 0x0000000412127824 */ /* 0x104fe200078e0201 */
[----:B------:R-:W0:Y:S01]  /*0990*/  LDC.U8 R20, c[0x3][0x27] ;  /* 0x00c009c0ff147b82 */ /* 0x000e220000000000 */
[----:B------:R-:W2:Y:S04]  /*09a0*/  LDL R17, [R17] ;  /* 0x0000000011117983 */ /* 0x000ea80000100800 */
[----:B------:R5:W2:Y:S01]  /*09b0*/  LDL R24, [R18] ;  /* 0x0000000012187983 */ /* 0x000aa20000100800 */
[----:B-1----:R-:W-:Y:S01]  /*09c0*/  LOP3.LUT R14, R14, 0xff, RZ, 0xc0, !PT ;  /* 0x000000ff0e0e7812 */ /* 0x002fe200078ec0ff */
[----:B---3--:R-:W-:-:S02]  /*09d0*/  IMAD R11, R16, 0x4, R1 ;  /* 0x00000004100b7824 */ /* 0x008fc400078e0201 */
[----:B------:R-:W3:Y:S02]  /*09e0*/  LDL R0, [R0] ;  /* 0x0000000000007983 */ /* 0x000ee40000100800 */
[--C-:B------:R-:W-:Y:S01]  /*09f0*/  IMAD R16, R14, 0x4, R1.reuse ;  /* 0x000000040e107824 */ /* 0x100fe200078e0201 */
[----:B------:R-:W-:Y:S01]  /*0a00*/  LOP3.LUT R4, R3, 0xff, RZ, 0xc0, !PT ;  /* 0x000000ff03047812 */ /* 0x000fe200078ec0ff */
[----:B------:R-:W3:Y:S01]  /*0a10*/  LDL R11, [R11] ;  /* 0x000000000b0b7983 */ /* 0x000ee20000100800 */
[--C-:B0-----:R-:W-:Y:S01]  /*0a20*/  IMAD R14, R20, 0x4, R1.reuse ;  /* 0x00000004140e7824 */ /* 0x101fe200078e0201 */
[----:B------:R-:W0:Y:S02]  /*0a30*/  LDC.U8 R6, c[0x3][0x25] ;  /* 0x00c00940ff067b82 */ /* 0x000e240000000000 */
[----:B------:R-:W3:Y:S04]  /*0a40*/  LDL R16, [R16] ;  /* 0x0000000010107983 */ /* 0x000ee80000100800 */
[----:B------:R-:W3:Y:S01]  /*0a50*/  LDL R14, [R14] ;  /* 0x000000000e0e7983 */ /* 0x000ee20000100800 */
[----:B------:R-:W-:-:S05]  /*0a60*/  IMAD R4, R4, 0x4, R1 ;  /* 0x0000000404047824 */ /* 0x000fca00078e0201 */
[----:B------:R1:W3:Y:S01]  /*0a70*/  LDL R19, [R4] ;  /* 0x0000000004137983 */ /* 0x0002e20000100800 */
[----:B-----5:R-:W5:Y:S01]  /*0a80*/  LDC.U8 R18, c[0x3][0x2a] ;  /* 0x00c00a80ff127b82 */ /* 0x020f620000000000 */
[----:B------:R-:W-:-:S07]  /*0a90*/  LOP3.LUT R8, R15, 0xff, RZ, 0xc0, !PT ;  /* 0x000000ff0f087812 */ /* 0x000fce00078ec0ff */
[----:B-1----:R-:W4:Y:S01]  /*0aa0*/  LDC.64 R4, c[0x3][0x10] ;  /* 0x00c00400ff047b82 */ /* 0x002f220000000a00 */
[----:B0-----:R-:W-:-:S07]  /*0ab0*/  IMAD R10, R6, 0x4, R1 ;  /* 0x00000004060a7824 */ /* 0x001fce00078e0201 */
[----:B------:R-:W0:Y:S01]  /*0ac0*/  LDC.U8 R6, c[0x3][0x29] ;  /* 0x00c00a40ff067b82 */ /* 0x000e220000000000 */
[----:B------:R-:W3:Y:S01]  /*0ad0*/  LDL R10, [R10] ;  /* 0x000000000a0a7983 */ /* 0x000ee20000100800 */
[----:B------:R-:W-:-:S06]  /*0ae0*/  IMAD R8, R8, 0x4, R1 ;  /* 0x0000000408087824 */ /* 0x000fcc00078e0201 */
[----:B------:R-:W3:Y:S01]  /*0af0*/  LDL R8, [R8] ;  /* 0x0000000008087983 */ /* 0x000ee20000100800 */
[----:B-----5:R-:W-:-:S06]  /*0b00*/  IMAD R22, R18, 0x4, R1 ;  /* 0x0000000412167824 */ /* 0x020fcc00078e0201 */
[----:B------:R-:W5:Y:S01]  /*0b10*/  LDL R22, [R22] ;  /* 0x0000000016167983 */ /* 0x000f620000100800 */
[----:B0-----:R-:W-:-:S06]  /*0b20*/  IMAD R7, R6, 0x4, R1 ;  /* 0x0000000406077824 */ /* 0x001fcc00078e0201 */
[----:B------:R-:W5:Y:S01]  /*0b30*/  LDL R7, [R7] ;  /* 0x0000000007077983 */ /* 0x000f620000100800 */
[----:B------:R-:W-:Y:S01]  /*0b40*/  ULOP3.LUT UR4, UR8, 0x1010020, URZ, 0x3c, !UPT ;  /* 0x0101002008047892 */ /* 0x000fe2000f8e3cff */
[----:B------:R-:W0:Y:S02]  /*0b50*/  LDC.U8 R20, c[0x3][0x2b] ;  /* 0x00c00ac0ff147b82 */ /* 0x000e240000000000 */
[----:B0-----:R-:W-:-:S06]  /*0b60*/  IMAD R20, R20, 0x4, R1 ;  /* 0x0000000414147824 */ /* 0x001fcc00078e0201 */
[----:B------:R-:W5:Y:S01]  /*0b70*/  LDL R20, [R20] ;  /* 0x0000000014147983 */ /* 0x000f620000100800 */
[----:B----4-:R-:W-:Y:S02]  /*0b80*/  IADD3 R6, PT, PT, R5, UR9, R2 ;  /* 0x0000000905067c10 */ /* 0x010fe4000fffe002 */
[----:B------:R-:W0:Y:S02]  /*0b90*/  LDC.64 R2, c[0x3][0x18] ;  /* 0x00c00600ff027b82 */ /* 0x000e240000000a00 */
[----:B------:R-:W-:-:S04]  /*0ba0*/  LOP3.LUT R9, R6, R5, RZ, 0x3c, !PT ;  /* 0x0000000506097212 */ /* 0x000fc800078e3cff */
[----:B------:R-:W-:-:S05]  /*0bb0*/  SHF.L.W.U32.HI R9, R9, 0x10, R9 ;  /* 0x0000001009097819 */ /* 0x000fca0000010e09 */
[----:B------:R-:W-:-:S05]  /*0bc0*/  VIADD R26, R9, UR9 ;  /* 0x00000009091a7c36 */ /* 0x000fca0008000000 */
[----:B------:R-:W-:-:S04]  /*0bd0*/  LOP3.LUT R5, R26, R5, RZ, 0x3c, !PT ;  /* 0x000000051a057212 */ /* 0x000fc800078e3cff */
[----:B------:R-:W-:Y:S02]  /*0be0*/  SHF.L.W.U32.HI R21, R5, 0x14, R5 ;  /* 0x0000001405157819 */ /* 0x000fe40000010e05 */
[----:B--2---:R-:W-:Y:S02]  /*0bf0*/  IADD3 R23, PT, PT, R4, UR4, R17 ;  /* 0x0000000404177c10 */ /* 0x004fe4000fffe011 */
[----:B0-----:R-:W-:Y:S01]  /*0c00*/  IADD3 R5, PT, PT, R3, UR11, R24 ;  /* 0x0000000b03057c10 */ /* 0x001fe2000fffe018 */
[----:B------:R-:W0:Y:S03]  /*0c10*/  LDC.U8 R17, c[0x3][0x2e] ;  /* 0x00c00b80ff117b82 */ /* 0x000e260000000000 */
[----:B------:R-:W-:-:S04]  /*0c20*/  LOP3.LUT R15, R5, R3, RZ, 0x3c, !PT ;  /* 0x00000003050f7212 */ /* 0x000fc800078e3cff */
[----:B------:R-:W-:-:S05]  /*0c30*/  SHF.L.W.U32.HI R15, R15, 0x10, R15 ;  /* 0x000000100f0f7819 */ /* 0x000fca0000010e0f */
[----:B------:R-:W-:Y:S01]  /*0c40*/  VIADD R28, R15, UR11 ;  /* 0x0000000b0f1c7c36 */ /* 0x000fe20008000000 */
[----:B---3--:R-:W-:-:S04]  /*0c50*/  IADD3 R6, PT, PT, R6, R21, R0 ;  /* 0x0000001506067210 */ /* 0x008fc80007ffe000 */
[----:B------:R-:W-:-:S04]  /*0c60*/  LOP3.LUT R0, R28, R3, RZ, 0x3c, !PT ;  /* 0x000000031c007212 */ /* 0x000fc800078e3cff */
[----:B------:R-:W-:-:S04]  /*0c70*/  SHF.L.W.U32.HI R0, R0, 0x14, R0 ;  /* 0x0000001400007819 */ /* 0x000fc80000010e00 */
[----:B------:R-:W-:Y:S01]  /*0c80*/  IADD3 R5, PT, PT, R5, R0, R14 ;  /* 0x0000000005057210 */ /* 0x000fe20007ffe00e */
[----:B0-----:R-:W-:-:S06]  /*0c90*/  IMAD R14, R17, 0x4, R1 ;  /* 0x00000004110e7824 */ /* 0x001fcc00078e0201 */
[----:B------:R-:W2:Y:S01]  /*0ca0*/  LDL R14, [R14] ;  /* 0x000000000e0e7983 */ /* 0x000ea20000100800 */
[----:B------:R-:W-:-:S04]  /*0cb0*/  LOP3.LUT R18, R23, 0x40, R4, 0x96, !PT ;  /* 0x0000004017127812 */ /* 0x000fc800078e9604 */
[----:B------:R-:W-:Y:S02]  /*0cc0*/  SHF.L.W.U32.HI R18, R18, 0x10, R18 ;  /* 0x0000001012127819 */ /* 0x000fe40000010e12 */
[----:B------:R-:W-:-:S03]  /*0cd0*/  LOP3.LUT R9, R9, R6, RZ, 0x3c, !PT ;  /* 0x0000000609097212 */ /* 0x000fc600078e3cff */
[----:B------:R-:W-:Y:S01]  /*0ce0*/  VIADD R29, R18, UR8 ;  /* 0x00000008121d7c36 */ /* 0x000fe20008000000 */
[----:B------:R-:W-:-:S04]  /*0cf0*/  SHF.L.W.U32.HI R9, R9, 0x18, R9 ;  /* 0x0000001809097819 */ /* 0x000fc80000010e09 */
[----:B------:R-:W-:Y:S01]  /*0d00*/  LOP3.LUT R4, R29, R4, RZ, 0x3c, !PT ;  /* 0x000000041d047212 */ /* 0x000fe200078e3cff */
[----:B------:R-:W-:-:S03]  /*0d10*/  IMAD.IADD R26, R26, 0x1, R9 ;  /* 0x000000011a1a7824 */ /* 0x000fc600078e0209 */
[----:B------:R-:W-:-:S04]  /*0d20*/  SHF.L.W.U32.HI R24, R4, 0x14, R4 ;  /* 0x0000001404187819 */ /* 0x000fc80000010e04 */
[----:B------:R-:W-:Y:S02]  /*0d30*/  IADD3 R23, PT, PT, R23, R24, R11 ;  /* 0x0000001817177210 */ /* 0x000fe40007ffe00b */
[----:B------:R-:W-:Y:S02]  /*0d40*/  LOP3.LUT R11, R21, R26, RZ, 0x3c, !PT ;  /* 0x0000001a150b7212 */ /* 0x000fe400078e3cff */
[----:B------:R-:W-:Y:S02]  /*0d50*/  IADD3 R17, PT, PT, R2, UR10, R19 ;  /* 0x0000000a02117c10 */ /* 0x000fe4000fffe013 */
[----:B------:R-:W-:-:S04]  /*0d60*/  SHF.L.W.U32.HI R11, R11, 0x19, R11 ;  /* 0x000000190b0b7819 */ /* 0x000fc80000010e0b */
[----:B------:R-:W-:Y:S02]  /*0d70*/  IADD3 R4, PT, PT, R11, R23, R16 ;  /* 0x000000170b047210 */ /* 0x000fe40007ffe010 */
[----:B------:R-:W-:-:S04]  /*0d80*/  LOP3.LUT R16, R17, R2, RZ, 0xc3, !PT ;  /* 0x0000000211107212 */ /* 0x000fc800078ec3ff */
[----:B------:R-:W-:Y:S02]  /*0d90*/  SHF.L.W.U32.HI R16, R16, 0x10, R16 ;  /* 0x0000001010107819 */ /* 0x000fe40000010e10 */
[----:B------:R-:W-:-:S03]  /*0da0*/  LOP3.LUT R15, R15, R5, RZ, 0x3c, !PT ;  /* 0x000000050f0f7212 */ /* 0x000fc600078e3cff */
[----:B------:R-:W-:Y:S01]  /*0db0*/  VIADD R21, R16, UR10 ;  /* 0x0000000a10157c36 */ /* 0x000fe20008000000 */
[----:B------:R-:W-:Y:S02]  /*0dc0*/  SHF.L.W.U32.HI R19, R15, 0x18, R15 ;  /* 0x000000180f137819 */ /* 0x000fe40000010e0f */
[----:B------:R-:W-:Y:S02]  /*0dd0*/  LOP3.LUT R18, R18, R23, RZ, 0x3c, !PT ;  /* 0x0000001712127212 */ /* 0x000fe400078e3cff */
[----:B------:R-:W-:Y:S01]  /*0de0*/  LOP3.LUT R2, R21, R2, RZ, 0x3c, !PT ;  /* 0x0000000215027212 */ /* 0x000fe200078e3cff */
[----:B------:R-:W-:-:S03]  /*0df0*/  IMAD.IADD R23, R28, 0x1, R19 ;  /* 0x000000011c177824 */ /* 0x000fc600078e0213 */
[----:B------:R-:W-:Y:S02]  /*0e00*/  SHF.L.W.U32.HI R27, R2, 0x14, R2 ;  /* 0x00000014021b7819 */ /* 0x000fe40000010e02 */
[----:B------:R-:W-:Y:S01]  /*0e10*/  LOP3.LUT R0, R0, R23, RZ, 0x3c, !PT ;  /* 0x0000001700007212 */ /* 0x000fe200078e3cff */
[----:B------:R-:W0:Y:S01]  /*0e20*/  LDC.U8 R2, c[0x3][0x2d] ;  /* 0x00c00b40ff027b82 */ /* 0x000e220000000000 */
[----:B------:R-:W-:Y:S02]  /*0e30*/  IADD3 R17, PT, PT, R17, R27, R10 ;  /* 0x0000001b11117210 */ /* 0x000fe40007ffe00a */
[----:B------:R-:W-:Y:S02]  /*0e40*/  SHF.L.W.U32.HI R15, R0, 0x19, R0 ;  /* 0x00000019000f7819 */ /* 0x000fe40000010e00 */
[----:B------:R-:W-:Y:S02]  /*0e50*/  LOP3.LUT R0, R16, R17, RZ, 0x3c, !PT ;  /* 0x0000001110007212 */ /* 0x000fe400078e3cff */
[----:B------:R-:W-:-:S02]  /*0e60*/  LOP3.LUT R19, R19, R4, RZ, 0x3c, !PT ;  /* 0x0000000413137212 */ /* 0x000fc400078e3cff */
[----:B------:R-:W-:Y:S02]  /*0e70*/  SHF.L.W.U32.HI R0, R0, 0x18, R0 ;  /* 0x0000001800007819 */ /* 0x000fe40000010e00 */
[----:B------:R-:W-:-:S03]  /*0e80*/  SHF.L.W.U32.HI R25, R19, 0x10, R19 ;  /* 0x0000001013197819 */ /* 0x000fc60000010e13 */
[----:B------:R-:W-:Y:S01]  /*0e90*/  IMAD.IADD R16, R21, 0x1, R0 ;  /* 0x0000000115107824 */ /* 0x000fe200078e0200 */
[----:B------:R-:W-:-:S04]  /*0ea0*/  IADD3 R8, PT, PT, R15, R17, R8 ;  /* 0x000000110f087210 */ /* 0x000fc80007ffe008 */
[----:B------:R-:W-:Y:S01]  /*0eb0*/  LOP3.LUT R21, R27, R16, RZ, 0x3c, !PT ;  /* 0x000000101b157212 */ /* 0x000fe200078e3cff */
[----:B------:R-:W-:Y:S02]  /*0ec0*/  IMAD.IADD R16, R16, 0x1, R25 ;  /* 0x0000000110107824 */ /* 0x000fe400078e0219 */
[----:B0-----:R-:W-:-:S03]  /*0ed0*/  IMAD R17, R2, 0x4, R1 ;  /* 0x0000000402117824 */ /* 0x001fc600078e0201 */
[----:B------:R-:W-:Y:S02]  /*0ee0*/  LOP3.LUT R2, R11, R16, RZ, 0x3c, !PT ;  /* 0x000000100b027212 */ /* 0x000fe400078e3cff */
[----:B------:R-:W-:Y:S02]  /*0ef0*/  SHF.L.W.U32.HI R21, R21, 0x19, R21 ;  /* 0x0000001915157819 */ /* 0x000fe40000010e15 */
[----:B------:R-:W-:Y:S01]  /*0f00*/  SHF.L.W.U32.HI R2, R2, 0x14, R2 ;  /* 0x0000001402027819 */ /* 0x000fe20000010e02 */
[----:B------:R-:W0:Y:S01]  /*0f10*/  LDC.U8 R10, c[0x3][0x2f] ;  /* 0x00c00bc0ff0a7b82 */ /* 0x000e220000000000 */
[----:B-----5:R-:W-:Y:S01]  /*0f20*/  IADD3 R22, PT, PT, R21, R6, R22 ;  /* 0x0000000615167210 */ /* 0x020fe20007ffe016 */
[----:B------:R-:W3:Y:S01]  /*0f30*/  LDL R17, [R17] ;  /* 0x0000000011117983 */ /* 0x000ee20000100800 */
[----:B------:R-:W-:-:S05]  /*0f40*/  IADD3 R4, PT, PT, R4, R2, R7 ;  /* 0x0000000204047210 */ /* 0x000fca0007ffe007 */
[----:B------:R-:W1:Y:S01]  /*0f50*/  LDC.64 R6, c[0x3][0x30] ;  /* 0x00c00c00ff067b82 */ /* 0x000e620000000a00 */
[----:B------:R-:W-:-:S05]  /*0f60*/  SHF.L.W.U32.HI R18, R18, 0x18, R18 ;  /* 0x0000001812127819 */ /* 0x000fca0000010e12 */
[----:B------:R-:W-:Y:S02]  /*0f70*/  IMAD.IADD R29, R29, 0x1, R18 ;  /* 0x000000011d1d7824 */ /* 0x000fe400078e0212 */
[----:B0-----:R-:W-:-:S06]  /*0f80*/  IMAD R10, R10, 0x4, R1 ;  /* 0x000000040a0a7824 */ /* 0x001fcc00078e0201 */
[----:B------:R-:W4:Y:S01]  /*0f90*/  LDL R10, [R10] ;  /* 0x000000000a0a7983 */ /* 0x000f220000100800 */
[----:B-1----:R-:W-:-:S05]  /*0fa0*/  LOP3.LUT R6, R6, 0xff, RZ, 0xc0, !PT ;  /* 0x000000ff06067812 */ /* 0x002fca00078ec0ff */
[----:B------:R-:W-:Y:S01]  /*0fb0*/  IMAD R19, R6, 0x4, R1 ;  /* 0x0000000406137824 */ /* 0x000fe200078e0201 */
[----:B------:R-:W-:-:S04]  /*0fc0*/  LOP3.LUT R6, R18, R22, RZ, 0x3c, !PT ;  /* 0x0000001612067212 */ /* 0x000fc800078e3cff */
[----:B------:R-:W-:Y:S01]  /*0fd0*/  SHF.L.W.U32.HI R6, R6, 0x10, R6 ;  /* 0x0000001006067819 */ /* 0x000fe20000010e06 */
[----:B------:R-:W5:Y:S04]  /*0fe0*/  LDL R19, [R19] ;  /* 0x0000000013137983 */ /* 0x000f680000100800 */
[----:B------:R-:W-:-:S05]  /*0ff0*/  IMAD.IADD R18, R23, 0x1, R6 ;  /* 0x0000000117127824 */ /* 0x000fca00078e0206 */
[----:B------:R-:W-:Y:S02]  /*1000*/  LOP3.LUT R23, R21, R18, RZ, 0x3c, !PT ;  /* 0x0000001215177212 */ /* 0x000fe400078e3cff */
[----:B------:R-:W-:Y:S02]  /*1010*/  LOP3.LUT R21, R24, R29, RZ, 0x3c, !PT ;  /* 0x0000001d18157212 */ /* 0x000fe400078e3cff */
[----:B------:R-:W-:Y:S02]  /*1020*/  SHF.L.W.U32.HI R23, R23, 0x14, R23 ;  /* 0x0000001417177819 */ /* 0x000fe40000010e17 */
[----:B------:R-:W-:Y:S02]  /*1030*/  SHF.L.W.U32.HI R21, R21, 0x19, R21 ;  /* 0x0000001915157819 */ /* 0x000fe40000010e15 */
[----:B------:R-:W-:Y:S02]  /*1040*/  LOP3.LUT R28, R7, 0xff, RZ, 0xc0, !PT ;  /* 0x000000ff071c7812 */ /* 0x000fe400078ec0ff */
[----:B------:R-:W-:-:S02]  /*1050*/  IADD3 R7, PT, PT, R22, R23, R20 ;  /* 0x0000001716077210 */ /* 0x000fc40007ffe014 */
[----:B------:R-:W0:Y:S01]  /*1060*/  LDC.U8 R20, c[0x3][0x32] ;  /* 0x00c00c80ff147b82 */ /* 0x000e220000000000 */
[----:B------:R-:W-:-:S06]  /*1070*/  IMAD R11, R28, 0x4, R1 ;  /* 0x000000041c0b7824 */ /* 0x000fcc00078e0201 */
[----:B------:R-:W5:Y:S01]  /*1080*/  LDL R11, [R11] ;  /* 0x000000000b0b7983 */ /* 0x000f620000100800 */
[----:B--2---:R-:W-:Y:S02]  /*1090*/  IADD3 R5, PT, PT, R21, R5, R14 ;  /* 0x0000000515057210 */ /* 0x004fe40007ffe00e */
[----:B------:R-:W1:Y:S02]  /*10a0*/  LDC.U8 R14, c[0x3][0x31] ;  /* 0x00c00c40ff0e7b82 */ /* 0x000e640000000000 */
[--C-:B-1----:R-:W-:Y:S02]  /*10b0*/  IMAD R27, R14, 0x4, R1.reuse ;  /* 0x000000040e1b7824 */ /* 0x102fe400078e0201 */
[----:B0-----:R-:W-:Y:S01]  /*10c0*/  IMAD R14, R20, 0x4, R1 ;  /* 0x00000004140e7824 */ /* 0x001fe200078e0201 */
[----:B------:R-:W-:-:S03]  /*10d0*/  LOP3.LUT R9, R9, R8, RZ, 0x3c, !PT ;  /* 0x0000000809097212 */ /* 0x000fc600078e3cff */
[----:B------:R-:W0:Y:S01]  /*10e0*/  LDC.U8 R24, c[0x3][0x36] ;  /* 0x00c00d80ff187b82 */ /* 0x000e220000000000 */
[----:B------:R-:W2:Y:S04]  /*10f0*/  LDL R27, [R27] ;  /* 0x000000001b1b7983 */ /* 0x000ea80000100800 */
[----:B------:R-:W2:Y:S01]  /*1100*/  LDL R14, [R14] ;  /* 0x000000000e0e7983 */ /* 0x000ea20000100800 */
[----:B------:R-:W-:Y:S02]  /*1110*/  LOP3.LUT R20, R0, R5, RZ, 0x3c, !PT ;  /* 0x0000000500147212 */ /* 0x000fe400078e3cff */
[----:B------:R-:W-:Y:S02]  /*1120*/  SHF.L.W.U32.HI R0, R9, 0x10, R9 ;  /* 0x0000001009007819 */ /* 0x000fe40000010e09 */
[----:B------:R-:W-:-:S03]  /*1130*/  SHF.L.W.U32.HI R9, R20, 0x10, R20 ;  /* 0x0000001014097819 */ /* 0x000fc60000010e14 */
[----:B------:R-:W-:-:S05]  /*1140*/  IMAD.IADD R20, R29, 0x1, R0 ;  /* 0x000000011d147824 */ /* 0x000fca00078e0200 */
[----:B------:R-:W-:-:S04]  /*1150*/  LOP3.LUT R15, R15, R20, RZ, 0x3c, !PT ;  /* 0x000000140f0f7212 */ /* 0x000fc800078e3cff */
[----:B------:R-:W-:Y:S01]  /*1160*/  SHF.L.W.U32.HI R15, R15, 0x14, R15 ;  /* 0x000000140f0f7819 */ /* 0x000fe20000010e0f */
[----:B------:R-:W-:-:S05]  /*1170*/  IMAD.IADD R26, R26, 0x1, R9 ;  /* 0x000000011a1a7824 */ /* 0x000fca00078e0209 */
[----:B------:R-:W-:-:S04]  /*1180*/  LOP3.LUT R21, R21, R26, RZ, 0x3c, !PT ;  /* 0x0000001a15157212 */ /* 0x000fc800078e3cff */
[----:B------:R-:W-:Y:S02]  /*1190*/  SHF.L.W.U32.HI R29, R21, 0x14, R21 ;  /* 0x00000014151d7819 */ /* 0x000fe40000010e15 */
[----:B---3--:R-:W-:Y:S02]  /*11a0*/  IADD3 R17, PT, PT, R8, R15, R17 ;  /* 0x0000000f08117210 */ /* 0x008fe40007ffe011 */
[----:B------:R-:W1:Y:S01]  /*11b0*/  LDC.U8 R8, c[0x3][0x33] ;  /* 0x00c00cc0ff087b82 */ /* 0x000e620000000000 */
[----:B------:R-:W-:Y:S02]  /*11c0*/  LOP3.LUT R6, R6, R7, RZ, 0x3c, !PT ;  /* 0x0000000706067212 */ /* 0x000fe400078e3cff */
[----:B----4-:R-:W-:Y:S01]  /*11d0*/  IADD3 R10, PT, PT, R5, R29, R10 ;  /* 0x0000001d050a7210 */ /* 0x010fe20007ffe00a */
[--C-:B-1----:R-:W-:Y:S02]  /*11e0*/  IMAD R22, R8, 0x4, R1.reuse ;  /* 0x0000000408167824 */ /* 0x102fe400078e0201 */
[----:B0-----:R-:W-:Y:S01]  /*11f0*/  IMAD R5, R24, 0x4, R1 ;  /* 0x0000000418057824 */ /* 0x001fe200078e0201 */
[----:B------:R-:W-:Y:S01]  /*1200*/  LOP3.LUT R9, R9, R10, RZ, 0x3c, !PT ;  /* 0x0000000a09097212 */ /* 0x000fe200078e3cff */
[----:B------:R-:W0:Y:S02]  /*1210*/  LDC.U8 R24, c[0x3][0x35] ;  /* 0x00c00d40ff187b82 */ /* 0x000e240000000000 */
[----:B------:R-:W3:Y:S01]  /*1220*/  LDL R22, [R22] ;  /* 0x0000000016167983 */ /* 0x000ee20000100800 */
[----:B------:R-:W-:-:S02]  /*1230*/  SHF.L.W.U32.HI R21, R9, 0x18, R9 ;  /* 0x0000001809157819 */ /* 0x000fc40000010e09 */
[----:B------:R-:W-:Y:S01]  /*1240*/  SHF.L.W.U32.HI R9, R6, 0x18, R6 ;  /* 0x0000001806097819 */ /* 0x000fe20000010e06 */
[----:B------:R-:W4:Y:S02]  /*1250*/  LDL R5, [R5] ;  /* 0x0000000005057983 */ /* 0x000f240000100800 */
[----:B------:R-:W-:Y:S02]  /*1260*/  IMAD.IADD R26, R26, 0x1, R21 ;  /* 0x000000011a1a7824 */ /* 0x000fe400078e0215 */
[----:B------:R-:W-:-:S03]  /*1270*/  IMAD.IADD R18, R18, 0x1, R9 ;  /* 0x0000000112127824 */ /* 0x000fc600078e0209 */
[----:B------:R-:W-:Y:S02]  /*1280*/  LOP3.LUT R6, R29, R26, RZ, 0x3c, !PT ;  /* 0x0000001a1d067212 */ /* 0x000fe400078e3cff */
[----:B------:R-:W-:Y:S02]  /*1290*/  LOP3.LUT R8, R23, R18, RZ, 0x3c, !PT ;  /* 0x0000001217087212 */ /* 0x000fe400078e3cff */
[----:B------:R-:W-:Y:S02]  /*12a0*/  SHF.L.W.U32.HI R6, R6, 0x19, R6 ;  /* 0x0000001906067819 */ /* 0x000fe40000010e06 */
[-C--:B------:R-:W-:Y:S02]  /*12b0*/  LOP3.LUT R25, R25, R4.reuse, RZ, 0x3c, !PT ;  /* 0x0000000419197212 */ /* 0x080fe400078e3cff */
[----:B------:R-:W-:Y:S02]  /*12c0*/  SHF.L.W.U32.HI R8, R8, 0x19, R8 ;  /* 0x0000001908087819 */ /* 0x000fe40000010e08 */
[----:B-----5:R-:W-:-:S02]  /*12d0*/  IADD3 R4, PT, PT, R6, R4, R19 ;  /* 0x0000000406047210 */ /* 0x020fc40007ffe013 */
[----:B------:R-:W-:Y:S01]  /*12e0*/  LOP3.LUT R23, R0, R17, RZ, 0x3c, !PT ;  /* 0x0000001100177212 */ /* 0x000fe200078e3cff */
[----:B------:R-:W1:Y:S01]  /*12f0*/  LDC.U8 R28, c[0x3][0x37] ;  /* 0x00c00dc0ff1c7b82 */ /* 0x000e620000000000 */
[----:B0-----:R-:W-:Y:S01]  /*1300*/  IMAD R19, R24, 0x4, R1 ;  /* 0x0000000418137824 */ /* 0x001fe200078e0201 */
[----:B------:R-:W-:Y:S02]  /*1310*/  LOP3.LUT R9, R9, R4, RZ, 0x3c, !PT ;  /* 0x0000000409097212 */ /* 0x000fe400078e3cff */
[----:B------:R-:W-:-:S03]  /*1320*/  SHF.L.W.U32.HI R25, R25, 0x18, R25 ;  /* 0x0000001819197819 */ /* 0x000fc60000010e19 */
[----:B------:R-:W5:Y:S01]  /*1330*/  LDL R19, [R19] ;  /* 0x0000000013137983 */ /* 0x000f620000100800 */
[----:B------:R-:W-:Y:S02]  /*1340*/  IADD3 R0, PT, PT, R8, R17, R11 ;  /* 0x0000001108007210 */ /* 0x000fe40007ffe00b */
[----:B------:R-:W-:Y:S02]  /*1350*/  SHF.L.W.U32.HI R17, R23, 0x18, R23 ;  /* 0x0000001817117819 */ /* 0x000fe40000010e17 */
[----:B------:R-:W-:Y:S01]  /*1360*/  SHF.L.W.U32.HI R23, R9, 0x10, R9 ;  /* 0x0000001009177819 */ /* 0x000fe20000010e09 */
[----:B------:R-:W-:Y:S02]  /*1370*/  IMAD.IADD R9, R16, 0x1, R25 ;  /* 0x0000000110097824 */ /* 0x000fe400078e0219 */
[----:B------:R-:W-:-:S04]  /*1380*/  IMAD.IADD R20, R20, 0x1, R17 ;  /* 0x0000000114147824 */ /* 0x000fc800078e0211 */
[----:B------:R-:W-:Y:S01]  /*1390*/  IMAD.IADD R29, R20, 0x1, R23 ;  /* 0x00000001141d7824 */ /* 0x000fe200078e0217 */
[----:B------:R-:W-:-:S04]  /*13a0*/  LOP3.LUT R2, R2, R9, RZ, 0x3c, !PT ;  /* 0x0000000902027212 */ /* 0x000fc800078e3cff */
[----:B------:R-:W-:Y:S02]  /*13b0*/  LOP3.LUT R6, R6, R29, RZ, 0x3c, !PT ;  /* 0x0000001d06067212 */ /* 0x000fe400078e3cff */
[----:B------:R-:W-:Y:S02]  /*13c0*/  SHF.L.W.U32.HI R24, R2, 0x19, R2 ;  /* 0x0000001902187819 */ /* 0x000fe40000010e02 */
[----:B------:R-:W-:Y:S02]  /*13d0*/  LOP3.LUT R15, R15, R20, RZ, 0x3c, !PT ;  /* 0x000000140f0f7212 */ /* 0x000fe400078e3cff */
[----:B------:R-:W-:Y:S01]  /*13e0*/  SHF.L.W.U32.HI R20, R6, 0x14, R6 ;  /* 0x0000001406147819 */ /* 0x000fe20000010e06 */
[----:B-1----:R-:W-:-:S06]  /*13f0*/  IMAD R11, R28, 0x4, R1 ;  /* 0x000000041c0b7824 */ /* 0x002fcc00078e0201 */
[----:B------:R-:W5:Y:S01]  /*1400*/  LDL R11, [R11] ;  /* 0x000000000b0b7983 */ /* 0x000f620000100800 */
[----:B--2---:R-:W-:Y:S02]  /*1410*/  IADD3 R14, PT, PT, R24, R7, R14 ;  /* 0x00000007180e7210 */ /* 0x004fe40007ffe00e */
[----:B------:R-:W0:Y:S02]  /*1420*/  LDC.64 R6, c[0x3][0x38] ;  /* 0x00c00e00ff067b82 */ /* 0x000e240000000a00 */
[----:B0-----:R-:W-:-:S05]  /*1430*/  LOP3.LUT R6, R6, 0xff, RZ, 0xc0, !PT ;  /* 0x000000ff06067812 */ /* 0x001fca00078ec0ff */
[----:B------:R-:W-:-:S05]  /*1440*/  IMAD R6, R6, 0x4, R1 ;  /* 0x0000000406067824 */ /* 0x000fca00078e0201 */
[----:B------:R0:W2:Y:S01]  /*1450*/  LDL R16, [R6] ;  /* 0x0000000006107983 */ /* 0x0000a20000100800 */
[----:B------:R-:W-:-:S05]  /*1460*/  LOP3.LUT R2, R7, 0xff, RZ, 0xc0, !PT ;  /* 0x000000ff07027812 */ /* 0x000fca00078ec0ff */
[----:B------:R-:W-:-:S06]  /*1470*/  IMAD R2, R2, 0x4, R1 ;  /* 0x0000000402027824 */ /* 0x000fcc00078e0201 */
[----:B------:R-:W2:Y:S01]  /*1480*/  LDL R2, [R2] ;  /* 0x0000000002027983 */ /* 0x000ea20000100800 */
[----:B------:R-:W-:Y:S01]  /*1490*/  LOP3.LUT R17, R17, R14, RZ, 0x3c, !PT ;  /* 0x0000000e11117212 */ /* 0x000fe200078e3cff */
[----:B0-----:R-:W0:Y:S01]  /*14a0*/  LDC.U8 R6, c[0x3][0x3a] ;  /* 0x00c00e80ff067b82 */ /* 0x001e220000000000 */
[----:B------:R-:W-:Y:S02]  /*14b0*/  IADD3 R4, PT, PT, R4, R20, R27 ;  /* 0x0000001404047210 */ /* 0x000fe40007ffe01b */
[----:B------:R-:W-:-:S05]  /*14c0*/  SHF.L.W.U32.HI R27, R17, 0x10, R17 ;  /* 0x00000010111b7819 */ /* 0x000fca0000010e11 */
[----:B------:R-:W-:-:S05]  /*14d0*/  IMAD.IADD R17, R26, 0x1, R27 ;  /* 0x000000011a117824 */ /* 0x000fca00078e021b */
[----:B------:R-:W-:Y:S02]  /*14e0*/  LOP3.LUT R7, R24, R17, RZ, 0x3c, !PT ;  /* 0x0000001118077212 */ /* 0x000fe400078e3cff */
[----:B------:R-:W-:Y:S02]  /*14f0*/  SHF.L.W.U32.HI R15, R15, 0x19, R15 ;  /* 0x000000190f0f7819 */ /* 0x000fe40000010e0f */
[----:B------:R-:W-:-:S04]  /*1500*/  SHF.L.W.U32.HI R7, R7, 0x14, R7 ;  /* 0x0000001407077819 */ /* 0x000fc80000010e07 */
[----:B---3--:R-:W-:Y:S02]  /*1510*/  IADD3 R22, PT, PT, R14, R7, R22 ;  /* 0x000000070e167210 */ /* 0x008fe40007ffe016 */
[----:B------:R-:W1:Y:S01]  /*1520*/  LDC.U8 R14, c[0x3][0x39] ;  /* 0x00c00e40ff0e7b82 */ /* 0x000e620000000000 */
[----:B----4-:R-:W-:Y:S01]  /*1530*/  IADD3 R10, PT, PT, R15, R10, R5 ;  /* 0x0000000a0f0a7210 */ /* 0x010fe20007ffe005 */
[----:B0-----:R-:W-:Y:S01]  /*1540*/  IMAD R5, R6, 0x4, R1 ;  /* 0x0000000406057824 */ /* 0x001fe200078e0201 */
[----:B------:R-:W-:Y:S02]  /*1550*/  LOP3.LUT R6, R21, R0, RZ, 0x3c, !PT ;  /* 0x0000000015067212 */ /* 0x000fe400078e3cff */
[----:B------:R-:W-:Y:S02]  /*1560*/  LOP3.LUT R25, R25, R10, RZ, 0x3c, !PT ;  /* 0x0000000a19197212 */ /* 0x000fe400078e3cff */
[----:B------:R-:W-:Y:S01]  /*1570*/  SHF.L.W.U32.HI R6, R6, 0x10, R6 ;  /* 0x0000001006067819 */ /* 0x000fe20000010e06 */
[----:B------:R-:W3:Y:S01]  /*1580*/  LDL R5, [R5] ;  /* 0x0000000005057983 */ /* 0x000ee20000100800 */
[----:B------:R-:W-:-:S03]  /*1590*/  SHF.L.W.U32.HI R25, R25, 0x10, R25 ;  /* 0x0000001019197819 */ /* 0x000fc60000010e19 */
[----:B------:R-:W-:Y:S02]  /*15a0*/  IMAD.IADD R9, R9, 0x1, R6 ;  /* 0x0000000109097824 */ /* 0x000fe400078e0206 */
[----:B------:R-:W-:-:S03]  /*15b0*/  IMAD.IADD R18, R18, 0x1, R25 ;  /* 0x0000000112127824 */ /* 0x000fc600078e0219 */
[----:B------:R-:W-:Y:S02]  /*15c0*/  LOP3.LUT R8, R8, R9, RZ, 0x3c, !PT ;  /* 0x0000000908087212 */ /* 0x000fe400078e3cff */
[----:B------:R-:W-:Y:S02]  /*15d0*/  LOP3.LUT R21, R15, R18, RZ, 0x3c, !PT ;  /* 0x000000120f157212 */ /* 0x000fe400078e3cff */
[----:B------:R-:W-:Y:S01]  /*15e0*/  SHF.L.W.U32.HI R15, R8, 0x14, R8 ;  /* 0x00000014080f7819 */ /* 0x000fe20000010e08 */
[----:B-1----:R-:W-:-:S03]  /*15f0*/  IMAD R14, R14, 0x4, R1 ;  /* 0x000000040e0e7824 */ /* 0x002fc600078e0201 */
[----:B-----5:R-:W-:-:S03]  /*1600*/  IADD3 R19, PT, PT, R0, R15, R19 ;  /* 0x0000000f00137210 */ /* 0x020fc60007ffe013 */
[----:B------:R-:W4:Y:S01]  /*1610*/  LDL R14, [R14] ;  /* 0x000000000e0e7983 */ /* 0x000f220000100800 */
[----:B------:R-:W0:Y:S01]  /*1620*/  LDC.U8 R0, c[0x3][0x3b] ;  /* 0x00c00ec0ff007b82 */ /* 0x000e220000000000 */
[----:B------:R-:W-:-:S07]  /*1630*/  SHF.L.W.U32.HI R8, R21, 0x14, R21 ;  /* 0x0000001415087819 */ /* 0x000fce0000010e15 */
[----:B------:R-:W1:Y:S01]  /*1640*/  LDC.U8 R24, c[0x3][0x3e] ;  /* 0x00c00f80ff187b82 */ /* 0x000e620000000000 */
[----:B------:R-:W-:Y:S01]  /*1650*/  IADD3 R10, PT, PT, R10, R8, R11 ;  /* 0x000000080a0a7210 */ /* 0x000fe20007ffe00b */
[--C-:B0-----:R-:W-:Y:S01]  /*1660*/  IMAD R11, R0, 0x4, R1.reuse ;  /* 0x00000004000b7824 */ /* 0x101fe200078e0201 */
[----:B------:R-:W-:Y:S02]  /*1670*/  LOP3.LUT R0, R27, R22, RZ, 0x3c, !PT ;  /* 0x000000161b007212 */ /* 0x000fe400078e3cff */
[----:B------:R-:W-:Y:S02]  /*1680*/  LOP3.LUT R25, R25, R10, RZ, 0x3c, !PT ;  /* 0x0000000a19197212 */ /* 0x000fe400078e3cff */
[----:B------:R-:W-:Y:S01]  /*1690*/  SHF.L.W.U32.HI R0, R0, 0x18, R0 ;  /* 0x0000001800007819 */ /* 0x000fe20000010e00 */
[----:B-1----:R-:W-:Y:S01]  /*16a0*/  IMAD R21, R24, 0x4, R1 ;  /* 0x0000000418157824 */ /* 0x002fe200078e0201 */
[----:B------:R-:W5:Y:S03]  /*16b0*/  LDL R11, [R11] ;  /* 0x000000000b0b7983 */ /* 0x000f660000100800 */
[----:B------:R-:W-:Y:S01]  /*16c0*/  IMAD.IADD R26, R17, 0x1, R0 ;  /* 0x00000001111a7824 */ /* 0x000fe200078e0200 */
[----:B------:R-:W-:Y:S01]  /*16d0*/  SHF.L.W.U32.HI R17, R25, 0x18, R25 ;  /* 0x0000001819117819 */ /* 0x000fe20000010e19 */
[----:B------:R-:W5:Y:S03]  /*16e0*/  LDL R21, [R21] ;  /* 0x0000000015157983 */ /* 0x000f660000100800 */
[----:B------:R-:W-:Y:S01]  /*16f0*/  LOP3.LUT R7, R7, R26, RZ, 0x3c, !PT ;  /* 0x0000001a07077212 */ /* 0x000fe200078e3cff */
[----:B------:R-:W-:-:S03]  /*1700*/  IMAD.IADD R25, R18, 0x1, R17 ;  /* 0x0000000112197824 */ /* 0x000fc600078e0211 */
[----:B------:R-:W-:Y:S02]  /*1710*/  SHF.L.W.U32.HI R7, R7, 0x19, R7 ;  /* 0x0000001907077819 */ /* 0x000fe40000010e07 */
[----:B------:R-:W-:Y:S02]  /*1720*/  LOP3.LUT R18, R8, R25, RZ, 0x3c, !PT ;  /* 0x0000001908127212 */ /* 0x000fe400078e3cff */
[-C--:B------:R-:W-:Y:S02]  /*1730*/  LOP3.LUT R8, R23, R4.reuse, RZ, 0x3c, !PT ;  /* 0x0000000417087212 */ /* 0x080fe400078e3cff */
[----:B------:R-:W-:Y:S02]  /*1740*/  SHF.L.W.U32.HI R23, R18, 0x19, R18 ;  /* 0x0000001912177819 */ /* 0x000fe40000010e12 */
[----:B------:R-:W0:Y:S01]  /*1750*/  LDC.U8 R18, c[0x3][0x3f] ;  /* 0x00c00fc0ff127b82 */ /* 0x000e220000000000 */
[----:B--2---:R-:W-:Y:S02]  /*1760*/  IADD3 R4, PT, PT, R7, R4, R16 ;  /* 0x0000000407047210 */ /* 0x004fe40007ffe010 */
[----:B------:R-:W-:-:S05]  /*1770*/  LOP3.LUT R16, R6, R19, RZ, 0x3c, !PT ;  /* 0x0000001306107212 */ /* 0x000fca00078e3cff */
[----:B------:R-:W1:Y:S01]  /*1780*/  LDC.U8 R6, c[0x3][0x3d] ;  /* 0x00c00f40ff067b82 */ /* 0x000e620000000000 */
[----:B------:R-:W-:Y:S02]  /*1790*/  IADD3 R19, PT, PT, R23, R19, R2 ;  /* 0x0000001317137210 */ /* 0x000fe40007ffe002 */
[----:B------:R-:W-:Y:S01]  /*17a0*/  SHF.L.W.U32.HI R2, R16, 0x18, R16 ;  /* 0x0000001810027819 */ /* 0x000fe20000010e10 */
[----:B0-----:R-:W-:-:S04]  /*17b0*/  IMAD R16, R18, 0x4, R1 ;  /* 0x0000000412107824 */ /* 0x001fc800078e0201 */
[----:B------:R-:W-:Y:S02]  /*17c0*/  IMAD.IADD R18, R9, 0x1, R2 ;  /* 0x0000000109127824 */ /* 0x000fe400078e0202 */
[----:B------:R-:W2:Y:S01]  /*17d0*/  LDL R9, [R16] ;  /* 0x0000000010097983 */ /* 0x000ea20000100800 */
[----:B-1----:R-:W-:-:S06]  /*17e0*/  IMAD R6, R6, 0x4, R1 ;  /* 0x0000000406067824 */ /* 0x002fcc00078e0201 */
[----:B------:R-:W2:Y:S01]  /*17f0*/  LDL R6, [R6] ;  /* 0x0000000006067983 */ /* 0x000ea20000100800 */
[----:B------:R-:W-:-:S04]  /*1800*/  LOP3.LUT R17, R17, R4, RZ, 0x3c, !PT ;  /* 0x0000000411117212 */ /* 0x000fc800078e3cff */
[----:B------:R-:W-:Y:S02]  /*1810*/  SHF.L.W.U32.HI R17, R17, 0x10, R17 ;  /* 0x0000001011117819 */ /* 0x000fe40000010e11 */
[----:B------:R-:W-:-:S03]  /*1820*/  LOP3.LUT R24, R15, R18, RZ, 0x3c, !PT ;  /* 0x000000120f187212 */ /* 0x000fc600078e3cff */
[----:B------:R-:W-:Y:S01]  /*1830*/  IMAD.IADD R18, R18, 0x1, R17 ;  /* 0x0000000112127824 */ /* 0x000fe200078e0211 */
[----:B------:R-:W-:-:S04]  /*1840*/  SHF.L.W.U32.HI R24, R24, 0x19, R24 ;  /* 0x0000001918187819 */ /* 0x000fc80000010e18 */
[----:B------:R-:W-:-:S04]  /*1850*/  LOP3.LUT R7, R7, R18, RZ, 0x3c, !PT ;  /* 0x0000001207077212 */ /* 0x000fc800078e3cff */
[----:B------:R-:W-:Y:S02]  /*1860*/  SHF.L.W.U32.HI R15, R7, 0x14, R7 ;  /* 0x00000014070f7819 */ /* 0x000fe40000010e07 */
[----:B---3--:R-:W-:Y:S02]  /*1870*/  IADD3 R22, PT, PT, R24, R22, R5 ;  /* 0x0000001618167210 */ /* 0x008fe40007ffe005 */
[----:B----4-:R-:W-:Y:S02]  /*1880*/  IADD3 R14, PT, PT, R4, R15, R14 ;  /* 0x0000000f040e7210 */ /* 0x010fe40007ffe00e */
[----:B------:R-:W0:Y:S01]  /*1890*/  LDC.64 R4, c[0x3][0x40] ;  /* 0x00c01000ff047b82 */ /* 0x000e220000000a00 */
[----:B------:R-:W-:-:S05]  /*18a0*/  SHF.L.W.U32.HI R8, R8, 0x18, R8 ;  /* 0x0000001808087819 */ /* 0x000fca0000010e08 */
[----:B------:R-:W-:-:S05]  /*18b0*/  IMAD.IADD R29, R29, 0x1, R8 ;  /* 0x000000011d1d7824 */ /* 0x000fca00078e0208 */
[----:B------:R-:W-:Y:S02]  /*18c0*/  LOP3.LUT R27, R20, R29, RZ, 0x3c, !PT ;  /* 0x0000001d141b7212 */ /* 0x000fe400078e3cff */
[----:B------:R-:W-:Y:S02]  /*18d0*/  LOP3.LUT R8, R8, R22, RZ, 0x3c, !PT ;  /* 0x0000001608087212 */ /* 0x000fe400078e3cff */
[----:B------:R-:W-:Y:S02]  /*18e0*/  SHF.L.W.U32.HI R27, R27, 0x19, R27 ;  /* 0x000000191b1b7819 */ /* 0x000fe40000010e1b */
[----:B0-----:R-:W-:-:S05]  /*18f0*/  LOP3.LUT R4, R4, 0xff, RZ, 0xc0, !PT ;  /* 0x000000ff04047812 */ /* 0x001fca00078ec0ff */
[----:B------:R-:W-:Y:S01]  /*1900*/  IMAD R4, R4, 0x4, R1 ;  /* 0x0000000404047824 */ /* 0x000fe200078e0201 */
[----:B------:R-:W-:-:S04]  /*1910*/  SHF.L.W.U32.HI R8, R8, 0x10, R8 ;  /* 0x0000001008087819 */ /* 0x000fc80000010e08 */
[----:B------:R0:W3:Y:S01]  /*1920*/  LDL R7, [R4] ;  /* 0x0000000004077983 */ /* 0x0000e20000100800 */
[----:B------:R-:W-:Y:S01]  /*1930*/  IMAD.IADD R25, R25, 0x1, R8 ;  /* 0x0000000119197824 */ /* 0x000fe200078e0208 */
[----:B-----5:R-:W-:Y:S01]  /*1940*/  IADD3 R21, PT, PT, R27, R10, R21 ;  /* 0x0000000a1b157210 */ /* 0x020fe20007ffe015 */
[----:B0-----:R-:W0:Y:S08]  /*1950*/  LDC.U8 R4, c[0x3][0x41] ;  /* 0x00c01040ff047b82 */ /* 0x001e300000000000 */
[----:B------:R-:W1:Y:S01]  /*1960*/  LDC.U8 R10, c[0x3][0x42] ;  /* 0x00c01080ff0a7b82 */ /* 0x000e620000000000 */
[----:B------:R-:W-:-:S02]  /*1970*/  LOP3.LUT R28, R5, 0xff, RZ, 0xc0, !PT ;  /* 0x000000ff051c7812 */ /* 0x000fc400078ec0ff */
[----:B------:R-:W-:Y:S02]  /*1980*/  LOP3.LUT R24, R24, R25, RZ, 0x3c, !PT ;  /* 0x0000001918187212 */ /* 0x000fe400078e3cff */
[----:B------:R-:W-:Y:S01]  /*1990*/  LOP3.LUT R0, R0, R19, RZ, 0x3c, !PT ;  /* 0x0000001300007212 */ /* 0x000fe200078e3cff */
[----:B------:R-:W-:Y:S01]  /*19a0*/  IMAD R16, R28, 0x4, R1 ;  /* 0x000000041c107824 */ /* 0x000fe200078e0201 */
[----:B------:R-:W-:Y:S02]  /*19b0*/  SHF.L.W.U32.HI R20, R24, 0x14, R24 ;  /* 0x0000001418147819 */ /* 0x000fe40000010e18 */
[----:B------:R-:W-:Y:S02]  /*19c0*/  LOP3.LUT R2, R2, R21, RZ, 0x3c, !PT ;  /* 0x0000001502027212 */ /* 0x000fe400078e3cff */
[----:B------:R-:W-:Y:S01]  /*19d0*/  IADD3 R5, PT, PT, R22, R20, R11 ;  /* 0x0000001416057210 */ /* 0x000fe20007ffe00b */
[----:B------:R-:W4:Y:S01]  /*19e0*/  LDL R16, [R16] ;  /* 0x0000000010107983 */ /* 0x000f220000100800 */
[----:B------:R-:W-:-:S02]  /*19f0*/  SHF.L.W.U32.HI R0, R0, 0x10, R0 ;  /* 0x0000001000007819 */ /* 0x000fc40000010e00 */
[----:B------:R-:W-:Y:S01]  /*1a00*/  SHF.L.W.U32.HI R11, R2, 0x10, R2 ;  /* 0x00000010020b7819 */ /* 0x000fe20000010e02 */
[----:B0-----:R-:W-:Y:S02]  /*1a10*/  IMAD R4, R4, 0x4, R1 ;  /* 0x0000000404047824 */ /* 0x001fe400078e0201 */
[----:B------:R-:W-:Y:S02]  /*1a20*/  IMAD.IADD R2, R29, 0x1, R0 ;  /* 0x000000011d027824 */ /* 0x000fe400078e0200 */
[----:B------:R-:W-:Y:S02]  /*1a30*/  IMAD.IADD R26, R26, 0x1, R11 ;  /* 0x000000011a1a7824 */ /* 0x000fe400078e020b */
[----:B------:R-:W5:Y:S01]  /*1a40*/  LDL R4, [R4] ;  /* 0x0000000004047983 */ /* 0x000f620000100800 */
[----:B-1----:R-:W-:Y:S01]  /*1a50*/  IMAD R10, R10, 0x4, R1 ;  /* 0x000000040a0a7824 */ /* 0x002fe200078e0201 */
[----:B------:R-:W-:Y:S02]  /*1a60*/  LOP3.LUT R22, R23, R2, RZ, 0x3c, !PT ;  /* 0x0000000217167212 */ /* 0x000fe400078e3cff */
[----:B------:R-:W-:-:S03]  /*1a70*/  LOP3.LUT R24, R27, R26, RZ, 0x3c, !PT ;  /* 0x0000001a1b187212 */ /* 0x000fc600078e3cff */
[----:B------:R-:W5:Y:S01]  /*1a80*/  LDL R10, [R10] ;  /* 0x000000000a0a7983 */ /* 0x000f620000100800 */
[----:B------:R-:W-:Y:S02]  /*1a90*/  SHF.L.W.U32.HI R22, R22, 0x14, R22 ;  /* 0x0000001416167819 */ /* 0x000fe40000010e16 */
[----:B------:R-:W-:Y:S01]  /*1aa0*/  SHF.L.W.U32.HI R24, R24, 0x14, R24 ;  /* 0x0000001418187819 */ /* 0x000fe20000010e18 */
[----:B------:R-:W0:Y:S02]  /*1ab0*/  LDC.U8 R28, c[0x3][0x43] ;  /* 0x00c010c0ff1c7b82 */ /* 0x000e240000000000 */
[----:B0-----:R-:W-:Y:S01]  /*1ac0*/  IMAD R28, R28, 0x4, R1 ;  /* 0x000000041c1c7824 */ /* 0x001fe200078e0201 */
[----:B--2---:R-:W-:Y:S02]  /*1ad0*/  IADD3 R19, PT, PT, R19, R22, R6 ;  /* 0x0000001613137210 */ /* 0x004fe40007ffe006 */
[----:B------:R-:W-:-:S03]  /*1ae0*/  IADD3 R6, PT, PT, R21, R24, R9 ;  /* 0x0000001815067210 */ /* 0x000fc60007ffe009 */
[----:B------:R-:W0:Y:S02]  /*1af0*/  LDC.U8 R9, c[0x3][0x46] ;  /* 0x00c01180ff097b82 */ /* 0x000e240000000000 */
[----:B0-----:R-:W-:-:S06]  /*1b00*/  IMAD R9, R9, 0x4, R1 ;  /* 0x0000000409097824 */ /* 0x001fcc00078e0201 */
[----:B------:R-:W2:Y:S01]  /*1b10*/  LDL R9, [R9] ;  /* 0x0000000009097983 */ /* 0x000ea20000100800 */
[----:B------:R-:W-:Y:S02]  /*1b20*/  LOP3.LUT R29, R0, R19, RZ, 0x3c, !PT ;  /* 0x00000013001d7212 */ /* 0x000fe400078e3cff */
[----:B------:R-:W0:Y:S01]  /*1b30*/  LDC.U8 R0, c[0x3][0x45] ;  /* 0x00c01140ff007b82 */ /* 0x000e220000000000 */
[----:B------:R-:W-:Y:S02]  /*1b40*/  LOP3.LUT R27, R11, R6, RZ, 0x3c, !PT ;  /* 0x000000060b1b7212 */ /* 0x000fe400078e3cff */
[----:B------:R-:W2:Y:S01]  /*1b50*/  LDL R11, [R28] ;  /* 0x000000001c0b7983 */ /* 0x000ea20000100800 */
[----:B0-----:R-:W-:-:S06]  /*1b60*/  IMAD R0, R0, 0x4, R1 ;  /* 0x0000000400007824 */ /* 0x001fcc00078e0201 */
[----:B------:R-:W2:Y:S01]  /*1b70*/  LDL R0, [R0] ;  /* 0x0000000000007983 */ /* 0x000ea20000100800 */
[----:B------:R-:W-:Y:S02]  /*1b80*/  SHF.L.W.U32.HI R27, R27, 0x18, R27 ;  /* 0x000000181b1b7819 */ /* 0x000fe40000010e1b */
[----:B------:R-:W-:-:S03]  /*1b90*/  LOP3.LUT R8, R8, R5, RZ, 0x3c, !PT ;  /* 0x0000000508087212 */ /* 0x000fc600078e3cff */
[----:B------:R-:W-:Y:S01]  /*1ba0*/  IMAD.IADD R21, R26, 0x1, R27 ;  /* 0x000000011a157824 */ /* 0x000fe200078e021b */
[----:B------:R-:W-:-:S04]  /*1bb0*/  SHF.L.W.U32.HI R8, R8, 0x18, R8 ;  /* 0x0000001808087819 */ /* 0x000fc80000010e08 */
[----:B------:R-:W-:Y:S01]  /*1bc0*/  LOP3.LUT R23, R24, R21, RZ, 0x3c, !PT ;  /* 0x0000001518177212 */ /* 0x000fe200078e3cff */
[----:B------:R-:W-:-:S03]  /*1bd0*/  IMAD.IADD R25, R25, 0x1, R8 ;  /* 0x0000000119197824 */ /* 0x000fc600078e0208 */
[----:B------:R-:W-:Y:S02]  /*1be0*/  SHF.L.W.U32.HI R23, R23, 0x19, R23 ;  /* 0x0000001917177819 */ /* 0x000fe40000010e17 */
[----:B------:R-:W-:Y:S02]  /*1bf0*/  LOP3.LUT R24, R20, R25, RZ, 0x3c, !PT ;  /* 0x0000001914187212 */ /* 0x000fe400078e3cff */
[-C--:B------:R-:W-:Y:S02]  /*1c00*/  LOP3.LUT R20, R17, R14.reuse, RZ, 0x3c, !PT ;  /* 0x0000000e11147212 */ /* 0x080fe400078e3cff */
[----:B---3--:R-:W-:Y:S02]  /*1c10*/  IADD3 R7, PT, PT, R23, R14, R7 ;  /* 0x0000000e17077210 */ /* 0x008fe40007ffe007 */
[----:B------:R-:W0:Y:S01]  /*1c20*/  LDC.U8 R14, c[0x3][0x47] ;  /* 0x00c011c0ff0e7b82 */ /* 0x000e220000000000 */
[----:B------:R-:W-:Y:S02]  /*1c30*/  SHF.L.W.U32.HI R29, R29, 0x18, R29 ;  /* 0x000000181d1d7819 */ /* 0x000fe40000010e1d */
[----:B------:R-:W-:-:S02]  /*1c40*/  LOP3.LUT R8, R8, R7, RZ, 0x3c, !PT ;  /* 0x0000000708087212 */ /* 0x000fc400078e3cff */
[----:B------:R-:W-:Y:S01]  /*1c50*/  SHF.L.W.U32.HI R20, R20, 0x18, R20 ;  /* 0x0000001814147819 */ /* 0x000fe20000010e14 */
[----:B------:R-:W-:Y:S01]  /*1c60*/  IMAD.IADD R26, R2, 0x1, R29 ;  /* 0x00000001021a7824 */ /* 0x000fe200078e021d */
[----:B------:R-:W-:Y:S02]  /*1c70*/  SHF.L.W.U32.HI R2, R8, 0x10, R8 ;  /* 0x0000001008027819 */ /* 0x000fe40000010e08 */
[----:B------:R-:W-:Y:S01]  /*1c80*/  SHF.L.W.U32.HI R17, R24, 0x19, R24 ;  /* 0x0000001918117819 */ /* 0x000fe20000010e18 */
[----:B------:R-:W-:Y:S01]  /*1c90*/  IMAD.IADD R18, R18, 0x1, R20 ;  /* 0x0000000112127824 */ /* 0x000fe200078e0214 */
[----:B------:R-:W-:Y:S01]  /*1ca0*/  LOP3.LUT R22, R22, R26, RZ, 0x3c, !PT ;  /* 0x0000001a16167212 */ /* 0x000fe200078e3cff */
[----:B------:R-:W-:-:S05]  /*1cb0*/  IMAD.IADD R26, R26, 0x1, R2 ;  /* 0x000000011a1a7824 */ /* 0x000fca00078e0202 */
[----:B------:R-:W-:Y:S02]  /*1cc0*/  LOP3.LUT R23, R23, R26, RZ, 0x3c, !PT ;  /* 0x0000001a17177212 */ /* 0x000fe400078e3cff */
[----:B----4-:R-:W-:Y:S01]  /*1cd0*/  IADD3 R16, PT, PT, R17, R19, R16 ;  /* 0x0000001311107210 */ /* 0x010fe20007ffe010 */
[----:B0-----:R-:W-:Y:S01]  /*1ce0*/  IMAD R19, R14, 0x4, R1 ;  /* 0x000000040e137824 */ /* 0x001fe200078e0201 */
[----:B------:R-:W-:Y:S02]  /*1cf0*/  LOP3.LUT R14, R15, R18, RZ, 0x3c, !PT ;  /* 0x000000120f0e7212 */ /* 0x000fe400078e3cff */
[----:B------:R-:W-:Y:S02]  /*1d00*/  SHF.L.W.U32.HI R23, R23, 0x14, R23 ;  /* 0x0000001417177819 */ /* 0x000fe40000010e17 */
[----:B------:R-:W-:Y:S01]  /*1d10*/  SHF.L.W.U32.HI R14, R14, 0x19, R14 ;  /* 0x000000190e0e7819 */ /* 0x000fe20000010e0e */
[----:B------:R-:W3:Y:S01]  /*1d20*/  LDL R19, [R19] ;  /* 0x0000000013137983 */ /* 0x000ee20000100800 */
[----:B-----5:R-:W-:-:S02]  /*1d30*/  IADD3 R7, PT, PT, R7, R23, R4 ;  /* 0x0000001707077210 */ /* 0x020fc40007ffe004 */
[----:B------:R-:W-:Y:S02]  /*1d40*/  IADD3 R10, PT, PT, R14, R5, R10 ;  /* 0x000000050e0a7210 */ /* 0x000fe40007ffe00a */
[----:B------:R-:W0:Y:S01]  /*1d50*/  LDC.64 R4, c[0x3][0x48] ;  /* 0x00c01200ff047b82 */ /* 0x000e220000000a00 */
[----:B------:R-:W-:-:S07]  /*1d60*/  SHF.L.W.U32.HI R22, R22, 0x19, R22 ;  /* 0x0000001916167819 */ /* 0x000fce0000010e16 */
[----:B------:R-:W1:Y:S01]  /*1d70*/  LDC.U8 R24, c[0x3][0x4a] ;  /* 0x00c01280ff187b82 */ /* 0x000e620000000000 */
[----:B0-----:R-:W-:-:S05]  /*1d80*/  LOP3.LUT R4, R4, 0xff, RZ, 0xc0, !PT ;  /* 0x000000ff04047812 */ /* 0x001fca00078ec0ff */
[----:B------:R-:W-:Y:S01]  /*1d90*/  IMAD R4, R4, 0x4, R1 ;  /* 0x0000000404047824 */ /* 0x000fe200078e0201 */
[----:B------:R-:W-:-:S05]  /*1da0*/  LOP3.LUT R8, R5, 0xff, RZ, 0xc0, !PT ;  /* 0x000000ff05087812 */ /* 0x000fca00078ec0ff */
[----:B------:R-:W4:Y:S01]  /*1db0*/  LDL R4, [R4] ;  /* 0x0000000004047983 */ /* 0x000f220000100800 */
[----:B------:R-:W-:Y:S01]  /*1dc0*/  IMAD R15, R8, 0x4, R1 ;  /* 0x00000004080f7824 */ /* 0x000fe200078e0201 */
[----:B------:R-:W-:-:S04]  /*1dd0*/  LOP3.LUT R8, R29, R10, RZ, 0x3c, !PT ;  /* 0x0000000a1d087212 */ /* 0x000fc800078e3cff */
[----:B------:R-:W-:Y:S01]  /*1de0*/  SHF.L.W.U32.HI R8, R8, 0x10, R8 ;  /* 0x0000001008087819 */ /* 0x000fe20000010e08 */
[----:B------:R-:W5:Y:S04]  /*1df0*/  LDL R15, [R15] ;  /* 0x000000000f0f7983 */ /* 0x000f680000100800 */
[----:B------:R-:W-:-:S05]  /*1e00*/  IMAD.IADD R21, R21, 0x1, R8 ;  /* 0x0000000115157824 */ /* 0x000fca00078e0208 */
[----:B------:R-:W-:-:S04]  /*1e10*/  LOP3.LUT R14, R14, R21, RZ, 0x3c, !PT ;  /* 0x000000150e0e7212 */ /* 0x000fc800078e3cff */
[----:B------:R-:W-:Y:S02]  /*1e20*/  SHF.L.W.U32.HI R14, R14, 0x14, R14 ;  /* 0x000000140e0e7819 */ /* 0x000fe40000010e0e */
[----:B------:R-:W-:-:S04]  /*1e30*/  LOP3.LUT R5, R27, R16, RZ, 0x3c, !PT ;  /* 0x000000101b057212 */ /* 0x000fc800078e3cff */
[----:B------:R-:W-:-:S05]  /*1e40*/  SHF.L.W.U32.HI R5, R5, 0x10, R5 ;  /* 0x0000001005057819 */ /* 0x000fca0000010e05 */
[----:B------:R-:W-:-:S05]  /*1e50*/  IMAD.IADD R18, R18, 0x1, R5 ;  /* 0x0000000112127824 */ /* 0x000fca00078e0205 */
[----:B------:R-:W-:-:S04]  /*1e60*/  LOP3.LUT R17, R17, R18, RZ, 0x3c, !PT ;  /* 0x0000001211117212 */ /* 0x000fc800078e3cff */
[----:B------:R-:W-:Y:S02]  /*1e70*/  SHF.L.W.U32.HI R17, R17, 0x14, R17 ;  /* 0x0000001411117819 */ /* 0x000fe40000010e11 */
[----:B--2---:R-:W-:Y:S02]  /*1e80*/  IADD3 R9, PT, PT, R22, R6, R9 ;  /* 0x0000000616097210 */ /* 0x004fe40007ffe009 */
[----:B------:R-:W0:Y:S01]  /*1e90*/  LDC.U8 R6, c[0x3][0x49] ;  /* 0x00c01240ff067b82 */ /* 0x000e220000000000 */
[----:B------:R-:W-:Y:S01]  /*1ea0*/  IADD3 R11, PT, PT, R10, R14, R11 ;  /* 0x0000000e0a0b7210 */ /* 0x000fe20007ffe00b */
[--C-:B0-----:R-:W-:Y:S02]  /*1eb0*/  IMAD R10, R6, 0x4, R1.reuse ;  /* 0x00000004060a7824 */ /* 0x101fe400078e0201 */
[----:B-1----:R-:W-:-:S04]  /*1ec0*/  IMAD R6, R24, 0x4, R1 ;  /* 0x0000000418067824 */ /* 0x002fc800078e0201 */
[----:B------:R-:W2:Y:S04]  /*1ed0*/  LDL R10, [R10] ;  /* 0x000000000a0a7983 */ /* 0x000ea80000100800 */
[----:B------:R-:W2:Y:S01]  /*1ee0*/  LDL R6, [R6] ;  /* 0x0000000006067983 */ /* 0x000ea20000100800 */
[----:B------:R-:W-:Y:S01]  /*1ef0*/  IADD3 R16, PT, PT, R16, R17, R0 ;  /* 0x0000001110107210 */ /* 0x000fe20007ffe000 */
[----:B------:R-:W0:Y:S08]  /*1f00*/  LDC.U8 R24, c[0x3][0x4e] ;  /* 0x00c01380ff187b82 */ /* 0x000e300000000000 */
[----:B------:R-:W1:Y:S02]  /*1f10*/  LDC.U8 R0, c[0x3][0x4b] ;  /* 0x00c012c0ff007b82 */ /* 0x000e640000000000 */
[----:B-1----:R-:W-:-:S02]  /*1f20*/  IMAD R27, R0, 0x4, R1 ;  /* 0x00000004001b7824 */ /* 0x002fc400078e0201 */
[----:B0-----:R-:W-:-:S04]  /*1f30*/  IMAD R0, R24, 0x4, R1 ;  /* 0x0000000418007824 */ /* 0x001fc800078e0201 */
[----:B------:R-:W2:Y:S04]  /*1f40*/  LDL R27, [R27] ;  /* 0x000000001b1b7983 */ /* 0x000ea80000100800 */
[----:B------:R-:W2:Y:S01]  /*1f50*/  LDL R0, [R0] ;  /* 0x0000000000007983 */ /* 0x000ea20000100800 */
[----:B------:R-:W-:-:S04]  /*1f60*/  LOP3.LUT R20, R20, R9, RZ, 0x3c, !PT ;  /* 0x0000000914147212 */ /* 0x000fc800078e3cff */
[----:B------:R-:W-:-:S05]  /*1f70*/  SHF.L.W.U32.HI R20, R20, 0x10, R20 ;  /* 0x0000001014147819 */ /* 0x000fca0000010e14 */
[----:B------:R-:W-:-:S05]  /*1f80*/  IMAD.IADD R25, R25, 0x1, R20 ;  /* 0x0000000119197824 */ /* 0x000fca00078e0214 */
[----:B------:R-:W-:-:S04]  /*1f90*/  LOP3.LUT R22, R22, R25, RZ, 0x3c, !PT ;  /* 0x0000001916167212 */ /* 0x000fc800078e3cff */
[----:B------:R-:W-:Y:S02]  /*1fa0*/  SHF.L.W.U32.HI R22, R22, 0x14, R22 ;  /* 0x0000001416167819 */ /* 0x000fe40000010e16 */
[----:B------:R-:W-:Y:S02]  /*1fb0*/  LOP3.LUT R8, R8, R11, RZ, 0x3c, !PT ;  /* 0x0000000b08087212 */ /* 0x000fe400078e3cff */
[----:B---3--:R-:W-:Y:S02]  /*1fc0*/  IADD3 R19, PT, PT, R9, R22, R19 ;  /* 0x0000001609137210 */ /* 0x008fe40007ffe013 */
        /* <DEDUP_REMOVED lines=9> */
[----:B------:R-:W-:Y:S02]  /*2060*/  LOP3.LUT R5, R5, R16, RZ, 0x3c, !PT ;  /* 0x0000001005057212 */ /* 0x000fe400078e3cff */
[----:B----4-:R-:W-:Y:S02]  /*2070*/  IADD3 R7, PT, PT, R14, R7, R4 ;  /* 0x000000070e077210 */ /* 0x010fe40007ffe004 */
[----:B------:R-:W-:-:S02]  /*2080*/  SHF.L.W.U32.HI R4, R22, 0x19, R22 ;  /* 0x0000001916047819 */ /* 0x000fc40000010e16 */
[----:B------:R-:W0:Y:S01]  /*2090*/  LDC.U8 R22, c[0x3][0x4f] ;  /* 0x00c013c0ff167b82 */ /* 0x000e220000000000 */
[----:B------:R-:W-:Y:S02]  /*20a0*/  SHF.L.W.U32.HI R5, R5, 0x18, R5 ;  /* 0x0000001805057819 */ /* 0x000fe40000010e05 */
[----:B------:R-:W-:-:S03]  /*20b0*/  LOP3.LUT R20, R20, R7, RZ, 0x3c, !PT ;  /* 0x0000000714147212 */ /* 0x000fc600078e3cff */
[----:B------:R-:W-:Y:S01]  /*20c0*/  IMAD.IADD R18, R18, 0x1, R5 ;  /* 0x0000000112127824 */ /* 0x000fe200078e0205 */
[----:B------:R-:W-:-:S05]  /*20d0*/  SHF.L.W.U32.HI R24, R20, 0x10, R20 ;  /* 0x0000001014187819 */ /* 0x000fca0000010e14 */
[----:B------:R-:W-:Y:S01]  /*20e0*/  IMAD.IADD R29, R18, 0x1, R24 ;  /* 0x00000001121d7824 */ /* 0x000fe200078e0218 */
[----:B------:R-:W-:-:S04]  /*20f0*/  LOP3.LUT R20, R17, R18, RZ, 0x3c, !PT ;  /* 0x0000001211147212 */ /* 0x000fc800078e3cff */
[----:B------:R-:W-:Y:S02]  /*2100*/  LOP3.LUT R14, R14, R29, RZ, 0x3c, !PT ;  /* 0x0000001d0e0e7212 */ /* 0x000fe400078e3cff */
[----:B------:R-:W-:Y:S01]  /*2110*/  SHF.L.W.U32.HI R20, R20, 0x19, R20 ;  /* 0x0000001914147819 */ /* 0x000fe20000010e14 */
[----:B0-----:R-:W-:Y:S01]  /*2120*/  IMAD R9, R22, 0x4, R1 ;  /* 0x0000000416097824 */ /* 0x001fe200078e0201 */
[----:B------:R-:W-:-:S05]  /*2130*/  SHF.L.W.U32.HI R17, R14, 0x14, R14 ;  /* 0x000000140e117819 */ /* 0x000fca0000010e0e */
[----:B------:R-:W3:Y:S01]  /*2140*/  LDL R9, [R9] ;  /* 0x0000000009097983 */ /* 0x000ee20000100800 */
[----:B-----5:R-:W-:Y:S02]  /*2150*/  IADD3 R15, PT, PT, R4, R16, R15 ;  /* 0x00000010040f7210 */ /* 0x020fe40007ffe00f */
[----:B------:R-:W0:Y:S01]  /*2160*/  LDC.U8 R16, c[0x3][0x4d] ;  /* 0x00c01340ff107b82 */ /* 0x000e220000000000 */
[----:B------:R-:W-:-:S05]  /*2170*/  SHF.L.W.U32.HI R2, R2, 0x18, R2 ;  /* 0x0000001802027819 */ /* 0x000fca0000010e02 */
[----:B------:R-:W-:Y:S02]  /*2180*/  IMAD.IADD R26, R26, 0x1, R2 ;  /* 0x000000011a1a7824 */ /* 0x000fe400078e0202 */
[----:B0-----:R-:W-:-:S06]  /*2190*/  IMAD R16, R16, 0x4, R1 ;  /* 0x0000000410107824 */ /* 0x001fcc00078e0201 */
[----:B------:R-:W4:Y:S01]  /*21a0*/  LDL R16, [R16] ;  /* 0x0000000010107983 */ /* 0x000f220000100800 */
[----:B------:R-:W-:-:S04]  /*21b0*/  LOP3.LUT R22, R23, R26, RZ, 0x3c, !PT ;  /* 0x0000001a17167212 */ /* 0x000fc800078e3cff */
[----:B------:R-:W-:Y:S02]  /*21c0*/  SHF.L.W.U32.HI R22, R22, 0x19, R22 ;  /* 0x0000001916167819 */ /* 0x000fe40000010e16 */
[----:B--2---:R-:W-:Y:S02]  /*21d0*/  IADD3 R7, PT, PT, R7, R17, R10 ;  /* 0x0000001107077210 */ /* 0x004fe40007ffe00a */
[----:B------:R-:W-:Y:S02]  /*21e0*/  IADD3 R6, PT, PT, R20, R11, R6 ;  /* 0x0000000b14067210 */ /* 0x000fe40007ffe006 */
[----:B------:R-:W0:Y:S02]  /*21f0*/  LDC.64 R10, c[0x3][0x50] ;  /* 0x00c01400ff0a7b82 */ /* 0x000e240000000a00 */
[----:B------:R-:W-:-:S04]  /*2200*/  LOP3.LUT R2, R2, R6, RZ, 0x3c, !PT ;  /* 0x0000000602027212 */ /* 0x000fc800078e3cff */
[----:B------:R-:W-:-:S05]  /*2210*/  SHF.L.W.U32.HI R2, R2, 0x10, R2 ;  /* 0x0000001002027819 */ /* 0x000fca0000010e02 */
[----:B------:R-:W-:Y:S01]  /*2220*/  IMAD.IADD R25, R25, 0x1, R2 ;  /* 0x0000000119197824 */ /* 0x000fe200078e0202 */
[----:B0-----:R-:W-:Y:S02]  /*2230*/  LOP3.LUT R10, R10, 0xff, RZ, 0xc0, !PT ;  /* 0x000000ff0a0a7812 */ /* 0x001fe400078ec0ff */
[----:B------:R-:W-:-:S03]  /*2240*/  LOP3.LUT R14, R11, 0xff, RZ, 0xc0, !PT ;  /* 0x000000ff0b0e7812 */ /* 0x000fc600078ec0ff */
[--C-:B------:R-:W-:Y:S02]  /*2250*/  IMAD R18, R10, 0x4, R1.reuse ;  /* 0x000000040a127824 */ /* 0x100fe400078e0201 */
[----:B------:R-:W-:-:S04]  /*2260*/  IMAD R14, R14, 0x4, R1 ;  /* 0x000000040e0e7824 */ /* 0x000fc800078e0201 */
[----:B------:R-:W2:Y:S04]  /*2270*/  LDL R18, [R18] ;  /* 0x0000000012127983 */ /* 0x000ea80000100800 */
[----:B------:R-:W5:Y:S01]  /*2280*/  LDL R14, [R14] ;  /* 0x000000000e0e7983 */ /* 0x000f620000100800 */
[----:B------:R-:W-:-:S04]  /*2290*/  LOP3.LUT R20, R20, R25, RZ, 0x3c, !PT ;  /* 0x0000001914147212 */ /* 0x000fc800078e3cff */
[----:B------:R-:W-:Y:S02]  /*22a0*/  SHF.L.W.U32.HI R20, R20, 0x14, R20 ;  /* 0x0000001414147819 */ /* 0x000fe40000010e14 */
[----:B------:R-:W-:Y:S02]  /*22b0*/  IADD3 R10, PT, PT, R22, R19, R0 ;  /* 0x00000013160a7210 */ /* 0x000fe40007ffe000 */
[----:B------:R-:W-:Y:S01]  /*22c0*/  IADD3 R27, PT, PT, R6, R20, R27 ;  /* 0x00000014061b7210 */ /* 0x000fe20007ffe01b */
[----:B------:R-:W0:Y:S08]  /*22d0*/  LDC.U8 R0, c[0x3][0x51] ;  /* 0x00c01440ff007b82 */ /* 0x000e300000000000 */
[----:B------:R-:W1:Y:S01]  /*22e0*/  LDC.U8 R6, c[0x3][0x52] ;  /* 0x00c01480ff067b82 */ /* 0x000e620000000000 */
[----:B0-----:R-:W-:-:S06]  /*22f0*/  IMAD R0, R0, 0x4, R1 ;  /* 0x0000000400007824 */ /* 0x001fcc00078e0201 */
[----:B------:R-:W5:Y:S01]  /*2300*/  LDL R0, [R0] ;  /* 0x0000000000007983 */ /* 0x000f620000100800 */
[----:B-1----:R-:W-:-:S06]  /*2310*/  IMAD R6, R6, 0x4, R1 ;  /* 0x0000000406067824 */ /* 0x002fcc00078e0201 */
[----:B------:R-:W5:Y:S01]  /*2320*/  LDL R6, [R6] ;  /* 0x0000000006067983 */ /* 0x000f620000100800 */
[----:B------:R-:W-:Y:S02]  /*2330*/  LOP3.LUT R8, R8, R15, RZ, 0x3c, !PT ;  /* 0x0000000f08087212 */ /* 0x000fe400078e3cff */
[----:B------:R-:W-:Y:S02]  /*2340*/  LOP3.LUT R11, R5, R10, RZ, 0x3c, !PT ;  /* 0x0000000a050b7212 */ /* 0x000fe400078e3cff */
[----:B------:R-:W-:Y:S02]  /*2350*/  SHF.L.W.U32.HI R5, R8, 0x10, R8 ;  /* 0x0000001008057819 */ /* 0x000fe40000010e08 */
[----:B------:R-:W-:-:S05]  /*2360*/  SHF.L.W.U32.HI R8, R11, 0x10, R11 ;  /* 0x000000100b087819 */ /* 0x000fca0000010e0b */
[----:B------:R-:W-:-:S05]  /*2370*/  IMAD.IADD R11, R21, 0x1, R8 ;  /* 0x00000001150b7824 */ /* 0x000fca00078e0208 */
[----:B------:R-:W-:-:S04]  /*2380*/  LOP3.LUT R22, R22, R11, RZ, 0x3c, !PT ;  /* 0x0000000b16167212 */ /* 0x000fc800078e3cff */
[----:B------:R-:W-:Y:S01]  /*2390*/  SHF.L.W.U32.HI R22, R22, 0x14, R22 ;  /* 0x0000001416167819 */ /* 0x000fe20000010e16 */
[----:B------:R-:W-:Y:S02]  /*23a0*/  IMAD.IADD R19, R26, 0x1, R5 ;  /* 0x000000011a137824 */ /* 0x000fe400078e0205 */
[----:B------:R-:W0:Y:S01]  /*23b0*/  LDC.U8 R26, c[0x3][0x56] ;  /* 0x00c01580ff1a7b82 */ /* 0x000e220000000000 */
[----:B------:R-:W-:Y:S02]  /*23c0*/  LOP3.LUT R2, R2, R27, RZ, 0x3c, !PT ;  /* 0x0000001b02027212 */ /* 0x000fe400078e3cff */
[----:B---3--:R-:W-:-:S05]  /*23d0*/  IADD3 R9, PT, PT, R10, R22, R9 ;  /* 0x000000160a097210 */ /* 0x008fca0007ffe009 */
[----:B------:R-:W1:Y:S01]  /*23e0*/  LDC.U8 R10, c[0x3][0x53] ;  /* 0x00c014c0ff0a7b82 */ /* 0x000e620000000000 */
[----:B------:R-:W-:Y:S02]  /*23f0*/  LOP3.LUT R8, R8, R9, RZ, 0x3c, !PT ;  /* 0x0000000908087212 */ /* 0x000fe400078e3cff */
[----:B------:R-:W-:Y:S02]  /*2400*/  SHF.L.W.U32.HI R2, R2, 0x18, R2 ;  /* 0x0000001802027819 */ /* 0x000fe40000010e02 */
[----:B------:R-:W-:Y:S02]  /*2410*/  SHF.L.W.U32.HI R8, R8, 0x18, R8 ;  /* 0x0000001808087819 */ /* 0x000fe40000010e08 */
[----:B------:R-:W-:Y:S01]  /*2420*/  LOP3.LUT R4, R4, R19, RZ, 0x3c, !PT ;  /* 0x0000001304047212 */ /* 0x000fe200078e3cff */
[----:B------:R-:W-:Y:S02]  /*2430*/  IMAD.IADD R25, R25, 0x1, R2 ;  /* 0x0000000119197824 */ /* 0x000fe400078e0202 */
[----:B------:R-:W-:Y:S01]  /*2440*/  IMAD.IADD R11, R11, 0x1, R8 ;  /* 0x000000010b0b7824 */ /* 0x000fe200078e0208 */
[----:B------:R-:W-:-:S02]  /*2450*/  SHF.L.W.U32.HI R4, R4, 0x14, R4 ;  /* 0x0000001404047819 */ /* 0x000fc40000010e04 */
[----:B------:R-:W-:Y:S02]  /*2460*/  LOP3.LUT R20, R20, R25, RZ, 0x3c, !PT ;  /* 0x0000001914147212 */ /* 0x000fe400078e3cff */
[----:B------:R-:W-:Y:S01]  /*2470*/  LOP3.LUT R22, R22, R11, RZ, 0x3c, !PT ;  /* 0x0000000b16167212 */ /* 0x000fe200078e3cff */
[----:B-1----:R-:W-:-:S03]  /*2480*/  IMAD R10, R10, 0x4, R1 ;  /* 0x000000040a0a7824 */ /* 0x002fc600078e0201 */
[----:B------:R-:W-:-:S03]  /*2490*/  SHF.L.W.U32.HI R23, R22, 0x19, R22 ;  /* 0x0000001916177819 */ /* 0x000fc60000010e16 */
[----:B------:R-:W3:Y:S01]  /*24a0*/  LDL R10, [R10] ;  /* 0x000000000a0a7983 */ /* 0x000ee20000100800 */
[----:B----4-:R-:W-:Y:S02]  /*24b0*/  IADD3 R16, PT, PT, R15, R4, R16 ;  /* 0x000000040f107210 */ /* 0x010fe40007ffe010 */
[----:B------:R-:W-:Y:S02]  /*24c0*/  SHF.L.W.U32.HI R21, R20, 0x19, R20 ;  /* 0x0000001914157819 */ /* 0x000fe40000010e14 */
[----:B------:R-:W-:Y:S01]  /*24d0*/  LOP3.LUT R24, R24, R7, RZ, 0x3c, !PT ;  /* 0x0000000718187212 */ /* 0x000fe200078e3cff */
[----:B0-----:R-:W-:-:S06]  /*24e0*/  IMAD R15, R26, 0x4, R1 ;  /* 0x000000041a0f7824 */ /* 0x001fcc00078e0201 */
[----:B------:R-:W4:Y:S01]  /*24f0*/  LDL R15, [R15] ;  /* 0x000000000f0f7983 */ /* 0x000f220000100800 */
[----:B------:R-:W0:Y:S01]  /*2500*/  LDC.U8 R20, c[0x3][0x55] ;  /* 0x00c01540ff147b82 */ /* 0x000e220000000000 */
[----:B------:R-:W-:-:S05]  /*2510*/  SHF.L.W.U32.HI R24, R24, 0x18, R24 ;  /* 0x0000001818187819 */ /* 0x000fca0000010e18 */
[----:B------:R-:W-:-:S05]  /*2520*/  IMAD.IADD R22, R29, 0x1, R24 ;  /* 0x000000011d167824 */ /* 0x000fca00078e0218 */
[----:B------:R-:W-:-:S04]  /*2530*/  LOP3.LUT R17, R17, R22, RZ, 0x3c, !PT ;  /* 0x0000001611117212 */ /* 0x000fc800078e3cff */
[----:B------:R-:W-:Y:S01]  /*2540*/  SHF.L.W.U32.HI R26, R17, 0x19, R17 ;  /* 0x00000019111a7819 */ /* 0x000fe20000010e11 */
[----:B0-----:R-:W-:-:S06]  /*2550*/  IMAD R20, R20, 0x4, R1 ;  /* 0x0000000414147824 */ /* 0x001fcc00078e0201 */
[----:B------:R-:W4:Y:S01]  /*2560*/  LDL R20, [R20] ;  /* 0x0000000014147983 */ /* 0x000f220000100800 */
[----:B--2---:R-:W-:Y:S02]  /*2570*/  IADD3 R7, PT, PT, R23, R7, R18 ;  /* 0x0000000717077210 */ /* 0x004fe40007ffe012 */
[-C--:B------:R-:W-:Y:S02]  /*2580*/  LOP3.LUT R18, R5, R16.reuse, RZ, 0x3c, !PT ;  /* 0x0000001005127212 */ /* 0x080fe400078e3cff */
[----:B-----5:R-:W-:Y:S02]  /*2590*/  IADD3 R5, PT, PT, R21, R16, R14 ;  /* 0x0000001015057210 */ /* 0x020fe40007ffe00e */
[----:B------:R-:W0:Y:S01]  /*25a0*/  LDC.U8 R16, c[0x3][0x57] ;  /* 0x00c015c0ff107b82 */ /* 0x000e220000000000 */
[----:B------:R-:W-:Y:S02]  /*25b0*/  SHF.L.W.U32.HI R14, R18, 0x18, R18 ;  /* 0x00000018120e7819 */ /* 0x000fe40000010e12 */
[----:B------:R-:W-:-:S03]  /*25c0*/  LOP3.LUT R2, R2, R7, RZ, 0x3c, !PT ;  /* 0x0000000702027212 */ /* 0x000fc600078e3cff */
[----:B------:R-:W-:Y:S01]  /*25d0*/  IMAD.IADD R18, R19, 0x1, R14 ;  /* 0x0000000113127824 */ /* 0x000fe200078e020e */
[----:B------:R-:W-:-:S04]  /*25e0*/  SHF.L.W.U32.HI R19, R2, 0x10, R2 ;  /* 0x0000001002137819 */ /* 0x000fc80000010e02 */
[----:B------:R-:W-:Y:S01]  /*25f0*/  LOP3.LUT R4, R4, R18, RZ, 0x3c, !PT ;  /* 0x0000001204047212 */ /* 0x000fe200078e3cff */
[----:B------:R-:W-:Y:S02]  /*2600*/  IMAD.IADD R18, R18, 0x1, R19 ;  /* 0x0000000112127824 */ /* 0x000fe400078e0213 */
[----:B0-----:R-:W-:-:S03]  /*2610*/  IMAD R2, R16, 0x4, R1 ;  /* 0x0000000410027824 */ /* 0x001fc600078e0201 */
[----:B------:R-:W-:-:S03]  /*2620*/  LOP3.LUT R23, R23, R18, RZ, 0x3c, !PT ;  /* 0x0000001217177212 */ /* 0x000fc600078e3cff */
[----:B------:R-:W2:Y:S01]  /*2630*/  LDL R2, [R2] ;  /* 0x0000000002027983 */ /* 0x000ea20000100800 */
[----:B------:R-:W-:-:S04]  /*2640*/  SHF.L.W.U32.HI R29, R23, 0x14, R23 ;  /* 0x00000014171d7819 */ /* 0x000fc80000010e17 */
[----:B------:R-:W-:Y:S02]  /*2650*/  IADD3 R0, PT, PT, R7, R29, R0 ;  /* 0x0000001d07007210 */ /* 0x000fe40007ffe000 */
[----:B------:R-:W-:Y:S02]  /*2660*/  IADD3 R27, PT, PT, R26, R27, R6 ;  /* 0x0000001b1a1b7210 */ /* 0x000fe40007ffe006 */
[----:B------:R-:W0:Y:S02]  /*2670*/  LDC.64 R6, c[0x3][0x58] ;  /* 0x00c01600ff067b82 */ /* 0x000e240000000a00 */
[----:B0-----:R-:W-:-:S05]  /*2680*/  LOP3.LUT R16, R7, 0xff, RZ, 0xc0, !PT ;  /* 0x000000ff07107812 */ /* 0x001fca00078ec0ff */
[----:B------:R-:W-:-:S06]  /*2690*/  IMAD R16, R16, 0x4, R1 ;  /* 0x0000000410107824 */ /* 0x000fcc00078e0201 */
[----:B------:R-:W5:Y:S01]  /*26a0*/  LDL R16, [R16] ;  /* 0x0000000010107983 */ /* 0x000f620000100800 */
[----:B------:R-:W-:-:S04]  /*26b0*/  LOP3.LUT R14, R14, R27, RZ, 0x3c, !PT ;  /* 0x0000001b0e0e7212 */ /* 0x000fc800078e3cff */
[----:B------:R-:W-:-:S05]  /*26c0*/  SHF.L.W.U32.HI R14, R14, 0x10, R14 ;  /* 0x000000100e0e7819 */ /* 0x000fca0000010e0e */
[----:B------:R-:W-:Y:S01]  /*26d0*/  IMAD.IADD R7, R11, 0x1, R14 ;  /* 0x000000010b077824 */ /* 0x000fe200078e020e */
[----:B------:R-:W-:-:S04]  /*26e0*/  LOP3.LUT R6, R6, 0xff, RZ, 0xc0, !PT ;  /* 0x000000ff06067812 */ /* 0x000fc800078ec0ff */
[----:B------:R-:W-:Y:S01]  /*26f0*/  LOP3.LUT R23, R26, R7, RZ, 0x3c, !PT ;  /* 0x000000071a177212 */ /* 0x000fe200078e3cff */
[----:B------:R-:W-:-:S03]  /*2700*/  IMAD R6, R6, 0x4, R1 ;  /* 0x0000000406067824 */ /* 0x000fc600078e0201 */
[----:B------:R-:W-:Y:S02]  /*2710*/  SHF.L.W.U32.HI R23, R23, 0x14, R23 ;  /* 0x0000001417177819 */ /* 0x000fe40000010e17 */
[----:B------:R0:W5:Y:S02]  /*2720*/  LDL R17, [R6] ;  /* 0x0000000006117983 */ /* 0x0001640000100800 */
[----:B0-----:R-:W0:Y:S01]  /*2730*/  LDC.U8 R6, c[0x3][0x5a] ;  /* 0x00c01680ff067b82 */ /* 0x001e220000000000 */
[----:B---3--:R-:W-:-:S07]  /*2740*/  IADD3 R27, PT, PT, R27, R23, R10 ;  /* 0x000000171b1b7210 */ /* 0x008fce0007ffe00a */
[----:B------:R-:W1:Y:S01]  /*2750*/  LDC.U8 R10, c[0x3][0x59] ;  /* 0x00c01640ff0a7b82 */ /* 0x000e620000000000 */
[----:B------:R-:W-:Y:S02]  /*2760*/  SHF.L.W.U32.HI R4, R4, 0x19, R4 ;  /* 0x0000001904047819 */ /* 0x000fe40000010e04 */
[----:B------:R-:W-:Y:S02]  /*2770*/  LOP3.LUT R8, R8, R5, RZ, 0x3c, !PT ;  /* 0x0000000508087212 */ /* 0x000fe400078e3cff */
[----:B----4-:R-:W-:-:S04]  /*2780*/  IADD3 R15, PT, PT, R4, R9, R15 ;  /* 0x00000009040f7210 */ /* 0x010fc80007ffe00f */
[----:B------:R-:W-:Y:S02]  /*2790*/  LOP3.LUT R24, R24, R15, RZ, 0x3c, !PT ;  /* 0x0000000f18187212 */ /* 0x000fe400078e3cff */
[----:B------:R-:W-:Y:S02]  /*27a0*/  SHF.L.W.U32.HI R9, R8, 0x10, R8 ;  /* 0x0000001008097819 */ /* 0x000fe40000010e08 */
[----:B------:R-:W-:-:S03]  /*27b0*/  SHF.L.W.U32.HI R8, R24, 0x10, R24 ;  /* 0x0000001018087819 */ /* 0x000fc60000010e18 */
[----:B------:R-:W-:Y:S02]  /*27c0*/  IMAD.IADD R22, R22, 0x1, R9 ;  /* 0x0000000116167824 */ /* 0x000fe400078e0209 */
[--C-:B-1----:R-:W-:Y:S02]  /*27d0*/  IMAD R11, R10, 0x4, R1.reuse ;  /* 0x000000040a0b7824 */ /* 0x102fe400078e0201 */
[----:B0-----:R-:W-:Y:S02]  /*27e0*/  IMAD R10, R6, 0x4, R1 ;  /* 0x00000004060a7824 */ /* 0x001fe400078e0201 */
[----:B------:R-:W-:Y:S01]  /*27f0*/  IMAD.IADD R6, R25, 0x1, R8 ;  /* 0x0000000119067824 */ /* 0x000fe200078e0208 */
[----:B------:R-:W-:Y:S01]  /*2800*/  LOP3.LUT R21, R21, R22, RZ, 0x3c, !PT ;  /* 0x0000001615157212 */ /* 0x000fe200078e3cff */
[----:B------:R-:W3:Y:S03]  /*2810*/  LDL R11, [R11] ;  /* 0x000000000b0b7983 */ /* 0x000ee60000100800 */
[----:B------:R-:W-:Y:S01]  /*2820*/  LOP3.LUT R24, R4, R6, RZ, 0x3c, !PT ;  /* 0x0000000604187212 */ /* 0x000fe200078e3cff */
[----:B------:R-:W4:Y:S01]  /*2830*/  LDL R10, [R10] ;  /* 0x000000000a0a7983 */ /* 0x000f220000100800 */
[----:B------:R-:W-:-:S02]  /*2840*/  SHF.L.W.U32.HI R4, R21, 0x14, R21 ;  /* 0x0000001415047819 */ /* 0x000fc40000010e15 */
[----:B------:R-:W-:Y:S02]  /*2850*/  SHF.L.W.U32.HI R21, R24, 0x14, R24 ;  /* 0x0000001418157819 */ /* 0x000fe40000010e18 */
[----:B------:R-:W0:Y:S01]  /*2860*/  LDC.U8 R24, c[0x3][0x5e] ;  /* 0x00c01780ff187b82 */ /* 0x000e220000000000 */
[----:B------:R-:W-:Y:S02]  /*2870*/  LOP3.LUT R14, R14, R27, RZ, 0x3c, !PT ;  /* 0x0000001b0e0e7212 */ /* 0x000fe400078e3cff */
[----:B------:R-:W-:Y:S01]  /*2880*/  IADD3 R20, PT, PT, R5, R4, R20 ;  /* 0x0000000405147210 */ /* 0x000fe20007ffe014 */
[----:B0-----:R-:W-:Y:S01]  /*2890*/  IMAD R26, R24, 0x4, R1 ;  /* 0x00000004181a7824 */ /* 0x001fe200078e0201 */
[----:B------:R-:W-:Y:S02]  /*28a0*/  SHF.L.W.U32.HI R24, R14, 0x18, R14 ;  /* 0x000000180e187819 */ /* 0x000fe40000010e0e */
[----:B------:R-:W-:Y:S02]  /*28b0*/  LOP3.LUT R14, R19, R0, RZ, 0x3c, !PT ;  /* 0x00000000130e7212 */ /* 0x000fe400078e3cff */
[----:B------:R-:W-:Y:S01]  /*28c0*/  LOP3.LUT R9, R9, R20, RZ, 0x3c, !PT ;  /* 0x0000001409097212 */ /* 0x000fe200078e3cff */
[----:B------:R-:W4:Y:S01]  /*28d0*/  LDL R26, [R26] ;  /* 0x000000001a1a7983 */ /* 0x000f220000100800 */
[----:B--2---:R-:W-:-:S02]  /*28e0*/  IADD3 R15, PT, PT, R15, R21, R2 ;  /* 0x000000150f0f7210 */ /* 0x004fc40007ffe002 */
[----:B------:R-:W0:Y:S02]  /*28f0*/  LDC.U8 R2, c[0x3][0x5b] ;  /* 0x00c016c0ff027b82 */ /* 0x000e240000000000 */
[----:B0-----:R-:W-:Y:S01]  /*2900*/  IMAD R5, R2, 0x4, R1 ;  /* 0x0000000402057824 */ /* 0x001fe200078e0201 */
[----:B------:R-:W-:Y:S01]  /*2910*/  LOP3.LUT R2, R8, R15, RZ, 0x3c, !PT ;  /* 0x0000000f08027212 */ /* 0x000fe200078e3cff */
[----:B------:R-:W-:-:S03]  /*2920*/  IMAD.IADD R8, R7, 0x1, R24 ;  /* 0x0000000107087824 */ /* 0x000fc600078e0218 */
[----:B------:R-:W-:Y:S01]  /*2930*/  SHF.L.W.U32.HI R7, R2, 0x18, R2 ;  /* 0x0000001802077819 */ /* 0x000fe20000010e02 */
[----:B------:R-:W2:Y:S04]  /*2940*/  LDL R5, [R5] ;  /* 0x0000000005057983 */ /* 0x000ea80000100800 */
[----:B------:R-:W-:-:S05]  /*2950*/  IMAD.IADD R6, R6, 0x1, R7 ;  /* 0x0000000106067824 */ /* 0x000fca00078e0207 */
[----:B------:R-:W-:-:S04]  /*2960*/  LOP3.LUT R21, R21, R6, RZ, 0x3c, !PT ;  /* 0x0000000615157212 */ /* 0x000fc800078e3cff */
[----:B------:R-:W-:-:S04]  /*2970*/  SHF.L.W.U32.HI R25, R21, 0x19, R21 ;  /* 0x0000001915197819 */ /* 0x000fc80000010e15 */
[----:B-----5:R-:W-:Y:S02]  /*2980*/  IADD3 R19, PT, PT, R25, R20, R16 ;  /* 0x0000001419137210 */ /* 0x020fe40007ffe010 */
[----:B------:R-:W0:Y:S08]  /*2990*/  LDC.U8 R20, c[0x3][0x5f] ;  /* 0x00c017c0ff147b82 */ /* 0x000e300000000000 */
[----:B------:R-:W1:Y:S01]  /*29a0*/  LDC.U8 R16, c[0x3][0x5d] ;  /* 0x00c01740ff107b82 */ /* 0x000e620000000000 */
[----:B0-----:R-:W-:-:S06]  /*29b0*/  IMAD R20, R20, 0x4, R1 ;  /* 0x0000000414147824 */ /* 0x001fcc00078e0201 */
[----:B------:R-:W5:Y:S01]  /*29c0*/  LDL R20, [R20] ;  /* 0x0000000014147983 */ /* 0x000f620000100800 */
[----:B-1----:R-:W-:-:S06]  /*29d0*/  IMAD R16, R16, 0x4, R1 ;  /* 0x0000000410107824 */ /* 0x002fcc00078e0201 */
[----:B------:R-:W5:Y:S01]  /*29e0*/  LDL R16, [R16] ;  /* 0x0000000010107983 */ /* 0x000f620000100800 */
[----:B------:R-:W-:-:S04]  /*29f0*/  LOP3.LUT R2, R23, R8, RZ, 0x3c, !PT ;  /* 0x0000000817027212 */ /* 0x000fc800078e3cff */
[----:B------:R-:W-:Y:S02]  /*2a00*/  SHF.L.W.U32.HI R2, R2, 0x19, R2 ;  /* 0x0000001902027819 */ /* 0x000fe40000010e02 */
[----:B------:R-:W-:Y:S02]  /*2a10*/  SHF.L.W.U32.HI R9, R9, 0x18, R9 ;  /* 0x0000001809097819 */ /* 0x000fe40000010e09 */
[----:B------:R-:W-:-:S04]  /*2a20*/  IADD3 R0, PT, PT, R2, R0, R17 ;  /* 0x0000000002007210 */ /* 0x000fc80007ffe011 */
[----:B------:R-:W-:Y:S01]  /*2a30*/  LOP3.LUT R23, R7, R0, RZ, 0x3c, !PT ;  /* 0x0000000007177212 */ /* 0x000fe200078e3cff */
[----:B------:R-:W-:-:S03]  /*2a40*/  IMAD.IADD R7, R22, 0x1, R9 ;  /* 0x0000000116077824 */ /* 0x000fc600078e0209 */
[----:B------:R-:W-:Y:S02]  /*2a50*/  SHF.L.W.U32.HI R23, R23, 0x10, R23 ;  /* 0x0000001017177819 */ /* 0x000fe40000010e17 */
[----:B------:R-:W-:-:S03]  /*2a60*/  LOP3.LUT R17, R4, R7, RZ, 0x3c, !PT ;  /* 0x0000000704117212 */ /* 0x000fc600078e3cff */
[----:B------:R-:W-:-:S05]  /*2a70*/  IMAD.IADD R7, R7, 0x1, R23 ;  /* 0x0000000107077824 */ /* 0x000fca00078e0217 */
[----:B------:R-:W-:-:S04]  /*2a80*/  LOP3.LUT R2, R2, R7, RZ, 0x3c, !PT ;  /* 0x0000000702027212 */ /* 0x000fc800078e3cff */
[----:B------:R-:W-:Y:S02]  /*2a90*/  SHF.L.W.U32.HI R4, R2, 0x14, R2 ;  /* 0x0000001402047819 */ /* 0x000fe40000010e02 */
[----:B------:R-:W-:Y:S02]  /*2aa0*/  SHF.L.W.U32.HI R2, R17, 0x19, R17 ;  /* 0x0000001911027819 */ /* 0x000fe40000010e11 */
[----:B---3--:R-:W-:Y:S02]  /*2ab0*/  IADD3 R0, PT, PT, R0, R4, R11 ;  /* 0x0000000400007210 */ /* 0x008fe40007ffe00b */
[----:B----4-:R-:W-:Y:S02]  /*2ac0*/  IADD3 R27, PT, PT, R2, R27, R10 ;  /* 0x0000001b021b7210 */ /* 0x010fe40007ffe00a */
[----:B------:R-:W0:Y:S01]  /*2ad0*/  LDC.64 R10, c[0x3][0x60] ;  /* 0x00c01800ff0a7b82 */ /* 0x000e220000000a00 */
[----:B------:R-:W-:-:S05]  /*2ae0*/  SHF.L.W.U32.HI R14, R14, 0x18, R14 ;  /* 0x000000180e0e7819 */ /* 0x000fca0000010e0e */
[----:B------:R-:W-:Y:S01]  /*2af0*/  IMAD.IADD R18, R18, 0x1, R14 ;  /* 0x0000000112127824 */ /* 0x000fe200078e020e */
[----:B------:R-:W-:-:S04]  /*2b00*/  LOP3.LUT R14, R14, R27, RZ, 0x3c, !PT ;  /* 0x0000001b0e0e7212 */ /* 0x000fc800078e3cff */
[----:B------:R-:W-:Y:S02]  /*2b10*/  SHF.L.W.U32.HI R14, R14, 0x10, R14 ;  /* 0x000000100e0e7819 */ /* 0x000fe40000010e0e */
[----:B0-----:R-:W-:-:S05]  /*2b20*/  LOP3.LUT R22, R11, 0xff, RZ, 0xc0, !PT ;  /* 0x000000ff0b167812 */ /* 0x001fca00078ec0ff */
[----:B------:R-:W-:Y:S01]  /*2b30*/  IMAD R17, R22, 0x4, R1 ;  /* 0x0000000416117824 */ /* 0x000fe200078e0201 */
[----:B------:R-:W-:-:S05]  /*2b40*/  LOP3.LUT R10, R10, 0xff, RZ, 0xc0, !PT ;  /* 0x000000ff0a0a7812 */ /* 0x000fca00078ec0ff */
[----:B------:R-:W3:Y:S01]  /*2b50*/  LDL R17, [R17] ;  /* 0x0000000011117983 */ /* 0x000ee20000100800 */
[----:B------:R-:W-:Y:S01]  /*2b60*/  IMAD.IADD R6, R6, 0x1, R14 ;  /* 0x0000000106067824 */ /* 0x000fe200078e020e */
[----:B------:R-:W-:Y:S01]  /*2b70*/  LOP3.LUT R22, R29, R18, RZ, 0x3c, !PT ;  /* 0x000000121d167212 */ /* 0x000fe200078e3cff */
[----:B------:R-:W-:Y:S01]  /*2b80*/  IMAD R10, R10, 0x4, R1 ;  /* 0x000000040a0a7824 */ /* 0x000fe200078e0201 */
[----:B------:R-:W0:Y:S02]  /*2b90*/  LDC.U8 R28, c[0x3][0x62] ;  /* 0x00c01880ff1c7b82 */ /* 0x000e240000000000 */
[----:B------:R-:W-:Y:S02]  /*2ba0*/  LOP3.LUT R2, R2, R6, RZ, 0x3c, !PT ;  /* 0x0000000602027212 */ /* 0x000fe400078e3cff */
[----:B------:R-:W-:Y:S01]  /*2bb0*/  SHF.L.W.U32.HI R22, R22, 0x19, R22 ;  /* 0x0000001916167819 */ /* 0x000fe20000010e16 */
[----:B------:R1:W4:Y:S01]  /*2bc0*/  LDL R21, [R10] ;  /* 0x000000000a157983 */ /* 0x0003220000100800 */
[----:B------:R-:W-:-:S02]  /*2bd0*/  SHF.L.W.U32.HI R2, R2, 0x14, R2 ;  /* 0x0000001402027819 */ /* 0x000fc40000010e02 */
[----:B-1----:R-:W-:Y:S02]  /*2be0*/  IADD3 R10, PT, PT, R22, R15, R26 ;  /* 0x0000000f160a7210 */ /* 0x002fe40007ffe01a */
[----:B------:R-:W1:Y:S01]  /*2bf0*/  LDC.U8 R26, c[0x3][0x61] ;  /* 0x00c01840ff1a7b82 */ /* 0x000e620000000000 */
[----:B------:R-:W-:Y:S01]  /*2c00*/  LOP3.LUT R15, R24, R19, RZ, 0x3c, !PT ;  /* 0x00000013180f7212 */ /* 0x000fe200078e3cff */
[----:B0-----:R-:W-:-:S05]  /*2c10*/  IMAD R28, R28, 0x4, R1 ;  /* 0x000000041c1c7824 */ /* 0x001fca00078e0201 */
[----:B------:R0:W4:Y:S01]  /*2c20*/  LDL R24, [R28] ;  /* 0x000000001c187983 */ /* 0x0001220000100800 */
[----:B-1----:R-:W-:Y:S02]  /*2c30*/  IMAD R11, R26, 0x4, R1 ;  /* 0x000000041a0b7824 */ /* 0x002fe400078e0201 */
[----:B------:R-:W1:Y:S04]  /*2c40*/  LDC.U8 R26, c[0x3][0x66] ;  /* 0x00c01980ff1a7b82 */ /* 0x000e680000000000 */
[----:B------:R-:W4:Y:S01]  /*2c50*/  LDL R11, [R11] ;  /* 0x000000000b0b7983 */ /* 0x000f220000100800 */
[----:B--2---:R-:W-:Y:S02]  /*2c60*/  IADD3 R5, PT, PT, R27, R2, R5 ;  /* 0x000000021b057210 */ /* 0x004fe40007ffe005 */
[----:B------:R-:W-:-:S04]  /*2c70*/  LOP3.LUT R27, R9, R10, RZ, 0x3c, !PT ;  /* 0x0000000a091b7212 */ /* 0x000fc800078e3cff */
[----:B------:R-:W-:Y:S02]  /*2c80*/  SHF.L.W.U32.HI R27, R27, 0x10, R27 ;  /* 0x000000101b1b7819 */ /* 0x000fe40000010e1b */
[----:B------:R-:W-:-:S03]  /*2c90*/  SHF.L.W.U32.HI R9, R15, 0x10, R15 ;  /* 0x000000100f097819 */ /* 0x000fc60000010e0f */
[----:B------:R-:W-:Y:S02]  /*2ca0*/  IMAD.IADD R15, R8, 0x1, R27 ;  /* 0x00000001080f7824 */ /* 0x000fe400078e021b */
[----:B------:R-:W-:-:S03]  /*2cb0*/  IMAD.IADD R18, R18, 0x1, R9 ;  /* 0x0000000112127824 */ /* 0x000fc600078e0209 */
[----:B------:R-:W-:Y:S02]  /*2cc0*/  LOP3.LUT R22, R22, R15, RZ, 0x3c, !PT ;  /* 0x0000000f16167212 */ /* 0x000fe400078e3cff */
[----:B------:R-:W-:Y:S02]  /*2cd0*/  LOP3.LUT R8, R25, R18, RZ, 0x3c, !PT ;  /* 0x0000001219087212 */ /* 0x000fe400078e3cff */
[----:B------:R-:W-:Y:S02]  /*2ce0*/  SHF.L.W.U32.HI R25, R22, 0x14, R22 ;  /* 0x0000001416197819 */ /* 0x000fe40000010e16 */
[----:B------:R-:W-:Y:S02]  /*2cf0*/  SHF.L.W.U32.HI R8, R8, 0x14, R8 ;  /* 0x0000001408087819 */ /* 0x000fe40000010e08 */
[----:B-----5:R-:W-:Y:S02]  /*2d00*/  IADD3 R20, PT, PT, R10, R25, R20 ;  /* 0x000000190a147210 */ /* 0x020fe40007ffe014 */
[----:B------:R-:W2:Y:S01]  /*2d10*/  LDC.U8 R10, c[0x3][0x63] ;  /* 0x00c018c0ff0a7b82 */ /* 0x000ea20000000000 */
[----:B------:R-:W-:Y:S01]  /*2d20*/  IADD3 R16, PT, PT, R19, R8, R16 ;  /* 0x0000000813107210 */ /* 0x000fe20007ffe010 */
[----:B-1----:R-:W-:-:S06]  /*2d30*/  IMAD R19, R26, 0x4, R1 ;  /* 0x000000041a137824 */ /* 0x002fcc00078e0201 */
[----:B------:R-:W5:Y:S01]  /*2d40*/  LDL R19, [R19] ;  /* 0x0000000013137983 */ /* 0x000f620000100800 */
[----:B--2---:R-:W-:-:S06]  /*2d50*/  IMAD R22, R10, 0x4, R1 ;  /* 0x000000040a167824 */ /* 0x004fcc00078e0201 */
[----:B------:R-:W2:Y:S01]  /*2d60*/  LDL R22, [R22] ;  /* 0x0000000016167983 */ /* 0x000ea20000100800 */
[----:B------:R-:W-:Y:S02]  /*2d70*/  LOP3.LUT R10, R27, R20, RZ, 0x3c, !PT ;  /* 0x000000141b0a7212 */ /* 0x000fe400078e3cff */
[----:B------:R-:W-:Y:S02]  /*2d80*/  LOP3.LUT R14, R14, R5, RZ, 0x3c, !PT ;  /* 0x000000050e0e7212 */ /* 0x000fe400078e3cff */
[----:B------:R-:W-:-:S05]  /*2d90*/  SHF.L.W.U32.HI R10, R10, 0x18, R10 ;  /* 0x000000180a0a7819 */ /* 0x000fca0000010e0a */
[----:B------:R-:W-:Y:S01]  /*2da0*/  IMAD.IADD R26, R15, 0x1, R10 ;  /* 0x000000010f1a7824 */ /* 0x000fe200078e020a */
[----:B------:R-:W-:-:S05]  /*2db0*/  SHF.L.W.U32.HI R15, R14, 0x18, R14 ;  /* 0x000000180e0f7819 */ /* 0x000fca0000010e0e */
[----:B------:R-:W-:-:S05]  /*2dc0*/  IMAD.IADD R27, R6, 0x1, R15 ;  /* 0x00000001061b7824 */ /* 0x000fca00078e020f */
[----:B------:R-:W-:-:S04]  /*2dd0*/  LOP3.LUT R2, R2, R27, RZ, 0x3c, !PT ;  /* 0x0000001b02027212 */ /* 0x000fc800078e3cff */
[----:B------:R-:W-:Y:S02]  /*2de0*/  SHF.L.W.U32.HI R2, R2, 0x19, R2 ;  /* 0x0000001902027819 */ /* 0x000fe40000010e02 */
[----:B------:R-:W-:Y:S02]  /*2df0*/  LOP3.LUT R9, R9, R16, RZ, 0x3c, !PT ;  /* 0x0000001009097212 */ /* 0x000fe400078e3cff */
[----:B------:R-:W-:-:S04]  /*2e00*/  LOP3.LUT R25, R25, R26, RZ, 0x3c, !PT ;  /* 0x0000001a19197212 */ /* 0x000fc800078e3cff */
[----:B------:R-:W-:Y:S02]  /*2e10*/  SHF.L.W.U32.HI R6, R25, 0x19, R25 ;  /* 0x0000001919067819 */ /* 0x000fe40000010e19 */
[----:B------:R-:W-:Y:S02]  /*2e20*/  LOP3.LUT R14, R23, R0, RZ, 0x3c, !PT ;  /* 0x00000000170e7212 */ /* 0x000fe400078e3cff */
[----:B---3--:R-:W-:Y:S02]  /*2e30*/  IADD3 R17, PT, PT, R2, R16, R17 ;  /* 0x0000001002117210 */ /* 0x008fe40007ffe011 */
[----:B------:R-:W1:Y:S01]  /*2e40*/  LDC.U8 R16, c[0x3][0x65] ;  /* 0x00c01940ff107b82 */ /* 0x000e620000000000 */
[----:B------:R-:W-:Y:S02]  /*2e50*/  SHF.L.W.U32.HI R9, R9, 0x18, R9 ;  /* 0x0000001809097819 */ /* 0x000fe40000010e09 */
[----:B----4-:R-:W-:-:S04]  /*2e60*/  IADD3 R0, PT, PT, R6, R0, R21 ;  /* 0x0000000006007210 */ /* 0x010fc80007ffe015 */
[----:B------:R-:W-:Y:S01]  /*2e70*/  LOP3.LUT R15, R15, R0, RZ, 0x3c, !PT ;  /* 0x000000000f0f7212 */ /* 0x000fe200078e3cff */
[----:B------:R-:W-:Y:S01]  /*2e80*/  IMAD.IADD R18, R18, 0x1, R9 ;  /* 0x0000000112127824 */ /* 0x000fe200078e0209 */
[----:B------:R-:W-:Y:S02]  /*2e90*/  SHF.L.W.U32.HI R14, R14, 0x18, R14 ;  /* 0x000000180e0e7819 */ /* 0x000fe40000010e0e */
[----:B------:R-:W-:Y:S01]  /*2ea0*/  SHF.L.W.U32.HI R29, R15, 0x10, R15 ;  /* 0x000000100f1d7819 */ /* 0x000fe20000010e0f */
[----:B0-----:R-:W0:Y:S02]  /*2eb0*/  LDC.U8 R28, c[0x3][0x67] ;  /* 0x00c019c0ff1c7b82 */ /* 0x001e240000000000 */
[----:B------:R-:W-:Y:S02]  /*2ec0*/  IMAD.IADD R7, R7, 0x1, R14 ;  /* 0x0000000107077824 */ /* 0x000fe400078e020e */
[----:B------:R-:W-:Y:S02]  /*2ed0*/  IMAD.IADD R23, R18, 0x1, R29 ;  /* 0x0000000112177824 */ /* 0x000fe400078e021d */
[----:B-1----:R-:W-:-:S03]  /*2ee0*/  IMAD R16, R16, 0x4, R1 ;  /* 0x0000000410107824 */ /* 0x002fc600078e0201 */
[----:B------:R-:W-:Y:S02]  /*2ef0*/  LOP3.LUT R6, R6, R23, RZ, 0x3c, !PT ;  /* 0x0000001706067212 */ /* 0x000fe400078e3cff */
[----:B------:R-:W-:Y:S01]  /*2f00*/  LOP3.LUT R4, R4, R7, RZ, 0x3c, !PT ;  /* 0x0000000704047212 */ /* 0x000fe200078e3cff */
[----:B------:R-:W3:Y:S01]  /*2f10*/  LDL R16, [R16] ;  /* 0x0000000010107983 */ /* 0x000ee20000100800 */
[----:B------:R-:W-:Y:S02]  /*2f20*/  LOP3.LUT R8, R8, R18, RZ, 0x3c, !PT ;  /* 0x0000001208087212 */ /* 0x000fe400078e3cff */
[----:B------:R-:W-:Y:S02]  /*2f30*/  SHF.L.W.U32.HI R18, R6, 0x14, R6 ;  /* 0x0000001406127819 */ /* 0x000fe40000010e06 */
[----:B------:R-:W-:-:S04]  /*2f40*/  SHF.L.W.U32.HI R6, R4, 0x19, R4 ;  /* 0x0000001904067819 */ /* 0x000fc80000010e04 */
[----:B------:R-:W-:Y:S02]  /*2f50*/  IADD3 R24, PT, PT, R6, R5, R24 ;  /* 0x0000000506187210 */ /* 0x000fe40007ffe018 */
[----:B------:R-:W1:Y:S01]  /*2f60*/  LDC.64 R4, c[0x3][0x68] ;  /* 0x00c01a00ff047b82 */ /* 0x000e620000000a00 */
[----:B0-----:R-:W-:Y:S01]  /*2f70*/  IMAD R21, R28, 0x4, R1 ;  /* 0x000000041c157824 */ /* 0x001fe200078e0201 */
[----:B------:R-:W-:-:S04]  /*2f80*/  LOP3.LUT R9, R9, R24, RZ, 0x3c, !PT ;  /* 0x0000001809097212 */ /* 0x000fc800078e3cff */
[----:B------:R-:W-:Y:S01]  /*2f90*/  SHF.L.W.U32.HI R9, R9, 0x10, R9 ;  /* 0x0000001009097819 */ /* 0x000fe20000010e09 */
[----:B------:R-:W4:Y:S01]  /*2fa0*/  LDL R21, [R21] ;  /* 0x0000000015157983 */ /* 0x000f220000100800 */
[----:B------:R-:W-:-:S03]  /*2fb0*/  IADD3 R0, PT, PT, R0, R18, R11 ;  /* 0x0000001200007210 */ /* 0x000fc60007ffe00b */
[----:B------:R-:W-:Y:S01]  /*2fc0*/  IMAD.IADD R11, R26, 0x1, R9 ;  /* 0x000000011a0b7824 */ /* 0x000fe200078e0209 */
[----:B------:R-:W-:-:S04]  /*2fd0*/  SHF.L.W.U32.HI R8, R8, 0x19, R8 ;  /* 0x0000001908087819 */ /* 0x000fc80000010e08 */
[----:B------:R-:W-:-:S04]  /*2fe0*/  LOP3.LUT R6, R6, R11, RZ, 0x3c, !PT ;  /* 0x0000000b06067212 */ /* 0x000fc800078e3cff */
[----:B------:R-:W-:Y:S02]  /*2ff0*/  SHF.L.W.U32.HI R6, R6, 0x14, R6 ;  /* 0x0000001406067819 */ /* 0x000fe40000010e06 */
[----:B-1----:R-:W-:Y:S02]  /*3000*/  LOP3.LUT R4, R4, 0xff, RZ, 0xc0, !PT ;  /* 0x000000ff04047812 */ /* 0x002fe400078ec0ff */
[----:B------:R-:W-:-:S03]  /*3010*/  LOP3.LUT R28, R5, 0xff, RZ, 0xc0, !PT ;  /* 0x000000ff051c7812 */ /* 0x000fc600078ec0ff */
[--C-:B------:R-:W-:Y:S02]  /*3020*/  IMAD R25, R4, 0x4, R1.reuse ;  /* 0x0000000404197824 */ /* 0x100fe400078e0201 */
[----:B------:R-:W-:-:S04]  /*3030*/  IMAD R15, R28, 0x4, R1 ;  /* 0x000000041c0f7824 */ /* 0x000fc800078e0201 */
[----:B------:R-:W4:Y:S04]  /*3040*/  LDL R25, [R25] ;  /* 0x0000000019197983 */ /* 0x000f280000100800 */
[----:B------:R-:W4:Y:S01]  /*3050*/  LDL R15, [R15] ;  /* 0x000000000f0f7983 */ /* 0x000f220000100800 */
[----:B-----5:R-:W-:Y:S02]  /*3060*/  IADD3 R19, PT, PT, R8, R20, R19 ;  /* 0x0000001408137210 */ /* 0x020fe40007ffe013 */
[----:B------:R-:W0:Y:S01]  /*3070*/  LDC.U8 R20, c[0x3][0x69] ;  /* 0x00c01a40ff147b82 */ /* 0x000e220000000000 */
[----:B--2---:R-:W-:-:S07]  /*3080*/  IADD3 R4, PT, PT, R24, R6, R22 ;  /* 0x0000000618047210 */ /* 0x004fce0007ffe016 */
[----:B------:R-:W1:Y:S01]  /*3090*/  LDC.U8 R22, c[0x3][0x6a] ;  /* 0x00c01a80ff167b82 */ /* 0x000e620000000000 */
[----:B0-----:R-:W-:-:S06]  /*30a0*/  IMAD R5, R20, 0x4, R1 ;  /* 0x0000000414057824 */ /* 0x001fcc00078e0201 */
[----:B------:R-:W2:Y:S01]  /*30b0*/  LDL R5, [R5] ;  /* 0x0000000005057983 */ /* 0x000ea20000100800 */
[----:B-1----:R-:W-:-:S06]  /*30c0*/  IMAD R22, R22, 0x4, R1 ;  /* 0x0000000416167824 */ /* 0x002fcc00078e0201 */
[----:B------:R-:W5:Y:S01]  /*30d0*/  LDL R22, [R22] ;  /* 0x0000000016167983 */ /* 0x000f620000100800 */
[----:B------:R-:W-:-:S04]  /*30e0*/  LOP3.LUT R10, R10, R17, RZ, 0x3c, !PT ;  /* 0x000000110a0a7212 */ /* 0x000fc800078e3cff */
[----:B------:R-:W-:-:S05]  /*30f0*/  SHF.L.W.U32.HI R10, R10, 0x10, R10 ;  /* 0x000000100a0a7819 */ /* 0x000fca0000010e0a */
[----:B------:R-:W-:-:S05]  /*3100*/  IMAD.IADD R7, R7, 0x1, R10 ;  /* 0x0000000107077824 */ /* 0x000fca00078e020a */
[----:B------:R-:W-:-:S04]  /*3110*/  LOP3.LUT R2, R2, R7, RZ, 0x3c, !PT ;  /* 0x0000000702027212 */ /* 0x000fc800078e3cff */
[----:B------:R-:W-:Y:S01]  /*3120*/  SHF.L.W.U32.HI R2, R2, 0x14, R2 ;  /* 0x0000001402027819 */ /* 0x000fe20000010e02 */
[----:B------:R-:W0:Y:S01]  /*3130*/  LDC.U8 R24, c[0x3][0x6e] ;  /* 0x00c01b80ff187b82 */ /* 0x000e220000000000 */
[----:B------:R-:W-:-:S04]  /*3140*/  LOP3.LUT R14, R14, R19, RZ, 0x3c, !PT ;  /* 0x000000130e0e7212 */ /* 0x000fc800078e3cff */
[----:B------:R-:W-:-:S05]  /*3150*/  SHF.L.W.U32.HI R20, R14, 0x10, R14 ;  /* 0x000000100e147819 */ /* 0x000fca0000010e0e */
[----:B------:R-:W-:Y:S01]  /*3160*/  IMAD.IADD R14, R27, 0x1, R20 ;  /* 0x000000011b0e7824 */ /* 0x000fe200078e0214 */
[----:B---3--:R-:W-:Y:S02]  /*3170*/  IADD3 R17, PT, PT, R17, R2, R16 ;  /* 0x0000000211117210 */ /* 0x008fe40007ffe010 */
[----:B------:R-:W1:Y:S02]  /*3180*/  LDC.U8 R16, c[0x3][0x6b] ;  /* 0x00c01ac0ff107b82 */ /* 0x000e640000000000 */
[----:B------:R-:W-:-:S04]  /*3190*/  LOP3.LUT R8, R8, R14, RZ, 0x3c, !PT ;  /* 0x0000000e08087212 */ /* 0x000fc800078e3cff */
[----:B------:R-:W-:Y:S02]  /*31a0*/  SHF.L.W.U32.HI R8, R8, 0x14, R8 ;  /* 0x0000001408087819 */ /* 0x000fe40000010e08 */
[----:B------:R-:W-:Y:S02]  /*31b0*/  LOP3.LUT R9, R9, R4, RZ, 0x3c, !PT ;  /* 0x0000000409097212 */ /* 0x000fe400078e3cff */
[----:B----4-:R-:W-:Y:S01]  /*31c0*/  IADD3 R21, PT, PT, R19, R8, R21 ;  /* 0x0000000813157210 */ /* 0x010fe20007ffe015 */
[--C-:B-1----:R-:W-:Y:S02]  /*31d0*/  IMAD R19, R16, 0x4, R1.reuse ;  /* 0x0000000410137824 */ /* 0x102fe400078e0201 */
[----:B0-----:R-:W-:Y:S01]  /*31e0*/  IMAD R16, R24, 0x4, R1 ;  /* 0x0000000418107824 */ /* 0x001fe200078e0201 */
[----:B------:R-:W-:Y:S02]  /*31f0*/  SHF.L.W.U32.HI R24, R9, 0x18, R9 ;  /* 0x0000001809187819 */ /* 0x000fe40000010e09 */
[----:B------:R-:W-:Y:S01]  /*3200*/  LOP3.LUT R9, R20, R21, RZ, 0x3c, !PT ;  /* 0x0000001514097212 */ /* 0x000fe200078e3cff */
[----:B------:R-:W3:Y:S03]  /*3210*/  LDL R19, [R19] ;  /* 0x0000000013137983 */ /* 0x000ee60000100800 */
[----:B------:R-:W-:Y:S01]  /*3220*/  SHF.L.W.U32.HI R9, R9, 0x18, R9 ;  /* 0x0000001809097819 */ /* 0x000fe20000010e09 */
[----:B------:R-:W-:Y:S01]  /*3230*/  IMAD.IADD R11, R11, 0x1, R24 ;  /* 0x000000010b0b7824 */ /* 0x000fe200078e0218 */
[----:B------:R-:W-:Y:S01]  /*3240*/  LOP3.LUT R26, R10, R17, RZ, 0x3c, !PT ;  /* 0x000000110a1a7212 */ /* 0x000fe200078e3cff */
[----:B------:R-:W4:Y:S02]  /*3250*/  LDL R16, [R16] ;  /* 0x0000000010107983 */ /* 0x000f240000100800 */
[----:B------:R-:W-:Y:S01]  /*3260*/  IMAD.IADD R27, R14, 0x1, R9 ;  /* 0x000000010e1b7824 */ /* 0x000fe200078e0209 */
[----:B------:R-:W-:Y:S01]  /*3270*/  LOP3.LUT R6, R6, R11, RZ, 0x3c, !PT ;  /* 0x0000000b06067212 */ /* 0x000fe200078e3cff */
[----:B------:R-:W0:Y:S03]  /*3280*/  LDC.U8 R10, c[0x3][0x6d] ;  /* 0x00c01b40ff0a7b82 */ /* 0x000e260000000000 */
[----:B------:R-:W-:-:S02]  /*3290*/  LOP3.LUT R8, R8, R27, RZ, 0x3c, !PT ;  /* 0x0000001b08087212 */ /* 0x000fc400078e3cff */
[----:B------:R-:W-:Y:S02]  /*32a0*/  SHF.L.W.U32.HI R6, R6, 0x19, R6 ;  /* 0x0000001906067819 */ /* 0x000fe40000010e06 */
[-C--:B------:R-:W-:Y:S02]  /*32b0*/  LOP3.LUT R14, R29, R0.reuse, RZ, 0x3c, !PT ;  /* 0x000000001d0e7212 */ /* 0x080fe400078e3cff */
[----:B------:R-:W-:Y:S02]  /*32c0*/  SHF.L.W.U32.HI R8, R8, 0x19, R8 ;  /* 0x0000001908087819 */ /* 0x000fe40000010e08 */
[----:B------:R-:W-:Y:S02]  /*32d0*/  IADD3 R0, PT, PT, R6, R0, R25 ;  /* 0x0000000006007210 */ /* 0x000fe40007ffe019 */
[----:B------:R-:W-:Y:S01]  /*32e0*/  SHF.L.W.U32.HI R26, R26, 0x18, R26 ;  /* 0x000000181a1a7819 */ /* 0x000fe20000010e1a */
[----:B------:R-:W1:Y:S01]  /*32f0*/  LDC.U8 R20, c[0x3][0x6f] ;  /* 0x00c01bc0ff147b82 */ /* 0x000e620000000000 */
[----:B------:R-:W-:-:S02]  /*3300*/  IADD3 R15, PT, PT, R8, R17, R15 ;  /* 0x00000011080f7210 */ /* 0x000fc40007ffe00f */
[----:B------:R-:W-:Y:S01]  /*3310*/  LOP3.LUT R17, R9, R0, RZ, 0x3c, !PT ;  /* 0x0000000009117212 */ /* 0x000fe200078e3cff */
[----:B------:R-:W-:-:S03]  /*3320*/  IMAD.IADD R9, R7, 0x1, R26 ;  /* 0x0000000107097824 */ /* 0x000fc600078e021a */
[----:B------:R-:W-:Y:S02]  /*3330*/  SHF.L.W.U32.HI R7, R17, 0x10, R17 ;  /* 0x0000001011077819 */ /* 0x000fe40000010e11 */
[----:B------:R-:W-:-:S03]  /*3340*/  LOP3.LUT R25, R2, R9, RZ, 0x3c, !PT ;  /* 0x0000000902197212 */ /* 0x000fc600078e3cff */
[----:B------:R-:W-:Y:S02]  /*3350*/  IMAD.IADD R9, R9, 0x1, R7 ;  /* 0x0000000109097824 */ /* 0x000fe400078e0207 */
[----:B0-----:R-:W-:-:S03]  /*3360*/  IMAD R17, R10, 0x4, R1 ;  /* 0x000000040a117824 */ /* 0x001fc600078e0201 */
[----:B------:R-:W-:Y:S02]  /*3370*/  LOP3.LUT R6, R6, R9, RZ, 0x3c, !PT ;  /* 0x0000000906067212 */ /* 0x000fe400078e3cff */
[----:B------:R-:W4:Y:S01]  /*3380*/  LDL R2, [R17] ;  /* 0x0000000011027983 */ /* 0x000f220000100800 */
[----:B------:R-:W-:Y:S02]  /*3390*/  SHF.L.W.U32.HI R25, R25, 0x19, R25 ;  /* 0x0000001919197819 */ /* 0x000fe40000010e19 */
[----:B------:R-:W-:Y:S01]  /*33a0*/  SHF.L.W.U32.HI R6, R6, 0x14, R6 ;  /* 0x0000001406067819 */ /* 0x000fe20000010e06 */
[----:B-1----:R-:W-:-:S06]  /*33b0*/  IMAD R10, R20, 0x4, R1 ;  /* 0x00000004140a7824 */ /* 0x002fcc00078e0201 */
[----:B------:R-:W4:Y:S01]  /*33c0*/  LDL R10, [R10] ;  /* 0x000000000a0a7983 */ /* 0x000f220000100800 */
[----:B--2---:R-:W-:Y:S02]  /*33d0*/  IADD3 R0, PT, PT, R0, R6, R5 ;  /* 0x0000000600007210 */ /* 0x004fe40007ffe005 */
[----:B-----5:R-:W-:Y:S02]  /*33e0*/  IADD3 R22, PT, PT, R25, R4, R22 ;  /* 0x0000000419167210 */ /* 0x020fe40007ffe016 */
[----:B------:R-:W0:Y:S02]  /*33f0*/  LDC.64 R4, c[0x3][0x70] ;  /* 0x00c01c00ff047b82 */ /* 0x000e240000000a00 */
[----:B0-----:R-:W-:Y:S02]  /*3400*/  LOP3.LUT R4, R4, 0xff, RZ, 0xc0, !PT ;  /* 0x000000ff04047812 */ /* 0x001fe400078ec0ff */
[----:B------:R-:W-:-:S03]  /*3410*/  LOP3.LUT R20, R5, 0xff, RZ, 0xc0, !PT ;  /* 0x000000ff05147812 */ /* 0x000fc600078ec0ff */
[--C-:B------:R-:W-:Y:S02]  /*3420*/  IMAD R28, R4, 0x4, R1.reuse ;  /* 0x00000004041c7824 */ /* 0x100fe400078e0201 */
[----:B------:R-:W-:-:S03]  /*3430*/  IMAD R5, R20, 0x4, R1 ;  /* 0x0000000414057824 */ /* 0x000fc600078e0201 */
[----:B------:R0:W2:Y:S04]  /*3440*/  LDL R17, [R28] ;  /* 0x000000001c117983 */ /* 0x0000a80000100800 */
[----:B------:R-:W5:Y:S01]  /*3450*/  LDL R5, [R5] ;  /* 0x0000000005057983 */ /* 0x000f620000100800 */
[----:B------:R-:W-:-:S04]  /*3460*/  SHF.L.W.U32.HI R14, R14, 0x18, R14 ;  /* 0x000000180e0e7819 */ /* 0x000fc80000010e0e */
[----:B------:R-:W-:-:S04]  /*3470*/  LOP3.LUT R4, R14, R22, RZ, 0x3c, !PT ;  /* 0x000000160e047212 */ /* 0x000fc800078e3cff */
[----:B------:R-:W-:Y:S01]  /*3480*/  SHF.L.W.U32.HI R4, R4, 0x10, R4 ;  /* 0x0000001004047819 */ /* 0x000fe20000010e04 */
[----:B------:R-:W-:-:S04]  /*3490*/  IMAD.IADD R23, R23, 0x1, R14 ;  /* 0x0000000117177824 */ /* 0x000fc800078e020e */
[----:B------:R-:W-:-:S05]  /*34a0*/  IMAD.IADD R14, R27, 0x1, R4 ;  /* 0x000000011b0e7824 */ /* 0x000fca00078e0204 */
[----:B------:R-:W-:Y:S02]  /*34b0*/  LOP3.LUT R20, R25, R14, RZ, 0x3c, !PT ;  /* 0x0000000e19147212 */ /* 0x000fe400078e3cff */
[----:B------:R-:W-:Y:S02]  /*34c0*/  LOP3.LUT R18, R18, R23, RZ, 0x3c, !PT ;  /* 0x0000001712127212 */ /* 0x000fe400078e3cff */
[----:B------:R-:W-:Y:S02]  /*34d0*/  SHF.L.W.U32.HI R20, R20, 0x14, R20 ;  /* 0x0000001414147819 */ /* 0x000fe40000010e14 */
[----:B------:R-:W-:Y:S02]  /*34e0*/  SHF.L.W.U32.HI R18, R18, 0x19, R18 ;  /* 0x0000001912127819 */ /* 0x000fe40000010e12 */
[----:B------:R-:W-:Y:S02]  /*34f0*/  LOP3.LUT R24, R24, R15, RZ, 0x3c, !PT ;  /* 0x0000000f18187212 */ /* 0x000fe400078e3cff */
[----:B---3--:R-:W-:-:S02]  /*3500*/  IADD3 R19, PT, PT, R22, R20, R19 ;  /* 0x0000001416137210 */ /* 0x008fc40007ffe013 */
[----:B------:R-:W1:Y:S01]  /*3510*/  LDC.U8 R22, c[0x3][0x72] ;  /* 0x00c01c80ff167b82 */ /* 0x000e620000000000 */
[----:B----4-:R-:W-:-:S04]  /*3520*/  IADD3 R21, PT, PT, R18, R21, R16 ;  /* 0x0000001512157210 */ /* 0x010fc80007ffe010 */
[----:B------:R-:W-:Y:S02]  /*3530*/  LOP3.LUT R25, R26, R21, RZ, 0x3c, !PT ;  /* 0x000000151a197212 */ /* 0x000fe400078e3cff */
[----:B------:R-:W-:Y:S02]  /*3540*/  SHF.L.W.U32.HI R26, R24, 0x10, R24 ;  /* 0x00000010181a7819 */ /* 0x000fe40000010e18 */
[----:B------:R-:W-:-:S03]  /*3550*/  SHF.L.W.U32.HI R24, R25, 0x10, R25 ;  /* 0x0000001019187819 */ /* 0x000fc60000010e19 */
[----:B------:R-:W-:Y:S01]  /*3560*/  IMAD.IADD R23, R23, 0x1, R26 ;  /* 0x0000000117177824 */ /* 0x000fe200078e021a */
[----:B------:R-:W3:Y:S01]  /*3570*/  LDC.U8 R16, c[0x3][0x71] ;  /* 0x00c01c40ff107b82 */ /* 0x000ee20000000000 */
[----:B------:R-:W-:-:S03]  /*3580*/  IMAD.IADD R11, R11, 0x1, R24 ;  /* 0x000000010b0b7824 */ /* 0x000fc600078e0218 */
[----:B------:R-:W-:Y:S02]  /*3590*/  LOP3.LUT R8, R8, R23, RZ, 0x3c, !PT ;  /* 0x0000001708087212 */ /* 0x000fe400078e3cff */
[----:B------:R-:W-:Y:S02]  /*35a0*/  LOP3.LUT R25, R18, R11, RZ, 0x3c, !PT ;  /* 0x0000000b12197212 */ /* 0x000fe400078e3cff */
[----:B------:R-:W-:Y:S01]  /*35b0*/  SHF.L.W.U32.HI R18, R8, 0x14, R8 ;  /* 0x0000001408127819 */ /* 0x000fe20000010e08 */
[----:B-1----:R-:W-:Y:S01]  /*35c0*/  IMAD R22, R22, 0x4, R1 ;  /* 0x0000000416167824 */ /* 0x002fe200078e0201 */
[----:B0-----:R-:W0:Y:S05]  /*35d0*/  LDC.U8 R28, c[0x3][0x73] ;  /* 0x00c01cc0ff1c7b82 */ /* 0x001e2a0000000000 */
[----:B------:R-:W4:Y:S01]  /*35e0*/  LDL R22, [R22] ;  /* 0x0000000016167983 */ /* 0x000f220000100800 */
[----:B------:R-:W-:-:S02]  /*35f0*/  SHF.L.W.U32.HI R8, R25, 0x14, R25 ;  /* 0x0000001419087819 */ /* 0x000fc40000010e19 */
[----:B------:R-:W-:Y:S02]  /*3600*/  IADD3 R2, PT, PT, R15, R18, R2 ;  /* 0x000000120f027210 */ /* 0x000fe40007ffe002 */
[----:B------:R-:W1:Y:S01]  /*3610*/  LDC.U8 R15, c[0x3][0x76] ;  /* 0x00c01d80ff0f7b82 */ /* 0x000e620000000000 */
[----:B---3--:R-:W-:Y:S01]  /*3620*/  IMAD R16, R16, 0x4, R1 ;  /* 0x0000000410107824 */ /* 0x008fe200078e0201 */
[----:B------:R-:W-:-:S05]  /*3630*/  LOP3.LUT R25, R4, R19, RZ, 0x3c, !PT ;  /* 0x0000001304197212 */ /* 0x000fca00078e3cff */
[----:B------:R-:W3:Y:S01]  /*3640*/  LDL R16, [R16] ;  /* 0x0000000010107983 */ /* 0x000ee20000100800 */
[----:B------:R-:W-:-:S04]  /*3650*/  IADD3 R21, PT, PT, R21, R8, R10 ;  /* 0x0000000815157210 */ /* 0x000fc80007ffe00a */
[----:B------:R-:W-:Y:S01]  /*3660*/  LOP3.LUT R10, R24, R21, RZ, 0x3c, !PT ;  /* 0x00000015180a7212 */ /* 0x000fe200078e3cff */
[----:B0-----:R-:W-:-:S03]  /*3670*/  IMAD R28, R28, 0x4, R1 ;  /* 0x000000041c1c7824 */ /* 0x001fc600078e0201 */
[----:B------:R-:W-:Y:S02]  /*3680*/  SHF.L.W.U32.HI R10, R10, 0x18, R10 ;  /* 0x000000180a0a7819 */ /* 0x000fe40000010e0a */
[----:B------:R-:W3:Y:S01]  /*3690*/  LDL R4, [R28] ;  /* 0x000000001c047983 */ /* 0x000ee20000100800 */
[----:B-1----:R-:W-:Y:S02]  /*36a0*/  IMAD R24, R15, 0x4, R1 ;  /* 0x000000040f187824 */ /* 0x002fe400078e0201 */
[----:B------:R-:W-:Y:S01]  /*36b0*/  IMAD.IADD R15, R11, 0x1, R10 ;  /* 0x000000010b0f7824 */ /* 0x000fe200078e020a */
[----:B------:R-:W-:Y:S02]  /*36c0*/  SHF.L.W.U32.HI R11, R25, 0x18, R25 ;  /* 0x00000018190b7819 */ /* 0x000fe40000010e19 */
[----:B------:R-:W-:Y:S01]  /*36d0*/  LOP3.LUT R7, R7, R0, RZ, 0x3c, !PT ;  /* 0x0000000007077212 */ /* 0x000fe200078e3cff */
[----:B------:R-:W3:Y:S01]  /*36e0*/  LDL R24, [R24] ;  /* 0x0000000018187983 */ /* 0x000ee20000100800 */
[----:B------:R-:W-:Y:S01]  /*36f0*/  LOP3.LUT R8, R8, R15, RZ, 0x3c, !PT ;  /* 0x0000000f08087212 */ /* 0x000fe200078e3cff */
[----:B------:R-:W-:-:S03]  /*3700*/  IMAD.IADD R25, R14, 0x1, R11 ;  /* 0x000000010e197824 */ /* 0x000fc600078e020b */
[----:B------:R-:W-:Y:S02]  /*3710*/  SHF.L.W.U32.HI R8, R8, 0x19, R8 ;  /* 0x0000001908087819 */ /* 0x000fe40000010e08 */
[----:B------:R-:W-:Y:S02]  /*3720*/  LOP3.LUT R20, R20, R25, RZ, 0x3c, !PT ;  /* 0x0000001914147212 */ /* 0x000fe400078e3cff */
[----:B------:R-:W-:Y:S02]  /*3730*/  LOP3.LUT R14, R26, R2, RZ, 0x3c, !PT ;  /* 0x000000021a0e7212 */ /* 0x000fe400078e3cff */
[----:B--2---:R-:W-:Y:S02]  /*3740*/  IADD3 R17, PT, PT, R8, R0, R17 ;  /* 0x0000000008117210 */ /* 0x004fe40007ffe011 */
[----:B------:R-:W-:Y:S02]  /*3750*/  SHF.L.W.U32.HI R0, R20, 0x19, R20 ;  /* 0x0000001914007819 */ /* 0x000fe40000010e14 */
[----:B------:R-:W0:Y:S02]  /*3760*/  LDC.U8 R20, c[0x3][0x77] ;  /* 0x00c01dc0ff147b82 */ /* 0x000e240000000000 */
[----:B-----5:R-:W-:-:S06]  /*3770*/  IADD3 R27, PT, PT, R0, R2, R5 ;  /* 0x00000002001b7210 */ /* 0x020fcc0007ffe005 */
[----:B------:R-:W1:Y:S01]  /*3780*/  LDC.U8 R2, c[0x3][0x75] ;  /* 0x00c01d40ff027b82 */ /* 0x000e620000000000 */
[----:B0-----:R-:W-:-:S06]  /*3790*/  IMAD R5, R20, 0x4, R1 ;  /* 0x0000000414057824 */ /* 0x001fcc00078e0201 */
[----:B------:R-:W2:Y:S01]  /*37a0*/  LDL R5, [R5] ;  /* 0x0000000005057983 */ /* 0x000ea20000100800 */
[----:B-1----:R-:W-:-:S06]  /*37b0*/  IMAD R2, R2, 0x4, R1 ;  /* 0x0000000402027824 */ /* 0x002fcc00078e0201 */
[----:B------:R-:W5:Y:S01]  /*37c0*/  LDL R2, [R2] ;  /* 0x0000000002027983 */ /* 0x000f620000100800 */
[----:B------:R-:W-:-:S05]  /*37d0*/  SHF.L.W.U32.HI R20, R7, 0x18, R7 ;  /* 0x0000001807147819 */ /* 0x000fca0000010e07 */
[----:B------:R-:W-:-:S05]  /*37e0*/  IMAD.IADD R9, R9, 0x1, R20 ;  /* 0x0000000109097824 */ /* 0x000fca00078e0214 */
[----:B------:R-:W-:-:S04]  /*37f0*/  LOP3.LUT R6, R6, R9, RZ, 0x3c, !PT ;  /* 0x0000000906067212 */ /* 0x000fc800078e3cff */
[----:B------:R-:W-:Y:S02]  /*3800*/  SHF.L.W.U32.HI R26, R6, 0x19, R6 ;  /* 0x00000019061a7819 */ /* 0x000fe40000010e06 */
[----:B------:R-:W0:Y:S01]  /*3810*/  LDC.64 R6, c[0x3][0x78] ;  /* 0x00c01e00ff067b82 */ /* 0x000e220000000a00 */
[----:B------:R-:W-:Y:S02]  /*3820*/  SHF.L.W.U32.HI R14, R14, 0x18, R14 ;  /* 0x000000180e0e7819 */ /* 0x000fe40000010e0e */
[----:B------:R-:W-:-:S03]  /*3830*/  LOP3.LUT R11, R11, R17, RZ, 0x3c, !PT ;  /* 0x000000110b0b7212 */ /* 0x000fc600078e3cff */
[----:B------:R-:W-:Y:S01]  /*3840*/  IMAD.IADD R23, R23, 0x1, R14 ;  /* 0x0000000117177824 */ /* 0x000fe200078e020e */
[----:B------:R-:W-:-:S04]  /*3850*/  SHF.L.W.U32.HI R11, R11, 0x10, R11 ;  /* 0x000000100b0b7819 */ /* 0x000fc80000010e0b */
[----:B------:R-:W-:Y:S01]  /*3860*/  LOP3.LUT R18, R18, R23, RZ, 0x3c, !PT ;  /* 0x0000001712127212 */ /* 0x000fe200078e3cff */
[----:B------:R-:W-:Y:S01]  /*3870*/  IMAD.IADD R23, R23, 0x1, R11 ;  /* 0x0000000117177824 */ /* 0x000fe200078e020b */
[----:B----4-:R-:W-:Y:S02]  /*3880*/  IADD3 R19, PT, PT, R26, R19, R22 ;  /* 0x000000131a137210 */ /* 0x010fe40007ffe016 */
[----:B0-----:R-:W-:Y:S02]  /*3890*/  LOP3.LUT R6, R6, 0xff, RZ, 0xc0, !PT ;  /* 0x000000ff06067812 */ /* 0x001fe400078ec0ff */
[----:B------:R-:W-:Y:S02]  /*38a0*/  LOP3.LUT R22, R7, 0xff, RZ, 0xc0, !PT ;  /* 0x000000ff07167812 */ /* 0x000fe400078ec0ff */
[----:B------:R-:W-:Y:S01]  /*38b0*/  LOP3.LUT R14, R14, R19, RZ, 0x3c, !PT ;  /* 0x000000130e0e7212 */ /* 0x000fe200078e3cff */
[----:B------:R-:W-:Y:S01]  /*38c0*/  IMAD R7, R6, 0x4, R1 ;  /* 0x0000000406077824 */ /* 0x000fe200078e0201 */
[----:B------:R-:W-:-:S02]  /*38d0*/  LOP3.LUT R8, R8, R23, RZ, 0x3c, !PT ;  /* 0x0000001708087212 */ /* 0x000fc400078e3cff */
[----:B------:R-:W-:Y:S01]  /*38e0*/  SHF.L.W.U32.HI R14, R14, 0x10, R14 ;  /* 0x000000100e0e7819 */ /* 0x000fe20000010e0e */
[----:B------:R-:W-:Y:S02]  /*38f0*/  IMAD R6, R22, 0x4, R1 ;  /* 0x0000000416067824 */ /* 0x000fe400078e0201 */
[----:B------:R-:W4:Y:S01]  /*3900*/  LDL R7, [R7] ;  /* 0x0000000007077983 */ /* 0x000f220000100800 */
[----:B------:R-:W-:Y:S01]  /*3910*/  SHF.L.W.U32.HI R8, R8, 0x14, R8 ;  /* 0x0000001408087819 */ /* 0x000fe20000010e08 */
[----:B------:R-:W-:Y:S02]  /*3920*/  IMAD.IADD R15, R15, 0x1, R14 ;  /* 0x000000010f0f7824 */ /* 0x000fe400078e020e */
[----:B------:R-:W4:Y:S01]  /*3930*/  LDL R6, [R6] ;  /* 0x0000000006067983 */ /* 0x000f220000100800 */
[----:B---3--:R-:W-:Y:S02]  /*3940*/  IADD3 R16, PT, PT, R17, R8, R16 ;  /* 0x0000000811107210 */ /* 0x008fe40007ffe010 */
[----:B------:R-:W-:-:S04]  /*3950*/  LOP3.LUT R17, R26, R15, RZ, 0x3c, !PT ;  /* 0x0000000f1a117212 */ /* 0x000fc800078e3cff */
[----:B------:R-:W-:-:S04]  /*3960*/  SHF.L.W.U32.HI R17, R17, 0x14, R17 ;  /* 0x0000001411117819 */ /* 0x000fc80000010e11 */
[----:B------:R-:W-:Y:S02]  /*3970*/  IADD3 R19, PT, PT, R19, R17, R4 ;  /* 0x0000001113137210 */ /* 0x000fe40007ffe004 */
[----:B------:R-:W0:Y:S01]  /*3980*/  LDC.U8 R4, c[0x3][0x79] ;  /* 0x00c01e40ff047b82 */ /* 0x000e220000000000 */
[----:B------:R-:W-:Y:S02]  /*3990*/  SHF.L.W.U32.HI R18, R18, 0x19, R18 ;  /* 0x0000001912127819 */ /* 0x000fe40000010e12 */
[----:B------:R-:W-:-:S05]  /*39a0*/  LOP3.LUT R10, R10, R27, RZ, 0x3c, !PT ;  /* 0x0000001b0a0a7212 */ /* 0x000fca00078e3cff */
[----:B------:R-:W1:Y:S01]  /*39b0*/  LDC.U8 R22, c[0x3][0x7a] ;  /* 0x00c01e80ff167b82 */ /* 0x000e620000000000 */
[----:B------:R-:W-:Y:S02]  /*39c0*/  IADD3 R24, PT, PT, R18, R21, R24 ;  /* 0x0000001512187210 */ /* 0x000fe40007ffe018 */
[----:B------:R-:W-:Y:S01]  /*39d0*/  SHF.L.W.U32.HI R10, R10, 0x10, R10 ;  /* 0x000000100a0a7819 */ /* 0x000fe20000010e0a */
[----:B0-----:R-:W-:Y:S01]  /*39e0*/  IMAD R21, R4, 0x4, R1 ;  /* 0x0000000404157824 */ /* 0x001fe200078e0201 */
[----:B------:R-:W-:-:S04]  /*39f0*/  LOP3.LUT R4, R20, R24, RZ, 0x3c, !PT ;  /* 0x0000001814047212 */ /* 0x000fc800078e3cff */
[----:B------:R-:W-:Y:S01]  /*3a00*/  SHF.L.W.U32.HI R4, R4, 0x10, R4 ;  /* 0x0000001004047819 */ /* 0x000fe20000010e04 */
[----:B------:R-:W-:Y:S01]  /*3a10*/  IMAD.IADD R9, R9, 0x1, R10 ;  /* 0x0000000109097824 */ /* 0x000fe200078e020a */
[----:B------:R0:W3:Y:S03]  /*3a20*/  LDL R20, [R21] ;  /* 0x0000000015147983 */ /* 0x0000e60000100800 */
[----:B------:R-:W-:Y:S01]  /*3a30*/  IMAD.IADD R25, R25, 0x1, R4 ;  /* 0x0000000119197824 */ /* 0x000fe200078e0204 */
[----:B------:R-:W-:-:S04]  /*3a40*/  LOP3.LUT R0, R0, R9, RZ, 0x3c, !PT ;  /* 0x0000000900007212 */ /* 0x000fc800078e3cff */
[----:B------:R-:W-:Y:S02]  /*3a50*/  LOP3.LUT R18, R18, R25, RZ, 0x3c, !PT ;  /* 0x0000001912127212 */ /* 0x000fe400078e3cff */
[----:B------:R-:W-:Y:S02]  /*3a60*/  SHF.L.W.U32.HI R0, R0, 0x14, R0 ;  /* 0x0000001400007819 */ /* 0x000fe40000010e00 */
[----:B------:R-:W-:Y:S01]  /*3a70*/  SHF.L.W.U32.HI R18, R18, 0x14, R18 ;  /* 0x0000001412127819 */ /* 0x000fe20000010e12 */
[----:B-1----:R-:W-:-:S06]  /*3a80*/  IMAD R22, R22, 0x4, R1 ;  /* 0x0000000416167824 */ /* 0x002fcc00078e0201 */
[----:B------:R-:W3:Y:S01]  /*3a90*/  LDL R22, [R22] ;  /* 0x0000000016167983 */ /* 0x000ee20000100800 */
[----:B--2---:R-:W-:Y:S02]  /*3aa0*/  IADD3 R5, PT, PT, R24, R18, R5 ;  /* 0x0000001218057210 */ /* 0x004fe40007ffe005 */
[----:B------:R-:W1:Y:S01]  /*3ab0*/  LDC.U8 R24, c[0x3][0x7e] ;  /* 0x00c01f80ff187b82 */ /* 0x000e620000000000 */
[----:B-----5:R-:W-:-:S07]  /*3ac0*/  IADD3 R27, PT, PT, R27, R0, R2 ;  /* 0x000000001b1b7210 */ /* 0x020fce0007ffe002 */
[----:B------:R-:W0:Y:S02]  /*3ad0*/  LDC.U8 R2, c[0x3][0x7b] ;  /* 0x00c01ec0ff027b82 */ /* 0x000e240000000000 */
[--C-:B0-----:R-:W-:Y:S02]  /*3ae0*/  IMAD R21, R2, 0x4, R1.reuse ;  /* 0x0000000402157824 */ /* 0x101fe400078e0201 */
[----:B-1----:R-:W-:-:S04]  /*3af0*/  IMAD R2, R24, 0x4, R1 ;  /* 0x0000000418027824 */ /* 0x002fc800078e0201 */
[----:B------:R-:W2:Y:S04]  /*3b00*/  LDL R21, [R21] ;  /* 0x0000000015157983 */ /* 0x000ea80000100800 */
[----:B------:R-:W5:Y:S01]  /*3b10*/  LDL R2, [R2] ;  /* 0x0000000002027983 */ /* 0x000f620000100800 */
[----:B------:R-:W-:Y:S02]  /*3b20*/  LOP3.LUT R14, R14, R19, RZ, 0x3c, !PT ;  /* 0x000000130e0e7212 */ /* 0x000fe400078e3cff */
[----:B------:R-:W-:Y:S02]  /*3b30*/  LOP3.LUT R24, R4, R5, RZ, 0x3c, !PT ;  /* 0x0000000504187212 */ /* 0x000fe400078e3cff */
[----:B------:R-:W-:Y:S02]  /*3b40*/  SHF.L.W.U32.HI R14, R14, 0x18, R14 ;  /* 0x000000180e0e7819 */ /* 0x000fe40000010e0e */
[----:B------:R-:W-:-:S03]  /*3b50*/  SHF.L.W.U32.HI R24, R24, 0x18, R24 ;  /* 0x0000001818187819 */ /* 0x000fc60000010e18 */
[----:B------:R-:W-:Y:S02]  /*3b60*/  IMAD.IADD R4, R15, 0x1, R14 ;  /* 0x000000010f047824 */ /* 0x000fe400078e020e */
[----:B------:R-:W-:-:S03]  /*3b70*/  IMAD.IADD R25, R25, 0x1, R24 ;  /* 0x0000000119197824 */ /* 0x000fc600078e0218 */
[----:B------:R-:W-:Y:S02]  /*3b80*/  LOP3.LUT R15, R17, R4, RZ, 0x3c, !PT ;  /* 0x00000004110f7212 */ /* 0x000fe400078e3cff */
[----:B------:R-:W-:Y:S02]  /*3b90*/  LOP3.LUT R18, R18, R25, RZ, 0x3c, !PT ;  /* 0x0000001912127212 */ /* 0x000fe400078e3cff */
[----:B------:R-:W-:Y:S02]  /*3ba0*/  SHF.L.W.U32.HI R15, R15, 0x19, R15 ;  /* 0x000000190f0f7819 */ /* 0x000fe40000010e0f */
[-C--:B------:R-:W-:Y:S02]  /*3bb0*/  LOP3.LUT R11, R11, R16.reuse, RZ, 0x3c, !PT ;  /* 0x000000100b0b7212 */ /* 0x080fe400078e3cff */
[----:B----4-:R-:W-:Y:S02]  /*3bc0*/  IADD3 R7, PT, PT, R15, R16, R7 ;  /* 0x000000100f077210 */ /* 0x010fe40007ffe007 */
[----:B------:R-:W-:-:S02]  /*3bd0*/  SHF.L.W.U32.HI R16, R18, 0x19, R18 ;  /* 0x0000001912107819 */ /* 0x000fc40000010e12 */
[-C--:B------:R-:W-:Y:S02]  /*3be0*/  LOP3.LUT R26, R10, R27.reuse, RZ, 0x3c, !PT ;  /* 0x0000001b0a1a7212 */ /* 0x080fe400078e3cff */
[----:B------:R-:W-:Y:S02]  /*3bf0*/  IADD3 R27, PT, PT, R16, R27, R6 ;  /* 0x0000001b101b7210 */ /* 0x000fe40007ffe006 */
[----:B------:R-:W0:Y:S08]  /*3c00*/  LDC.U8 R6, c[0x3][0x7d] ;  /* 0x00c01f40ff067b82 */ /* 0x000e300000000000 */
[----:B------:R-:W1:Y:S01]  /*3c10*/  LDC.U8 R10, c[0x3][0x7f] ;  /* 0x00c01fc0ff0a7b82 */ /* 0x000e620000000000 */
[----:B------:R-:W-:-:S02]  /*3c20*/  SHF.L.W.U32.HI R26, R26, 0x18, R26 ;  /* 0x000000181a1a7819 */ /* 0x000fc40000010e1a */
[----:B------:R-:W-:Y:S01]  /*3c30*/  LOP3.LUT R24, R24, R7, RZ, 0x3c, !PT ;  /* 0x0000000718187212 */ /* 0x000fe200078e3cff */
[----:B0-----:R-:W-:Y:S02]  /*3c40*/  IMAD R18, R6, 0x4, R1 ;  /* 0x0000000406127824 */ /* 0x001fe400078e0201 */
[----:B------:R-:W-:Y:S01]  /*3c50*/  IMAD.IADD R6, R9, 0x1, R26 ;  /* 0x0000000109067824 */ /* 0x000fe200078e021a */
[----:B------:R-:W-:Y:S02]  /*3c60*/  SHF.L.W.U32.HI R9, R24, 0x10, R24 ;  /* 0x0000001018097819 */ /* 0x000fe40000010e18 */
[----:B------:R-:W-:Y:S01]  /*3c70*/  SHF.L.W.U32.HI R11, R11, 0x18, R11 ;  /* 0x000000180b0b7819 */ /* 0x000fe20000010e0b */
[----:B------:R-:W4:Y:S01]  /*3c80*/  LDL R18, [R18] ;  /* 0x0000000012127983 */ /* 0x000f220000100800 */
[----:B------:R-:W-:Y:S01]  /*3c90*/  LOP3.LUT R17, R0, R6, RZ, 0x3c, !PT ;  /* 0x0000000600117212 */ /* 0x000fe200078e3cff */
[----:B------:R-:W-:Y:S02]  /*3ca0*/  IMAD.IADD R0, R6, 0x1, R9 ;  /* 0x0000000106007824 */ /* 0x000fe400078e0209 */
[----:B-1----:R-:W-:-:S03]  /*3cb0*/  IMAD R10, R10, 0x4, R1 ;  /* 0x000000040a0a7824 */ /* 0x002fc600078e0201 */
[----:B------:R-:W-:-:S03]  /*3cc0*/  LOP3.LUT R15, R15, R0, RZ, 0x3c, !PT ;  /* 0x000000000f0f7212 */ /* 0x000fc600078e3cff */
[----:B------:R-:W4:Y:S01]  /*3cd0*/  LDL R10, [R10] ;  /* 0x000000000a0a7983 */ /* 0x000f220000100800 */
[----:B------:R-:W-:-:S04]  /*3ce0*/  SHF.L.W.U32.HI R15, R15, 0x14, R15 ;  /* 0x000000140f0f7819 */ /* 0x000fc80000010e0f */
[----:B---3--:R-:W-:Y:S02]  /*3cf0*/  IADD3 R20, PT, PT, R7, R15, R20 ;  /* 0x0000000f07147210 */ /* 0x008fe40007ffe014 */
[----:B------:R-:W0:Y:S01]  /*3d00*/  LDC.64 R6, c[0x3][0x80] ;  /* 0x00c02000ff067b82 */ /* 0x000e220000000a00 */
[----:B------:R-:W-:Y:S01]  /*3d10*/  SHF.L.W.U32.HI R17, R17, 0x19, R17 ;  /* 0x0000001911117819 */ /* 0x000fe20000010e11 */
[----:B------:R-:W-:-:S03]  /*3d20*/  IMAD.IADD R23, R23, 0x1, R11 ;  /* 0x0000000117177824 */ /* 0x000fc600078e020b */
[----:B------:R-:W-:-:S04]  /*3d30*/  IADD3 R22, PT, PT, R17, R19, R22 ;  /* 0x0000001311167210 */ /* 0x000fc80007ffe016 */
[----:B------:R-:W-:Y:S02]  /*3d40*/  LOP3.LUT R11, R11, R22, RZ, 0x3c, !PT ;  /* 0x000000160b0b7212 */ /* 0x000fe400078e3cff */
[----:B------:R-:W-:Y:S02]  /*3d50*/  LOP3.LUT R8, R8, R23, RZ, 0x3c, !PT ;  /* 0x0000001708087212 */ /* 0x000fe400078e3cff */
[----:B0-----:R-:W-:Y:S02]  /*3d60*/  LOP3.LUT R24, R6, 0xff, RZ, 0xc0, !PT ;  /* 0x000000ff06187812 */ /* 0x001fe400078ec0ff */
[----:B------:R-:W-:-:S03]  /*3d70*/  SHF.L.W.U32.HI R6, R11, 0x10, R11 ;  /* 0x000000100b067819 */ /* 0x000fc60000010e0b */
[----:B------:R-:W-:Y:S02]  /*3d80*/  IMAD R11, R24, 0x4, R1 ;  /* 0x00000004180b7824 */ /* 0x000fe400078e0201 */
[----:B------:R-:W-:Y:S01]  /*3d90*/  IMAD.IADD R24, R25, 0x1, R6 ;  /* 0x0000000119187824 */ /* 0x000fe200078e0206 */
[----:B------:R-:W-:-:S03]  /*3da0*/  SHF.L.W.U32.HI R8, R8, 0x19, R8 ;  /* 0x0000001908087819 */ /* 0x000fc60000010e08 */
[----:B------:R-:W3:Y:S01]  /*3db0*/  LDL R11, [R11] ;  /* 0x000000000b0b7983 */ /* 0x000ee20000100800 */
[----:B------:R-:W-:-:S04]  /*3dc0*/  LOP3.LUT R17, R17, R24, RZ, 0x3c, !PT ;  /* 0x0000001811117212 */ /* 0x000fc800078e3cff */
[----:B------:R-:W-:-:S04]  /*3dd0*/  SHF.L.W.U32.HI R17, R17, 0x14, R17 ;  /* 0x0000001411117819 */ /* 0x000fc80000010e11 */
[----:B--2---:R-:W-:Y:S02]  /*3de0*/  IADD3 R21, PT, PT, R22, R17, R21 ;  /* 0x0000001116157210 */ /* 0x004fe40007ffe015 */
[----:B------:R-:W-:Y:S02]  /*3df0*/  LOP3.LUT R22, R7, 0xff, RZ, 0xc0, !PT ;  /* 0x000000ff07167812 */ /* 0x000fe400078ec0ff */
[----:B-----5:R-:W-:Y:S02]  /*3e00*/  IADD3 R19, PT, PT, R8, R5, R2 ;  /* 0x0000000508137210 */ /* 0x020fe40007ffe002 */
[----:B------:R-:W0:Y:S01]  /*3e10*/  LDC.U8 R2, c[0x3][0x81] ;  /* 0x00c02040ff027b82 */ /* 0x000e220000000000 */
[----:B------:R-:W-:-:S06]  /*3e20*/  IMAD R7, R22, 0x4, R1 ;  /* 0x0000000416077824 */ /* 0x000fcc00078e0201 */
[----:B------:R-:W2:Y:S01]  /*3e30*/  LDL R7, [R7] ;  /* 0x0000000007077983 */ /* 0x000ea20000100800 */
[----:B------:R-:W1:Y:S01]  /*3e40*/  LDC.U8 R22, c[0x3][0x82] ;  /* 0x00c02080ff167b82 */ /* 0x000e620000000000 */
[----:B0-----:R-:W-:-:S06]  /*3e50*/  IMAD R5, R2, 0x4, R1 ;  /* 0x0000000402057824 */ /* 0x001fcc00078e0201 */
[----:B------:R-:W5:Y:S01]  /*3e60*/  LDL R5, [R5] ;  /* 0x0000000005057983 */ /* 0x000f620000100800 */
        /* <DEDUP_REMOVED lines=8> */
[----:B------:R-:W-:Y:S02]  /*3ef0*/  LOP3.LUT R14, R14, R27, RZ, 0x3c, !PT ;  /* 0x0000001b0e0e7212 */ /* 0x000fe400078e3cff */
[----:B----4-:R-:W-:-:S05]  /*3f00*/  IADD3 R19, PT, PT, R19, R8, R10 ;  /* 0x0000000813137210 */ /* 0x010fca0007ffe00a */
[----:B------:R-:W1:Y:S01]  /*3f10*/  LDC.U8 R10, c[0x3][0x83] ;  /* 0x00c020c0ff0a7b82 */ /* 0x000e620000000000 */
[----:B------:R-:W-:-:S05]  /*3f20*/  SHF.L.W.U32.HI R14, R14, 0x10, R14 ;  /* 0x000000100e0e7819 */ /* 0x000fca0000010e0e */
[----:B------:R-:W-:-:S05]  /*3f30*/  IMAD.IADD R23, R23, 0x1, R14 ;  /* 0x0000000117177824 */ /* 0x000fca00078e020e */
[----:B------:R-:W-:Y:S01]  /*3f40*/  LOP3.LUT R4, R16, R23, RZ, 0x3c, !PT ;  /* 0x0000001710047212 */ /* 0x000fe200078e3cff */
[--C-:B-1----:R-:W-:Y:S02]  /*3f50*/  IMAD R16, R10, 0x4, R1.reuse ;  /* 0x000000040a107824 */ /* 0x102fe400078e0201 */
[----:B0-----:R-:W-:Y:S01]  /*3f60*/  IMAD R10, R22, 0x4, R1 ;  /* 0x00000004160a7824 */ /* 0x001fe200078e0201 */
[----:B------:R-:W-:Y:S02]  /*3f70*/  LOP3.LUT R22, R25, R19, RZ, 0x3c, !PT ;  /* 0x0000001319167212 */ /* 0x000fe400078e3cff */
[----:B------:R-:W-:Y:S01]  /*3f80*/  SHF.L.W.U32.HI R4, R4, 0x14, R4 ;  /* 0x0000001404047819 */ /* 0x000fe20000010e04 */
[----:B------:R-:W4:Y:S01]  /*3f90*/  LDL R16, [R16] ;  /* 0x0000000010107983 */ /* 0x000f220000100800 */
[----:B------:R-:W-:Y:S02]  /*3fa0*/  SHF.L.W.U32.HI R22, R22, 0x18, R22 ;  /* 0x0000001816167819 */ /* 0x000fe40000010e16 */
[----:B------:R-:W-:Y:S01]  /*3fb0*/  LOP3.LUT R25, R6, R21, RZ, 0x3c, !PT ;  /* 0x0000001506197212 */ /* 0x000fe200078e3cff */
[----:B------:R-:W4:Y:S01]  /*3fc0*/  LDL R10, [R10] ;  /* 0x000000000a0a7983 */ /* 0x000f220000100800 */
[----:B------:R-:W0:Y:S01]  /*3fd0*/  LDC.U8 R6, c[0x3][0x85] ;  /* 0x00c02140ff067b82 */ /* 0x000e220000000000 */
[----:B------:R-:W-:Y:S01]  /*3fe0*/  IMAD.IADD R29, R29, 0x1, R22 ;  /* 0x000000011d1d7824 */ /* 0x000fe200078e0216 */
[----:B------:R-:W-:-:S04]  /*3ff0*/  SHF.L.W.U32.HI R25, R25, 0x18, R25 ;  /* 0x0000001819197819 */ /* 0x000fc80000010e19 */
[----:B------:R-:W-:Y:S01]  /*4000*/  LOP3.LUT R8, R8, R29, RZ, 0x3c, !PT ;  /* 0x0000001d08087212 */ /* 0x000fe200078e3cff */
[----:B------:R-:W-:Y:S01]  /*4010*/  IMAD.IADD R24, R24, 0x1, R25 ;  /* 0x0000000118187824 */ /* 0x000fe200078e0219 */
[----:B------:R-:W-:Y:S02]  /*4020*/  IADD3 R18, PT, PT, R27, R4, R18 ;  /* 0x000000041b127210 */ /* 0x000fe40007ffe012 */
[----:B------:R-:W-:Y:S02]  /*4030*/  SHF.L.W.U32.HI R8, R8, 0x19, R8 ;  /* 0x0000001908087819 */ /* 0x000fe40000010e08 */
[-C--:B------:R-:W-:Y:S02]  /*4040*/  LOP3.LUT R9, R9, R20.reuse, RZ, 0x3c, !PT ;  /* 0x0000001409097212 */ /* 0x080fe400078e3cff */
[----:B---3--:R-:W-:Y:S02]  /*4050*/  IADD3 R20, PT, PT, R8, R20, R11 ;  /* 0x0000001408147210 */ /* 0x008fe40007ffe00b */
[----:B------:R-:W-:-:S02]  /*4060*/  LOP3.LUT R14, R14, R18, RZ, 0x3c, !PT ;  /* 0x000000120e0e7212 */ /* 0x000fc400078e3cff */
[----:B------:R-:W-:Y:S02]  /*4070*/  LOP3.LUT R11, R17, R24, RZ, 0x3c, !PT ;  /* 0x00000018110b7212 */ /* 0x000fe400078e3cff */
[----:B------:R-:W-:Y:S02]  /*4080*/  SHF.L.W.U32.HI R14, R14, 0x18, R14 ;  /* 0x000000180e0e7819 */ /* 0x000fe40000010e0e */
[----:B------:R-:W-:Y:S02]  /*4090*/  SHF.L.W.U32.HI R11, R11, 0x19, R11 ;  /* 0x000000190b0b7819 */ /* 0x000fe40000010e0b */
[----:B------:R-:W-:Y:S01]  /*40a0*/  LOP3.LUT R17, R25, R20, RZ, 0x3c, !PT ;  /* 0x0000001419117212 */ /* 0x000fe200078e3cff */
[----:B------:R-:W-:-:S03]  /*40b0*/  IMAD.IADD R23, R23, 0x1, R14 ;  /* 0x0000000117177824 */ /* 0x000fc600078e020e */
[----:B------:R-:W-:Y:S02]  /*40c0*/  SHF.L.W.U32.HI R17, R17, 0x10, R17 ;  /* 0x0000001011117819 */ /* 0x000fe40000010e11 */
[----:B------:R-:W-:Y:S02]  /*40d0*/  SHF.L.W.U32.HI R9, R9, 0x18, R9 ;  /* 0x0000001809097819 */ /* 0x000fe40000010e09 */
[----:B------:R-:W-:Y:S01]  /*40e0*/  LOP3.LUT R25, R4, R23, RZ, 0x3c, !PT ;  /* 0x0000001704197212 */ /* 0x000fe200078e3cff */
[----:B------:R-:W-:Y:S02]  /*40f0*/  IMAD.IADD R23, R23, 0x1, R17 ;  /* 0x0000000117177824 */ /* 0x000fe400078e0211 */
[----:B------:R-:W-:-:S03]  /*4100*/  IMAD.IADD R0, R0, 0x1, R9 ;  /* 0x0000000100007824 */ /* 0x000fc600078e0209 */
[----:B------:R-:W-:Y:S02]  /*4110*/  LOP3.LUT R4, R8, R23, RZ, 0x3c, !PT ;  /* 0x0000001708047212 */ /* 0x000fe400078e3cff */
[----:B------:R-:W-:Y:S02]  /*4120*/  LOP3.LUT R8, R15, R0, RZ, 0x3c, !PT ;  /* 0x000000000f087212 */ /* 0x000fe400078e3cff */
[----:B------:R-:W-:Y:S02]  /*4130*/  SHF.L.W.U32.HI R15, R4, 0x14, R4 ;  /* 0x00000014040f7819 */ /* 0x000fe40000010e04 */
[----:B------:R-:W-:Y:S02]  /*4140*/  SHF.L.W.U32.HI R8, R8, 0x19, R8 ;  /* 0x0000001908087819 */ /* 0x000fe40000010e08 */
[----:B--2---:R-:W-:Y:S01]  /*4150*/  IADD3 R7, PT, PT, R11, R18, R7 ;  /* 0x000000120b077210 */ /* 0x004fe20007ffe007 */
[----:B0-----:R-:W-:Y:S02]  /*4160*/  IMAD R18, R6, 0x4, R1 ;  /* 0x0000000406127824 */ /* 0x001fe400078e0201 */
[----:B------:R-:W0:Y:S04]  /*4170*/  LDC.U8 R6, c[0x3][0x87] ;  /* 0x00c021c0ff067b82 */ /* 0x000e280000000000 */
[----:B------:R-:W2:Y:S01]  /*4180*/  LDL R18, [R18] ;  /* 0x0000000012127983 */ /* 0x000ea20000100800 */
[----:B-----5:R-:W-:-:S03]  /*4190*/  IADD3 R20, PT, PT, R20, R15, R5 ;  /* 0x0000000f14147210 */ /* 0x020fc60007ffe005 */
[----:B------:R-:W1:Y:S01]  /*41a0*/  LDC.64 R4, c[0x3][0x88] ;  /* 0x00c02200ff047b82 */ /* 0x000e620000000a00 */
[----:B------:R-:W-:Y:S01]  /*41b0*/  IADD3 R21, PT, PT, R8, R21, R2 ;  /* 0x0000001508157210 */ /* 0x000fe20007ffe002 */
[----:B0-----:R-:W-:-:S06]  /*41c0*/  IMAD R2, R6, 0x4, R1 ;  /* 0x0000000406027824 */ /* 0x001fcc00078e0201 */
[----:B------:R-:W3:Y:S01]  /*41d0*/  LDL R2, [R2] ;  /* 0x0000000002027983 */ /* 0x000ee20000100800 */
[----:B-1----:R-:W-:-:S05]  /*41e0*/  LOP3.LUT R4, R4, 0xff, RZ, 0xc0, !PT ;  /* 0x000000ff04047812 */ /* 0x002fca00078ec0ff */
[----:B------:R-:W-:-:S06]  /*41f0*/  IMAD R27, R4, 0x4, R1 ;  /* 0x00000004041b7824 */ /* 0x000fcc00078e0201 */
[----:B------:R-:W5:Y:S01]  /*4200*/  LDL R27, [R27] ;  /* 0x000000001b1b7983 */ /* 0x000f620000100800 */
[----:B------:R-:W-:-:S05]  /*4210*/  LOP3.LUT R6, R5, 0xff, RZ, 0xc0, !PT ;  /* 0x000000ff05067812 */ /* 0x000fca00078ec0ff */
[----:B------:R-:W-:-:S06]  /*4220*/  IMAD R6, R6, 0x4, R1 ;  /* 0x0000000406067824 */ /* 0x000fcc00078e0201 */
[----:B------:R-:W5:Y:S01]  /*4230*/  LDL R6, [R6] ;  /* 0x0000000006067983 */ /* 0x000f620000100800 */
[----:B------:R-:W-:Y:S02]  /*4240*/  SHF.L.W.U32.HI R25, R25, 0x19, R25 ;  /* 0x0000001919197819 */ /* 0x000fe40000010e19 */
[----:B------:R-:W-:-:S04]  /*4250*/  LOP3.LUT R4, R14, R21, RZ, 0x3c, !PT ;  /* 0x000000150e047212 */ /* 0x000fc800078e3cff */
[----:B------:R-:W-:Y:S02]  /*4260*/  SHF.L.W.U32.HI R4, R4, 0x10, R4 ;  /* 0x0000001004047819 */ /* 0x000fe40000010e04 */
[----:B----4-:R-:W-:Y:S02]  /*4270*/  IADD3 R10, PT, PT, R25, R19, R10 ;  /* 0x00000013190a7210 */ /* 0x010fe40007ffe00a */
[----:B------:R-:W-:-:S04]  /*4280*/  LOP3.LUT R19, R22, R7, RZ, 0x3c, !PT ;  /* 0x0000000716137212 */ /* 0x000fc800078e3cff */
[----:B------:R-:W-:-:S05]  /*4290*/  SHF.L.W.U32.HI R19, R19, 0x10, R19 ;  /* 0x0000001013137819 */ /* 0x000fca0000010e13 */
[----:B------:R-:W-:Y:S02]  /*42a0*/  IMAD.IADD R0, R0, 0x1, R19 ;  /* 0x0000000100007824 */ /* 0x000fe400078e0213 */
[----:B------:R-:W-:-:S03]  /*42b0*/  IMAD.IADD R29, R29, 0x1, R4 ;  /* 0x000000011d1d7824 */ /* 0x000fc600078e0204 */
[----:B------:R-:W-:Y:S01]  /*42c0*/  LOP3.LUT R11, R11, R0, RZ, 0x3c, !PT ;  /* 0x000000000b0b7212 */ /* 0x000fe200078e3cff */
[----:B------:R-:W0:Y:S03]  /*42d0*/  LDC.U8 R14, c[0x3][0x8a] ;  /* 0x00c02280ff0e7b82 */ /* 0x000e260000000000 */
[----:B------:R-:W-:Y:S02]  /*42e0*/  SHF.L.W.U32.HI R11, R11, 0x14, R11 ;  /* 0x000000140b0b7819 */ /* 0x000fe40000010e0b */
[----:B------:R-:W-:-:S03]  /*42f0*/  LOP3.LUT R5, R8, R29, RZ, 0x3c, !PT ;  /* 0x0000001d08057212 */ /* 0x000fc600078e3cff */
[----:B------:R-:W1:Y:S01]  /*4300*/  LDC.U8 R8, c[0x3][0x89] ;  /* 0x00c02240ff087b82 */ /* 0x000e620000000000 */
[----:B------:R-:W-:-:S04]  /*4310*/  SHF.L.W.U32.HI R5, R5, 0x14, R5 ;  /* 0x0000001405057819 */ /* 0x000fc80000010e05 */
[----:B------:R-:W-:-:S03]  /*4320*/  IADD3 R21, PT, PT, R21, R5, R16 ;  /* 0x0000000515157210 */ /* 0x000fc60007ffe010 */
[----:B------:R-:W4:Y:S01]  /*4330*/  LDC.U8 R16, c[0x3][0x8b] ;  /* 0x00c022c0ff107b82 */ /* 0x000f220000000000 */
[----:B0-----:R-:W-:-:S06]  /*4340*/  IMAD R14, R14, 0x4, R1 ;  /* 0x000000040e0e7824 */ /* 0x001fcc00078e0201 */
[----:B------:R-:W5:Y:S01]  /*4350*/  LDL R14, [R14] ;  /* 0x000000000e0e7983 */ /* 0x000f620000100800 */
[----:B-1----:R-:W-:-:S06]  /*4360*/  IMAD R8, R8, 0x4, R1 ;  /* 0x0000000408087824 */ /* 0x002fcc00078e0201 */
[----:B------:R-:W5:Y:S01]  /*4370*/  LDL R8, [R8] ;  /* 0x0000000008087983 */ /* 0x000f620000100800 */
[----:B----4-:R-:W-:Y:S01]  /*4380*/  IMAD R22, R16, 0x4, R1 ;  /* 0x0000000410167824 */ /* 0x010fe200078e0201 */
[----:B------:R-:W-:-:S05]  /*4390*/  LOP3.LUT R17, R17, R20, RZ, 0x3c, !PT ;  /* 0x0000001411117212 */ /* 0x000fca00078e3cff */
[----:B------:R-:W4:Y:S01]  /*43a0*/  LDL R22, [R22] ;  /* 0x0000000016167983 */ /* 0x000f220000100800 */
[----:B--2---:R-:W-:Y:S02]  /*43b0*/  IADD3 R18, PT, PT, R7, R11, R18 ;  /* 0x0000000b07127210 */ /* 0x004fe40007ffe012 */
[----:B------:R-:W-:-:S04]  /*43c0*/  LOP3.LUT R7, R9, R10, RZ, 0x3c, !PT ;  /* 0x0000000a09077212 */ /* 0x000fc800078e3cff */
[----:B------:R-:W-:-:S05]  /*43d0*/  SHF.L.W.U32.HI R7, R7, 0x10, R7 ;  /* 0x0000001007077819 */ /* 0x000fca0000010e07 */
[----:B------:R-:W-:-:S05]  /*43e0*/  IMAD.IADD R24, R24, 0x1, R7 ;  /* 0x0000000118187824 */ /* 0x000fca00078e0207 */
[----:B------:R-:W-:-:S04]  /*43f0*/  LOP3.LUT R9, R25, R24, RZ, 0x3c, !PT ;  /* 0x0000001819097212 */ /* 0x000fc800078e3cff */
[----:B------:R-:W-:-:S04]  /*4400*/  SHF.L.W.U32.HI R9, R9, 0x14, R9 ;  /* 0x0000001409097819 */ /* 0x000fc80000010e09 */
[----:B---3--:R-:W-:Y:S02]  /*4410*/  IADD3 R2, PT, PT, R10, R9, R2 ;  /* 0x000000090a027210 */ /* 0x008fe40007ffe002 */
[----:B------:R-:W-:-:S04]  /*4420*/  LOP3.LUT R10, R4, R21, RZ, 0x3c, !PT ;  /* 0x00000015040a7212 */ /* 0x000fc800078e3cff */
[----:B------:R-:W-:Y:S01]  /*4430*/  SHF.L.W.U32.HI R10, R10, 0x18, R10 ;  /* 0x000000180a0a7819 */ /* 0x000fe20000010e0a */
[----:B------:R-:W0:Y:S04]  /*4440*/  LDC.U8 R4, c[0x3][0x8e] ;  /* 0x00c02380ff047b82 */ /* 0x000e280000000000 */
[----:B------:R-:W-:-:S05]  /*4450*/  IMAD.IADD R16, R29, 0x1, R10 ;  /* 0x000000011d107824 */ /* 0x000fca00078e020a */
[----:B------:R-:W-:-:S04]  /*4460*/  LOP3.LUT R5, R5, R16, RZ, 0x3c, !PT ;  /* 0x0000001005057212 */ /* 0x000fc800078e3cff */
[----:B------:R-:W-:Y:S02]  /*4470*/  SHF.L.W.U32.HI R5, R5, 0x19, R5 ;  /* 0x0000001905057819 */ /* 0x000fe40000010e05 */
[----:B------:R-:W-:Y:S02]  /*4480*/  LOP3.LUT R7, R7, R2, RZ, 0x3c, !PT ;  /* 0x0000000207077212 */ /* 0x000fe400078e3cff */
[----:B-----5:R-:W-:Y:S02]  /*4490*/  IADD3 R27, PT, PT, R5, R20, R27 ;  /* 0x00000014051b7210 */ /* 0x020fe40007ffe01b */
[----:B------:R-:W1:Y:S01]  /*44a0*/  LDC.U8 R20, c[0x3][0x8d] ;  /* 0x00c02340ff147b82 */ /* 0x000e620000000000 */
[----:B------:R-:W-:-:S05]  /*44b0*/  SHF.L.W.U32.HI R7, R7, 0x18, R7 ;  /* 0x0000001807077819 */ /* 0x000fca0000010e07 */
[----:B------:R-:W-:Y:S02]  /*44c0*/  IMAD.IADD R24, R24, 0x1, R7 ;  /* 0x0000000118187824 */ /* 0x000fe400078e0207 */
[----:B0-----:R-:W-:Y:S02]  /*44d0*/  IMAD R25, R4, 0x4, R1 ;  /* 0x0000000404197824 */ /* 0x001fe400078e0201 */
[----:B------:R-:W0:Y:S01]  /*44e0*/  LDC.U8 R4, c[0x3][0x8f] ;  /* 0x00c023c0ff047b82 */ /* 0x000e220000000000 */
[----:B------:R-:W-:-:S03]  /*44f0*/  LOP3.LUT R9, R9, R24, RZ, 0x3c, !PT ;  /* 0x0000001809097212 */ /* 0x000fc600078e3cff */
[----:B------:R-:W2:Y:S01]  /*4500*/  LDL R25, [R25] ;  /* 0x0000000019197983 */ /* 0x000ea20000100800 */
[----:B------:R-:W-:Y:S02]  /*4510*/  SHF.L.W.U32.HI R9, R9, 0x19, R9 ;  /* 0x0000001909097819 */ /* 0x000fe40000010e09 */
[-C--:B------:R-:W-:Y:S02]  /*4520*/  LOP3.LUT R29, R19, R18.reuse, RZ, 0x3c, !PT ;  /* 0x00000012131d7212 */ /* 0x080fe400078e3cff */
[----:B------:R-:W-:Y:S01]  /*4530*/  IADD3 R19, PT, PT, R9, R18, R6 ;  /* 0x0000001209137210 */ /* 0x000fe20007ffe006 */
[----:B-1----:R-:W-:Y:S01]  /*4540*/  IMAD R6, R20, 0x4, R1 ;  /* 0x0000000414067824 */ /* 0x002fe200078e0201 */
[----:B------:R-:W-:Y:S02]  /*4550*/  SHF.L.W.U32.HI R29, R29, 0x18, R29 ;  /* 0x000000181d1d7819 */ /* 0x000fe40000010e1d */
[----:B------:R-:W-:-:S03]  /*4560*/  LOP3.LUT R7, R7, R27, RZ, 0x3c, !PT ;  /* 0x0000001b07077212 */ /* 0x000fc600078e3cff */
[----:B------:R-:W3:Y:S01]  /*4570*/  LDL R6, [R6] ;  /* 0x0000000006067983 */ /* 0x000ee20000100800 */
[----:B------:R-:W-:Y:S01]  /*4580*/  IMAD.IADD R18, R0, 0x1, R29 ;  /* 0x0000000100127824 */ /* 0x000fe200078e021d */
[----:B------:R-:W-:Y:S01]  /*4590*/  SHF.L.W.U32.HI R0, R7, 0x10, R7 ;  /* 0x0000001007007819 */ /* 0x000fe20000010e07 */
[----:B0-----:R-:W-:-:S06]  /*45a0*/  IMAD R7, R4, 0x4, R1 ;  /* 0x0000000404077824 */ /* 0x001fcc00078e0201 */
[----:B------:R-:W5:Y:S01]  /*45b0*/  LDL R7, [R7] ;  /* 0x0000000007077983 */ /* 0x000f620000100800 */
[----:B------:R-:W-:Y:S01]  /*45c0*/  LOP3.LUT R11, R11, R18, RZ, 0x3c, !PT ;  /* 0x000000120b0b7212 */ /* 0x000fe200078e3cff */
[----:B------:R-:W-:-:S05]  /*45d0*/  IMAD.IADD R18, R18, 0x1, R0 ;  /* 0x0000000112127824 */ /* 0x000fca00078e0200 */
[----:B------:R-:W-:-:S04]  /*45e0*/  LOP3.LUT R5, R5, R18, RZ, 0x3c, !PT ;  /* 0x0000001205057212 */ /* 0x000fc800078e3cff */
[----:B------:R-:W-:Y:S02]  /*45f0*/  SHF.L.W.U32.HI R20, R5, 0x14, R5 ;  /* 0x0000001405147819 */ /* 0x000fe40000010e05 */
[----:B------:R-:W0:Y:S01]  /*4600*/  LDC.64 R4, c[0x3][0x90] ;  /* 0x00c02400ff047b82 */ /* 0x000e220000000a00 */
[----:B------:R-:W-:-:S07]  /*4610*/  SHF.L.W.U32.HI R11, R11, 0x19, R11 ;  /* 0x000000190b0b7819 */ /* 0x000fce0000010e0b */
[----:B------:R-:W1:Y:S01]  /*4620*/  LDC.U8 R26, c[0x3][0x92] ;  /* 0x00c02480ff1a7b82 */ /* 0x000e620000000000 */
[----:B------:R-:W-:Y:S02]  /*4630*/  IADD3 R21, PT, PT, R11, R21, R14 ;  /* 0x000000150b157210 */ /* 0x000fe40007ffe00e */
[----:B------:R-:W-:Y:S02]  /*4640*/  SHF.L.W.U32.HI R14, R17, 0x18, R17 ;  /* 0x00000018110e7819 */ /* 0x000fe40000010e11 */
[----:B------:R-:W-:-:S03]  /*4650*/  IADD3 R27, PT, PT, R27, R20, R8 ;  /* 0x000000141b1b7210 */ /* 0x000fc60007ffe008 */
[----:B------:R-:W-:Y:S01]  /*4660*/  IMAD.IADD R8, R23, 0x1, R14 ;  /* 0x0000000117087824 */ /* 0x000fe200078e020e */
[----:B------:R-:W-:Y:S02]  /*4670*/  LOP3.LUT R14, R14, R21, RZ, 0x3c, !PT ;  /* 0x000000150e0e7212 */ /* 0x000fe400078e3cff */
[----:B0-----:R-:W-:Y:S02]  /*4680*/  LOP3.LUT R4, R4, 0xff, RZ, 0xc0, !PT ;  /* 0x000000ff04047812 */ /* 0x001fe400078ec0ff */
[----:B------:R-:W-:-:S03]  /*4690*/  SHF.L.W.U32.HI R17, R14, 0x10, R14 ;  /* 0x000000100e117819 */ /* 0x000fc60000010e0e */
[----:B------:R-:W-:Y:S02]  /*46a0*/  IMAD R4, R4, 0x4, R1 ;  /* 0x0000000404047824 */ /* 0x000fe400078e0201 */
[----:B------:R-:W-:Y:S01]  /*46b0*/  IMAD.IADD R24, R24, 0x1, R17 ;  /* 0x0000000118187824 */ /* 0x000fe200078e0211 */
[----:B------:R-:W-:-:S03]  /*46c0*/  LOP3.LUT R10, R10, R19, RZ, 0x3c, !PT ;  /* 0x000000130a0a7212 */ /* 0x000fc600078e3cff */
[----:B------:R-:W5:Y:S01]  /*46d0*/  LDL R4, [R4] ;  /* 0x0000000004047983 */ /* 0x000f620000100800 */
[----:B------:R-:W-:-:S04]  /*46e0*/  LOP3.LUT R11, R11, R24, RZ, 0x3c, !PT ;  /* 0x000000180b0b7212 */ /* 0x000fc800078e3cff */
[----:B------:R-:W-:Y:S02]  /*46f0*/  SHF.L.W.U32.HI R11, R11, 0x14, R11 ;  /* 0x000000140b0b7819 */ /* 0x000fe40000010e0b */
[----:B------:R-:W-:Y:S02]  /*4700*/  LOP3.LUT R14, R15, R8, RZ, 0x3c, !PT ;  /* 0x000000080f0e7212 */ /* 0x000fe400078e3cff */
[----:B----4-:R-:W-:Y:S02]  /*4710*/  IADD3 R22, PT, PT, R21, R11, R22 ;  /* 0x0000000b15167210 */ /* 0x010fe40007ffe016 */
[----:B------:R-:W-:Y:S02]  /*4720*/  SHF.L.W.U32.HI R21, R10, 0x10, R10 ;  /* 0x000000100a157819 */ /* 0x000fe40000010e0a */
[----:B------:R-:W-:Y:S01]  /*4730*/  SHF.L.W.U32.HI R14, R14, 0x19, R14 ;  /* 0x000000190e0e7819 */ /* 0x000fe20000010e0e */
[----:B-1----:R-:W-:Y:S02]  /*4740*/  IMAD R15, R26, 0x4, R1 ;  /* 0x000000041a0f7824 */ /* 0x002fe400078e0201 */
[----:B------:R-:W-:-:S02]  /*4750*/  IMAD.IADD R10, R8, 0x1, R21 ;  /* 0x00000001080a7824 */ /* 0x000fc400078e0215 */
[----:B------:R-:W0:Y:S02]  /*4760*/  LDC.U8 R8, c[0x3][0x91] ;  /* 0x00c02440ff087b82 */ /* 0x000e240000000000 */
[----:B------:R-:W4:Y:S01]  /*4770*/  LDL R15, [R15] ;  /* 0x000000000f0f7983 */ /* 0x000f220000100800 */
[----:B------:R-:W-:-:S04]  /*4780*/  LOP3.LUT R9, R9, R10, RZ, 0x3c, !PT ;  /* 0x0000000a09097212 */ /* 0x000fc800078e3cff */
[----:B------:R-:W-:Y:S01]  /*4790*/  SHF.L.W.U32.HI R23, R9, 0x14, R9 ;  /* 0x0000001409177819 */ /* 0x000fe20000010e09 */
[----:B------:R-:W1:Y:S02]  /*47a0*/  LDC.U8 R26, c[0x3][0x95] ;  /* 0x00c02540ff1a7b82 */ /* 0x000e640000000000 */
[----:B-1----:R-:W-:Y:S01]  /*47b0*/  IMAD R26, R26, 0x4, R1 ;  /* 0x000000041a1a7824 */ /* 0x002fe200078e0201 */
[----:B--2---:R-:W-:-:S04]  /*47c0*/  IADD3 R2, PT, PT, R14, R2, R25 ;  /* 0x000000020e027210 */ /* 0x004fc80007ffe019 */
[----:B------:R-:W-:-:S04]  /*47d0*/  LOP3.LUT R29, R29, R2, RZ, 0x3c, !PT ;  /* 0x000000021d1d7212 */ /* 0x000fc800078e3cff */
[----:B------:R-:W-:Y:S02]  /*47e0*/  SHF.L.W.U32.HI R9, R29, 0x10, R29 ;  /* 0x000000101d097819 */ /* 0x000fe40000010e1d */
[----:B---3--:R-:W-:-:S03]  /*47f0*/  IADD3 R6, PT, PT, R19, R23, R6 ;  /* 0x0000001713067210 */ /* 0x008fc60007ffe006 */
[----:B------:R-:W-:Y:S01]  /*4800*/  IMAD.IADD R19, R16, 0x1, R9 ;  /* 0x0000000110137824 */ /* 0x000fe200078e0209 */
[----:B------:R-:W-:-:S04]  /*4810*/  LOP3.LUT R16, R5, 0xff, RZ, 0xc0, !PT ;  /* 0x000000ff05107812 */ /* 0x000fc800078ec0ff */
[----:B------:R-:W-:Y:S01]  /*4820*/  LOP3.LUT R5, R14, R19, RZ, 0x3c, !PT ;  /* 0x000000130e057212 */ /* 0x000fe200078e3cff */
[----:B------:R-:W-:Y:S01]  /*4830*/  IMAD R29, R16, 0x4, R1 ;  /* 0x00000004101d7824 */ /* 0x000fe200078e0201 */
[----:B------:R-:W1:Y:S02]  /*4840*/  LDC.U8 R14, c[0x3][0x93] ;  /* 0x00c024c0ff0e7b82 */ /* 0x000e640000000000 */
[----:B------:R-:W-:Y:S01]  /*4850*/  SHF.L.W.U32.HI R5, R5, 0x14, R5 ;  /* 0x0000001405057819 */ /* 0x000fe20000010e05 */
[----:B0-----:R-:W-:-:S03]  /*4860*/  IMAD R25, R8, 0x4, R1 ;  /* 0x0000000408197824 */ /* 0x001fc600078e0201 */
[----:B-----5:R-:W-:Y:S02]  /*4870*/  IADD3 R8, PT, PT, R2, R5, R7 ;  /* 0x0000000502087210 */ /* 0x020fe40007ffe007 */
[----:B------:R-:W2:Y:S04]  /*4880*/  LDL R7, [R29] ;  /* 0x000000001d077983 */ /* 0x000ea80000100800 */
[----:B------:R0:W3:Y:S01]  /*4890*/  LDL R2, [R25] ;  /* 0x0000000019027983 */ /* 0x0000e20000100800 */
[----:B------:R-:W-:Y:S01]  /*48a0*/  LOP3.LUT R9, R9, R8, RZ, 0x3c, !PT ;  /* 0x0000000809097212 */ /* 0x000fe200078e3cff */
[----:B-1----:R-:W-:-:S03]  /*48b0*/  IMAD R28, R14, 0x4, R1 ;  /* 0x000000040e1c7824 */ /* 0x002fc600078e0201 */
[----:B------:R-:W-:Y:S01]  /*48c0*/  SHF.L.W.U32.HI R14, R9, 0x18, R9 ;  /* 0x00000018090e7819 */ /* 0x000fe20000010e09 */
[----:B0-----:R-:W0:Y:S01]  /*48d0*/  LDC.U8 R25, c[0x3][0x96] ;  /* 0x00c02580ff197b82 */ /* 0x001e220000000000 */
[----:B------:R1:W5:Y:S03]  /*48e0*/  LDL R9, [R28] ;  /* 0x000000001c097983 */ /* 0x0003660000100800 */
[----:B------:R-:W-:-:S05]  /*48f0*/  IMAD.IADD R16, R19, 0x1, R14 ;  /* 0x0000000113107824 */ /* 0x000fca00078e020e */
[----:B------:R-:W-:Y:S02]  /*4900*/  LOP3.LUT R19, R5, R16, RZ, 0x3c, !PT ;  /* 0x0000001005137212 */ /* 0x000fe400078e3cff */
[----:B------:R3:W5:Y:S01]  /*4910*/  LDL R5, [R26] ;  /* 0x000000001a057983 */ /* 0x0007620000100800 */
[----:B0-----:R-:W-:-:S06]  /*4920*/  IMAD R25, R25, 0x4, R1 ;  /* 0x0000000419197824 */ /* 0x001fcc00078e0201 */
[----:B------:R-:W5:Y:S01]  /*4930*/  LDL R25, [R25] ;  /* 0x0000000019197983 */ /* 0x000f620000100800 */
[----:B------:R-:W-:Y:S02]  /*4940*/  SHF.L.W.U32.HI R19, R19, 0x19, R19 ;  /* 0x0000001913137819 */ /* 0x000fe40000010e13 */
[-C--:B------:R-:W-:Y:S02]  /*4950*/  LOP3.LUT R0, R0, R27.reuse, RZ, 0x3c, !PT ;  /* 0x0000001b00007212 */ /* 0x080fe400078e3cff */
[----:B------:R-:W-:Y:S02]  /*4960*/  IADD3 R4, PT, PT, R19, R27, R4 ;  /* 0x0000001b13047210 */ /* 0x000fe40007ffe004 */
[----:B------:R-:W-:-:S05]  /*4970*/  SHF.L.W.U32.HI R27, R0, 0x18, R0 ;  /* 0x00000018001b7819 */ /* 0x000fca0000010e00 */
[----:B------:R-:W-:-:S05]  /*4980*/  IMAD.IADD R29, R18, 0x1, R27 ;  /* 0x00000001121d7824 */ /* 0x000fca00078e021b */
[----:B------:R-:W-:Y:S02]  /*4990*/  LOP3.LUT R0, R20, R29, RZ, 0x3c, !PT ;  /* 0x0000001d14007212 */ /* 0x000fe400078e3cff */
[-C--:B------:R-:W-:Y:S02]  /*49a0*/  LOP3.LUT R17, R17, R22.reuse, RZ, 0x3c, !PT ;  /* 0x0000001611117212 */ /* 0x080fe400078e3cff */
[----:B------:R-:W-:Y:S02]  /*49b0*/  SHF.L.W.U32.HI R0, R0, 0x19, R0 ;  /* 0x0000001900007819 */ /* 0x000fe40000010e00 */
[----:B------:R-:W-:Y:S02]  /*49c0*/  SHF.L.W.U32.HI R17, R17, 0x18, R17 ;  /* 0x0000001811117819 */ /* 0x000fe40000010e11 */
[----:B----4-:R-:W-:Y:S02]  /*49d0*/  IADD3 R22, PT, PT, R0, R22, R15 ;  /* 0x0000001600167210 */ /* 0x010fe40007ffe00f */
[----:B------:R-:W-:Y:S01]  /*49e0*/  LOP3.LUT R15, R21, R6, RZ, 0x3c, !PT ;  /* 0x00000006150f7212 */ /* 0x000fe200078e3cff */
[----:B------:R-:W-:Y:S01]  /*49f0*/  IMAD.IADD R24, R24, 0x1, R17 ;  /* 0x0000000118187824 */ /* 0x000fe200078e0211 */
[----:B------:R-:W0:Y:S02]  /*4a00*/  LDC.U8 R18, c[0x3][0x97] ;  /* 0x00c025c0ff127b82 */ /* 0x000e240000000000 */
[----:B------:R-:W-:-:S02]  /*4a10*/  SHF.L.W.U32.HI R15, R15, 0x18, R15 ;  /* 0x000000180f0f7819 */ /* 0x000fc40000010e0f */
[----:B------:R-:W-:-:S03]  /*4a20*/  LOP3.LUT R17, R17, R4, RZ, 0x3c, !PT ;  /* 0x0000000411117212 */ /* 0x000fc600078e3cff */
[----:B------:R-:W-:Y:S01]  /*4a30*/  IMAD.IADD R20, R10, 0x1, R15 ;  /* 0x000000010a147824 */ /* 0x000fe200078e020f */
[----:B------:R-:W-:Y:S02]  /*4a40*/  SHF.L.W.U32.HI R10, R17, 0x10, R17 ;  /* 0x00000010110a7819 */ /* 0x000fe40000010e11 */
[----:B------:R-:W-:Y:S02]  /*4a50*/  LOP3.LUT R11, R11, R24, RZ, 0x3c, !PT ;  /* 0x000000180b0b7212 */ /* 0x000fe400078e3cff */
[----:B------:R-:W-:Y:S01]  /*4a60*/  LOP3.LUT R23, R23, R20, RZ, 0x3c, !PT ;  /* 0x0000001417177212 */ /* 0x000fe200078e3cff */
[----:B------:R-:W-:Y:S01]  /*4a70*/  IMAD.IADD R20, R20, 0x1, R10 ;  /* 0x0000000114147824 */ /* 0x000fe200078e020a */
[----:B------:R-:W-:Y:S02]  /*4a80*/  SHF.L.W.U32.HI R11, R11, 0x19, R11 ;  /* 0x000000190b0b7819 */ /* 0x000fe40000010e0b */
[----:B------:R-:W-:Y:S02]  /*4a90*/  LOP3.LUT R15, R15, R22, RZ, 0x3c, !PT ;  /* 0x000000160f0f7212 */ /* 0x000fe400078e3cff */
[----:B------:R-:W-:-:S02]  /*4aa0*/  LOP3.LUT R17, R19, R20, RZ, 0x3c, !PT ;  /* 0x0000001413117212 */ /* 0x000fc400078e3cff */
[----:B------:R-:W-:Y:S02]  /*4ab0*/  SHF.L.W.U32.HI R15, R15, 0x10, R15 ;  /* 0x000000100f0f7819 */ /* 0x000fe40000010e0f */
[----:B------:R-:W-:-:S03]  /*4ac0*/  SHF.L.W.U32.HI R17, R17, 0x14, R17 ;  /* 0x0000001411117819 */ /* 0x000fc60000010e11 */
[----:B------:R-:W-:Y:S01]  /*4ad0*/  IMAD.IADD R16, R16, 0x1, R15 ;  /* 0x0000000110107824 */ /* 0x000fe200078e020f */
[----:B-1----:R-:W1:Y:S01]  /*4ae0*/  LDC.U8 R28, c[0x3][0x9a] ;  /* 0x00c02680ff1c7b82 */ /* 0x002e620000000000 */
[----:B--2---:R-:W-:-:S07]  /*4af0*/  IADD3 R19, PT, PT, R11, R6, R7 ;  /* 0x000000060b137210 */ /* 0x004fce0007ffe007 */
[----:B------:R-:W2:Y:S01]  /*4b00*/  LDC.64 R6, c[0x3][0x98] ;  /* 0x00c02600ff067b82 */ /* 0x000ea20000000a00 */
[----:B---3--:R-:W-:Y:S01]  /*4b10*/  IADD3 R21, PT, PT, R4, R17, R2 ;  /* 0x0000001104157210 */ /* 0x008fe20007ffe002 */
[----:B0-----:R-:W-:Y:S01]  /*4b20*/  IMAD R2, R18, 0x4, R1 ;  /* 0x0000000412027824 */ /* 0x001fe200078e0201 */
[----:B------:R-:W-:Y:S02]  /*4b30*/  LOP3.LUT R14, R14, R19, RZ, 0x3c, !PT ;  /* 0x000000130e0e7212 */ /* 0x000fe400078e3cff */
[----:B------:R-:W-:Y:S02]  /*4b40*/  LOP3.LUT R4, R0, R16, RZ, 0x3c, !PT ;  /* 0x0000001000047212 */ /* 0x000fe400078e3cff */
[----:B------:R-:W-:Y:S01]  /*4b50*/  SHF.L.W.U32.HI R0, R14, 0x10, R14 ;  /* 0x000000100e007819 */ /* 0x000fe20000010e0e */
[----:B------:R-:W3:Y:S04]  /*4b60*/  LDL R2, [R2] ;  /* 0x0000000002027983 */ /* 0x000ee80000100800 */
[----:B------:R-:W-:-:S05]  /*4b70*/  IMAD.IADD R14, R29, 0x1, R0 ;  /* 0x000000011d0e7824 */ /* 0x000fca00078e0200 */
[----:B------:R-:W-:Y:S02]  /*4b80*/  LOP3.LUT R11, R11, R14, RZ, 0x3c, !PT ;  /* 0x0000000e0b0b7212 */ /* 0x000fe400078e3cff */
[----:B--2---:R-:W-:Y:S02]  /*4b90*/  LOP3.LUT R18, R6, 0xff, RZ, 0xc0, !PT ;  /* 0x000000ff06127812 */ /* 0x004fe400078ec0ff */
[----:B------:R-:W-:Y:S02]  /*4ba0*/  SHF.L.W.U32.HI R6, R11, 0x14, R11 ;  /* 0x000000140b067819 */ /* 0x000fe40000010e0b */
[----:B------:R-:W-:Y:S01]  /*4bb0*/  LOP3.LUT R26, R7, 0xff, RZ, 0xc0, !PT ;  /* 0x000000ff071a7812 */ /* 0x000fe200078ec0ff */
[----:B------:R-:W-:Y:S01]  /*4bc0*/  IMAD R18, R18, 0x4, R1 ;  /* 0x0000000412127824 */ /* 0x000fe200078e0201 */
[----:B-----5:R-:W-:-:S03]  /*4bd0*/  IADD3 R19, PT, PT, R19, R6, R5 ;  /* 0x0000000613137210 */ /* 0x020fc60007ffe005 */
[----:B------:R-:W-:Y:S02]  /*4be0*/  IMAD R5, R26, 0x4, R1 ;  /* 0x000000041a057824 */ /* 0x000fe400078e0201 */
[----:B------:R-:W0:Y:S01]  /*4bf0*/  LDC.U8 R26, c[0x3][0x99] ;  /* 0x00c02640ff1a7b82 */ /* 0x000e220000000000 */
[----:B------:R-:W2:Y:S04]  /*4c00*/  LDL R18, [R18] ;  /* 0x0000000012127983 */ /* 0x000ea80000100800 */
[----:B------:R-:W4:Y:S01]  /*4c10*/  LDL R5, [R5] ;  /* 0x0000000005057983 */ /* 0x000f220000100800 */
[----:B------:R-:W-:-:S04]  /*4c20*/  SHF.L.W.U32.HI R4, R4, 0x14, R4 ;  /* 0x0000001404047819 */ /* 0x000fc80000010e04 */
[----:B------:R-:W-:Y:S01]  /*4c30*/  IADD3 R22, PT, PT, R22, R4, R9 ;  /* 0x0000000416167210 */ /* 0x000fe20007ffe009 */
[----:B-1----:R-:W-:-:S06]  /*4c40*/  IMAD R9, R28, 0x4, R1 ;  /* 0x000000041c097824 */ /* 0x002fcc00078e0201 */
[----:B------:R-:W5:Y:S01]  /*4c50*/  LDL R9, [R9] ;  /* 0x0000000009097983 */ /* 0x000f620000100800 */
[----:B0-----:R-:W-:Y:S01]  /*4c60*/  IMAD R7, R26, 0x4, R1 ;  /* 0x000000041a077824 */ /* 0x001fe200078e0201 */
[----:B------:R-:W-:-:S05]  /*4c70*/  SHF.L.W.U32.HI R26, R23, 0x19, R23 ;  /* 0x00000019171a7819 */ /* 0x000fca0000010e17 */
[----:B------:R-:W5:Y:S01]  /*4c80*/  LDL R7, [R7] ;  /* 0x0000000007077983 */ /* 0x000f620000100800 */
[----:B------:R-:W-:Y:S02]  /*4c90*/  IADD3 R28, PT, PT, R26, R8, R25 ;  /* 0x000000081a1c7210 */ /* 0x000fe40007ffe019 */
[----:B------:R-:W0:Y:S02]  /*4ca0*/  LDC.U8 R8, c[0x3][0x9b] ;  /* 0x00c026c0ff087b82 */ /* 0x000e240000000000 */
[----:B0-----:R-:W-:-:S06]  /*4cb0*/  IMAD R8, R8, 0x4, R1 ;  /* 0x0000000408087824 */ /* 0x001fcc00078e0201 */
[----:B------:R-:W5:Y:S01]  /*4cc0*/  LDL R8, [R8] ;  /* 0x0000000008087983 */ /* 0x000f620000100800 */
[----:B------:R-:W-:-:S04]  /*4cd0*/  LOP3.LUT R23, R27, R28, RZ, 0x3c, !PT ;  /* 0x0000001c1b177212 */ /* 0x000fc800078e3cff */
[----:B------:R-:W-:-:S05]  /*4ce0*/  SHF.L.W.U32.HI R23, R23, 0x10, R23 ;  /* 0x0000001017177819 */ /* 0x000fca0000010e17 */
[----:B------:R-:W-:-:S05]  /*4cf0*/  IMAD.IADD R25, R24, 0x1, R23 ;  /* 0x0000000118197824 */ /* 0x000fca00078e0217 */
[----:B------:R-:W-:Y:S02]  /*4d00*/  LOP3.LUT R11, R26, R25, RZ, 0x3c, !PT ;  /* 0x000000191a0b7212 */ /* 0x000fe400078e3cff */
[----:B------:R-:W-:Y:S02]  /*4d10*/  LOP3.LUT R15, R15, R22, RZ, 0x3c, !PT ;  /* 0x000000160f0f7212 */ /* 0x000fe400078e3cff */
[----:B------:R-:W-:Y:S02]  /*4d20*/  SHF.L.W.U32.HI R11, R11, 0x14, R11 ;  /* 0x000000140b0b7819 */ /* 0x000fe40000010e0b */
[----:B------:R-:W-:Y:S01]  /*4d30*/  SHF.L.W.U32.HI R15, R15, 0x18, R15 ;  /* 0x000000180f0f7819 */ /* 0x000fe20000010e0f */
[----:B------:R-:W0:Y:S01]  /*4d40*/  LDC.U8 R24, c[0x3][0x9e] ;  /* 0x00c02780ff187b82 */ /* 0x000e220000000000 */
[----:B---3--:R-:W-:-:S04]  /*4d50*/  IADD3 R2, PT, PT, R28, R11, R2 ;  /* 0x0000000b1c027210 */ /* 0x008fc80007ffe002 */
[----:B------:R-:W-:Y:S01]  /*4d60*/  LOP3.LUT R26, R23, R2, RZ, 0x3c, !PT ;  /* 0x00000002171a7212 */ /* 0x000fe200078e3cff */
[----:B------:R-:W-:-:S03]  /*4d70*/  IMAD.IADD R23, R16, 0x1, R15 ;  /* 0x0000000110177824 */ /* 0x000fc600078e020f */
[----:B------:R-:W-:Y:S02]  /*4d80*/  SHF.L.W.U32.HI R16, R26, 0x18, R26 ;  /* 0x000000181a107819 */ /* 0x000fe40000010e1a */
[----:B------:R-:W-:-:S03]  /*4d90*/  LOP3.LUT R26, R4, R23, RZ, 0x3c, !PT ;  /* 0x00000017041a7212 */ /* 0x000fc600078e3cff */
[----:B------:R-:W-:Y:S01]  /*4da0*/  IMAD.IADD R4, R25, 0x1, R16 ;  /* 0x0000000119047824 */ /* 0x000fe200078e0210 */
[----:B------:R-:W-:-:S04]  /*4db0*/  SHF.L.W.U32.HI R25, R26, 0x19, R26 ;  /* 0x000000191a197819 */ /* 0x000fc80000010e1a */
[----:B------:R-:W-:Y:S02]  /*4dc0*/  LOP3.LUT R26, R11, R4, RZ, 0x3c, !PT ;  /* 0x000000040b1a7212 */ /* 0x000fe400078e3cff */
[-C--:B------:R-:W-:Y:S02]  /*4dd0*/  LOP3.LUT R11, R10, R21.reuse, RZ, 0x3c, !PT ;  /* 0x000000150a0b7212 */ /* 0x080fe400078e3cff */
[----:B------:R-:W-:Y:S02]  /*4de0*/  SHF.L.W.U32.HI R10, R26, 0x19, R26 ;  /* 0x000000191a0a7819 */ /* 0x000fe40000010e1a */
[----:B--2---:R-:W-:Y:S02]  /*4df0*/  IADD3 R18, PT, PT, R25, R21, R18 ;  /* 0x0000001519127210 */ /* 0x004fe40007ffe012 */
[-C--:B------:R-:W-:Y:S02]  /*4e00*/  LOP3.LUT R21, R0, R19.reuse, RZ, 0x3c, !PT ;  /* 0x0000001300157212 */ /* 0x080fe400078e3cff */
[----:B----4-:R-:W-:-:S02]  /*4e10*/  IADD3 R0, PT, PT, R10, R19, R5 ;  /* 0x000000130a007210 */ /* 0x010fc40007ffe005 */
[----:B------:R-:W-:Y:S02]  /*4e20*/  SHF.L.W.U32.HI R5, R21, 0x18, R21 ;  /* 0x0000001815057819 */ /* 0x000fe40000010e15 */
[----:B------:R-:W-:-:S03]  /*4e30*/  LOP3.LUT R16, R16, R18, RZ, 0x3c, !PT ;  /* 0x0000001210107212 */ /* 0x000fc600078e3cff */
[----:B------:R-:W-:Y:S01]  /*4e40*/  IMAD.IADD R21, R14, 0x1, R5 ;  /* 0x000000010e157824 */ /* 0x000fe200078e0205 */
[----:B------:R-:W-:Y:S01]  /*4e50*/  SHF.L.W.U32.HI R14, R16, 0x10, R16 ;  /* 0x00000010100e7819 */ /* 0x000fe20000010e10 */
[----:B0-----:R-:W-:-:S04]  /*4e60*/  IMAD R19, R24, 0x4, R1 ;  /* 0x0000000418137824 */ /* 0x001fc800078e0201 */
[----:B------:R-:W-:Y:S01]  /*4e70*/  IMAD.IADD R16, R21, 0x1, R14 ;  /* 0x0000000115107824 */ /* 0x000fe200078e020e */
[----:B------:R-:W-:Y:S01]  /*4e80*/  LOP3.LUT R6, R6, R21, RZ, 0x3c, !PT ;  /* 0x0000001506067212 */ /* 0x000fe200078e3cff */
[----:B------:R-:W0:Y:S01]  /*4e90*/  LDC.U8 R24, c[0x3][0x9f] ;  /* 0x00c027c0ff187b82 */ /* 0x000e220000000000 */
[----:B------:R-:W2:Y:S02]  /*4ea0*/  LDL R19, [R19] ;  /* 0x0000000013137983 */ /* 0x000ea40000100800 */
[----:B------:R-:W-:-:S04]  /*4eb0*/  LOP3.LUT R21, R25, R16, RZ, 0x3c, !PT ;  /* 0x0000001019157212 */ /* 0x000fc800078e3cff */
[----:B------:R-:W-:-:S04]  /*4ec0*/  SHF.L.W.U32.HI R21, R21, 0x14, R21 ;  /* 0x0000001415157819 */ /* 0x000fc80000010e15 */
[----:B-----5:R-:W-:Y:S02]  /*4ed0*/  IADD3 R25, PT, PT, R18, R21, R7 ;  /* 0x0000001512197210 */ /* 0x020fe40007ffe007 */
[----:B------:R-:W-:Y:S02]  /*4ee0*/  SHF.L.W.U32.HI R18, R6, 0x19, R6 ;  /* 0x0000001906127819 */ /* 0x000fe40000010e06 */
[----:B------:R-:W1:Y:S02]  /*4ef0*/  LDC.64 R6, c[0x3][0xa0] ;  /* 0x00c02800ff067b82 */ /* 0x000e640000000a00 */
[----:B------:R-:W-:Y:S02]  /*4f00*/  IADD3 R9, PT, PT, R18, R22, R9 ;  /* 0x0000001612097210 */ /* 0x000fe40007ffe009 */
[----:B------:R-:W-:-:S05]  /*4f10*/  SHF.L.W.U32.HI R22, R11, 0x18, R11 ;  /* 0x000000180b167819 */ /* 0x000fca0000010e0b */
[----:B------:R-:W-:Y:S01]  /*4f20*/  IMAD.IADD R20, R20, 0x1, R22 ;  /* 0x0000000114147824 */ /* 0x000fe200078e0216 */
[----:B------:R-:W-:Y:S01]  /*4f30*/  LOP3.LUT R22, R22, R9, RZ, 0x3c, !PT ;  /* 0x0000000916167212 */ /* 0x000fe200078e3cff */
[----:B0-----:R-:W-:Y:S01]  /*4f40*/  IMAD R24, R24, 0x4, R1 ;  /* 0x0000000418187824 */ /* 0x001fe200078e0201 */
[----:B------:R-:W0:Y:S02]  /*4f50*/  LDC.U8 R26, c[0x3][0x9d] ;  /* 0x00c02740ff1a7b82 */ /* 0x000e240000000000 */
[----:B------:R-:W-:Y:S02]  /*4f60*/  SHF.L.W.U32.HI R29, R22, 0x10, R22 ;  /* 0x00000010161d7819 */ /* 0x000fe40000010e16 */
[----:B------:R3:W4:Y:S03]  /*4f70*/  LDL R11, [R24] ;  /* 0x00000000180b7983 */ /* 0x0007260000100800 */
[----:B------:R-:W-:-:S05]  /*4f80*/  IMAD.IADD R4, R4, 0x1, R29 ;  /* 0x0000000104047824 */ /* 0x000fca00078e021d */
[----:B------:R-:W-:Y:S02]  /*4f90*/  LOP3.LUT R18, R18, R4, RZ, 0x3c, !PT ;  /* 0x0000000412127212 */ /* 0x000fe400078e3cff */
[----:B-1----:R-:W-:Y:S02]  /*4fa0*/  LOP3.LUT R6, R6, 0xff, RZ, 0xc0, !PT ;  /* 0x000000ff06067812 */ /* 0x002fe400078ec0ff */
[----:B------:R-:W-:-:S04]  /*4fb0*/  SHF.L.W.U32.HI R18, R18, 0x14, R18 ;  /* 0x0000001412127819 */ /* 0x000fc80000010e12 */
[----:B------:R-:W-:Y:S01]  /*4fc0*/  IADD3 R9, PT, PT, R9, R18, R8 ;  /* 0x0000001209097210 */ /* 0x000fe20007ffe008 */
[--C-:B------:R-:W-:Y:S02]  /*4fd0*/  IMAD R8, R6, 0x4, R1.reuse ;  /* 0x0000000406087824 */ /* 0x100fe400078e0201 */
[----:B------:R-:W1:Y:S01]  /*4fe0*/  LDC.U8 R6, c[0x3][0xa2] ;  /* 0x00c02880ff067b82 */ /* 0x000e620000000000 */
[----:B0-----:R-:W-:-:S03]  /*4ff0*/  IMAD R26, R26, 0x4, R1 ;  /* 0x000000041a1a7824 */ /* 0x001fc600078e0201 */
[----:B------:R-:W5:Y:S04]  /*5000*/  LDL R8, [R8] ;  /* 0x0000000008087983 */ /* 0x000f680000100800 */
[----:B------:R-:W5:Y:S01]  /*5010*/  LDL R27, [R26] ;  /* 0x000000001a1b7983 */ /* 0x000f620000100800 */
[----:B-1----:R-:W-:-:S06]  /*5020*/  IMAD R6, R6, 0x4, R1 ;  /* 0x0000000406067824 */ /* 0x002fcc00078e0201 */
[----:B------:R-:W5:Y:S01]  /*5030*/  LDL R6, [R6] ;  /* 0x0000000006067983 */ /* 0x000f620000100800 */
[----:B------:R-:W-:-:S04]  /*5040*/  LOP3.LUT R17, R17, R20, RZ, 0x3c, !PT ;  /* 0x0000001411117212 */ /* 0x000fc800078e3cff */
[----:B------:R-:W-:Y:S02]  /*5050*/  SHF.L.W.U32.HI R17, R17, 0x19, R17 ;  /* 0x0000001911117819 */ /* 0x000fe40000010e11 */
[----:B------:R-:W-:Y:S01]  /*5060*/  LOP3.LUT R15, R15, R0, RZ, 0x3c, !PT ;  /* 0x000000000f0f7212 */ /* 0x000fe200078e3cff */
[----:B------:R-:W0:Y:S01]  /*5070*/  LDC.U8 R22, c[0x3][0xa1] ;  /* 0x00c02840ff167b82 */ /* 0x000e220000000000 */
[----:B---3--:R-:W-:-:S05]  /*5080*/  LOP3.LUT R24, R7, 0xff, RZ, 0xc0, !PT ;  /* 0x000000ff07187812 */ /* 0x008fca00078ec0ff */
[----:B------:R-:W-:Y:S02]  /*5090*/  IMAD R7, R24, 0x4, R1 ;  /* 0x0000000418077824 */ /* 0x000fe400078e0201 */
[----:B------:R-:W1:Y:S01]  /*50a0*/  LDC.U8 R24, c[0x3][0xa6] ;  /* 0x00c02980ff187b82 */ /* 0x000e620000000000 */
[----:B------:R-:W-:-:S03]  /*50b0*/  LOP3.LUT R14, R14, R25, RZ, 0x3c, !PT ;  /* 0x000000190e0e7212 */ /* 0x000fc600078e3cff */
[----:B------:R-:W3:Y:S01]  /*50c0*/  LDL R7, [R7] ;  /* 0x0000000007077983 */ /* 0x000ee20000100800 */
[----:B0-----:R-:W-:-:S06]  /*50d0*/  IMAD R22, R22, 0x4, R1 ;  /* 0x0000000416167824 */ /* 0x001fcc00078e0201 */
[----:B------:R-:W3:Y:S01]  /*50e0*/  LDL R22, [R22] ;  /* 0x0000000016167983 */ /* 0x000ee20000100800 */
[----:B------:R-:W-:Y:S02]  /*50f0*/  LOP3.LUT R29, R29, R9, RZ, 0x3c, !PT ;  /* 0x000000091d1d7212 */ /* 0x000fe400078e3cff */
[----:B--2---:R-:W-:-:S04]  /*5100*/  IADD3 R2, PT, PT, R17, R2, R19 ;  /* 0x0000000211027210 */ /* 0x004fc80007ffe013 */
[----:B------:R-:W-:Y:S02]  /*5110*/  LOP3.LUT R19, R5, R2, RZ, 0x3c, !PT ;  /* 0x0000000205137212 */ /* 0x000fe400078e3cff */
[----:B------:R-:W-:-:S05]  /*5120*/  SHF.L.W.U32.HI R5, R15, 0x10, R15 ;  /* 0x000000100f057819 */ /* 0x000fca0000010e0f */
[----:B------:R-:W-:Y:S01]  /*5130*/  IMAD.IADD R15, R20, 0x1, R5 ;  /* 0x00000001140f7824 */ /* 0x000fe200078e0205 */
[----:B------:R-:W-:-:S04]  /*5140*/  SHF.L.W.U32.HI R20, R19, 0x10, R19 ;  /* 0x0000001013147819 */ /* 0x000fc80000010e13 */
[----:B------:R-:W-:Y:S01]  /*5150*/  LOP3.LUT R19, R10, R15, RZ, 0x3c, !PT ;  /* 0x0000000f0a137212 */ /* 0x000fe200078e3cff */
[----:B------:R-:W-:-:S05]  /*5160*/  IMAD.IADD R10, R23, 0x1, R20 ;  /* 0x00000001170a7824 */ /* 0x000fca00078e0214 */
[----:B------:R-:W-:-:S04]  /*5170*/  LOP3.LUT R17, R17, R10, RZ, 0x3c, !PT ;  /* 0x0000000a11117212 */ /* 0x000fc800078e3cff */
[----:B------:R-:W-:-:S04]  /*5180*/  SHF.L.W.U32.HI R17, R17, 0x14, R17 ;  /* 0x0000001411117819 */ /* 0x000fc80000010e11 */
[----:B----4-:R-:W-:-:S04]  /*5190*/  IADD3 R11, PT, PT, R2, R17, R11 ;  /* 0x00000011020b7210 */ /* 0x010fc80007ffe00b */
[----:B------:R-:W-:Y:S01]  /*51a0*/  LOP3.LUT R20, R20, R11, RZ, 0x3c, !PT ;  /* 0x0000000b14147212 */ /* 0x000fe200078e3cff */
[----:B------:R-:W0:Y:S03]  /*51b0*/  LDC.U8 R2, c[0x3][0xa3] ;  /* 0x00c028c0ff027b82 */ /* 0x000e260000000000 */
[----:B------:R-:W-:-:S05]  /*51c0*/  SHF.L.W.U32.HI R23, R20, 0x18, R20 ;  /* 0x0000001814177819 */ /* 0x000fca0000010e14 */
[----:B------:R-:W-:Y:S01]  /*51d0*/  IMAD.IADD R10, R10, 0x1, R23 ;  /* 0x000000010a0a7824 */ /* 0x000fe200078e0217 */
[----:B------:R-:W-:-:S04]  /*51e0*/  SHF.L.W.U32.HI R19, R19, 0x14, R19 ;  /* 0x0000001413137819 */ /* 0x000fc80000010e13 */
[----:B------:R-:W-:-:S04]  /*51f0*/  LOP3.LUT R17, R17, R10, RZ, 0x3c, !PT ;  /* 0x0000000a11117212 */ /* 0x000fc800078e3cff */
[----:B------:R-:W-:Y:S02]  /*5200*/  SHF.L.W.U32.HI R17, R17, 0x19, R17 ;  /* 0x0000001911117819 */ /* 0x000fe40000010e11 */
[----:B-----5:R-:W-:Y:S02]  /*5210*/  IADD3 R0, PT, PT, R0, R19, R27 ;  /* 0x0000001300007210 */ /* 0x020fe40007ffe01b */
[----:B------:R-:W-:Y:S02]  /*5220*/  IADD3 R27, PT, PT, R17, R25, R8 ;  /* 0x00000019111b7210 */ /* 0x000fe40007ffe008 */
[----:B------:R-:W-:Y:S01]  /*5230*/  SHF.L.W.U32.HI R25, R14, 0x18, R14 ;  /* 0x000000180e197819 */ /* 0x000fe20000010e0e */
[----:B------:R-:W2:Y:S01]  /*5240*/  LDC.U8 R20, c[0x3][0xa5] ;  /* 0x00c02940ff147b82 */ /* 0x000ea20000000000 */
[----:B0-----:R-:W-:-:S03]  /*5250*/  IMAD R26, R2, 0x4, R1 ;  /* 0x00000004021a7824 */ /* 0x001fc600078e0201 */
[----:B------:R-:W-:Y:S02]  /*5260*/  IMAD.IADD R16, R16, 0x1, R25 ;  /* 0x0000000110107824 */ /* 0x000fe400078e0219 */
[----:B------:R0:W4:Y:S03]  /*5270*/  LDL R8, [R26] ;  /* 0x000000001a087983 */ /* 0x0001260000100800 */
[----:B------:R-:W-:Y:S01]  /*5280*/  LOP3.LUT R14, R21, R16, RZ, 0x3c, !PT ;  /* 0x00000010150e7212 */ /* 0x000fe200078e3cff */
[----:B-1----:R-:W-:-:S03]  /*5290*/  IMAD R2, R24, 0x4, R1 ;  /* 0x0000000418027824 */ /* 0x002fc600078e0201 */
[----:B------:R-:W-:-:S03]  /*52a0*/  SHF.L.W.U32.HI R14, R14, 0x19, R14 ;  /* 0x000000190e0e7819 */ /* 0x000fc60000010e0e */
[----:B------:R-:W5:Y:S01]  /*52b0*/  LDL R2, [R2] ;  /* 0x0000000002027983 */ /* 0x000f620000100800 */
[----:B------:R-:W-:Y:S02]  /*52c0*/  IADD3 R9, PT, PT, R14, R9, R6 ;  /* 0x000000090e097210 */ /* 0x000fe40007ffe006 */
[----:B------:R-:W1:Y:S01]  /*52d0*/  LDC.U8 R6, c[0x3][0xa7] ;  /* 0x00c029c0ff067b82 */ /* 0x000e620000000000 */
[----:B--2---:R-:W-:-:S06]  /*52e0*/  IMAD R20, R20, 0x4, R1 ;  /* 0x0000000414147824 */ /* 0x004fcc00078e0201 */
[----:B------:R-:W2:Y:S01]  /*52f0*/  LDL R20, [R20] ;  /* 0x0000000014147983 */ /* 0x000ea20000100800 */
[----:B-1----:R-:W-:-:S06]  /*5300*/  IMAD R6, R6, 0x4, R1 ;  /* 0x0000000406067824 */ /* 0x002fcc00078e0201 */
[----:B------:R-:W2:Y:S01]  /*5310*/  LDL R6, [R6] ;  /* 0x0000000006067983 */ /* 0x000ea20000100800 */
[----:B------:R-:W-:Y:S02]  /*5320*/  LOP3.LUT R5, R5, R0, RZ, 0x3c, !PT ;  /* 0x0000000005057212 */ /* 0x000fe400078e3cff */
[----:B------:R-:W-:Y:S02]  /*5330*/  SHF.L.W.U32.HI R29, R29, 0x18, R29 ;  /* 0x000000181d1d7819 */ /* 0x000fe40000010e1d */
[----:B------:R-:W-:-:S03]  /*5340*/  SHF.L.W.U32.HI R24, R5, 0x18, R5 ;  /* 0x0000001805187819 */ /* 0x000fc60000010e05 */
[----:B------:R-:W-:Y:S01]  /*5350*/  IMAD.IADD R21, R4, 0x1, R29 ;  /* 0x0000000104157824 */ /* 0x000fe200078e021d */
[----:B------:R-:W-:Y:S01]  /*5360*/  LOP3.LUT R29, R29, R27, RZ, 0x3c, !PT ;  /* 0x0000001b1d1d7212 */ /* 0x000fe200078e3cff */
[----:B0-----:R-:W-:Y:S01]  /*5370*/  IMAD.IADD R26, R15, 0x1, R24 ;  /* 0x000000010f1a7824 */ /* 0x001fe200078e0218 */
[----:B------:R-:W0:Y:S02]  /*5380*/  LDC.64 R4, c[0x3][0xa8] ;  /* 0x00c02a00ff047b82 */ /* 0x000e240000000a00 */
[----:B------:R-:W-:Y:S02]  /*5390*/  SHF.L.W.U32.HI R15, R29, 0x10, R29 ;  /* 0x000000101d0f7819 */ /* 0x000fe40000010e1d */
[----:B------:R-:W-:-:S03]  /*53a0*/  LOP3.LUT R19, R19, R26, RZ, 0x3c, !PT ;  /* 0x0000001a13137212 */ /* 0x000fc600078e3cff */
[----:B------:R-:W-:-:S05]  /*53b0*/  IMAD.IADD R26, R26, 0x1, R15 ;  /* 0x000000011a1a7824 */ /* 0x000fca00078e020f */
[----:B------:R-:W-:Y:S02]  /*53c0*/  LOP3.LUT R17, R17, R26, RZ, 0x3c, !PT ;  /* 0x0000001a11117212 */ /* 0x000fe400078e3cff */
[----:B------:R-:W-:Y:S02]  /*53d0*/  LOP3.LUT R24, R24, R9, RZ, 0x3c, !PT ;  /* 0x0000000918187212 */ /* 0x000fe400078e3cff */
[----:B------:R-:W-:Y:S02]  /*53e0*/  SHF.L.W.U32.HI R17, R17, 0x14, R17 ;  /* 0x0000001411117819 */ /* 0x000fe40000010e11 */
[----:B------:R-:W-:Y:S02]  /*53f0*/  LOP3.LUT R18, R18, R21, RZ, 0x3c, !PT ;  /* 0x0000001512127212 */ /* 0x000fe400078e3cff */
[----:B---3--:R-:W-:Y:S02]  /*5400*/  IADD3 R22, PT, PT, R27, R17, R22 ;  /* 0x000000111b167210 */ /* 0x008fe40007ffe016 */
[----:B------:R-:W-:-:S02]  /*5410*/  SHF.L.W.U32.HI R27, R24, 0x10, R24 ;  /* 0x00000010181b7819 */ /* 0x000fc40000010e18 */
[----:B------:R-:W-:-:S03]  /*5420*/  SHF.L.W.U32.HI R18, R18, 0x19, R18 ;  /* 0x0000001912127819 */ /* 0x000fc60000010e12 */
[----:B------:R-:W-:Y:S01]  /*5430*/  IMAD.IADD R29, R10, 0x1, R27 ;  /* 0x000000010a1d7824 */ /* 0x000fe200078e021b */
[----:B------:R-:W-:Y:S02]  /*5440*/  IADD3 R7, PT, PT, R18, R0, R7 ;  /* 0x0000000012077210 */ /* 0x000fe40007ffe007 */
[----:B0-----:R-:W-:Y:S02]  /*5450*/  LOP3.LUT R4, R4, 0xff, RZ, 0xc0, !PT ;  /* 0x000000ff04047812 */ /* 0x001fe400078ec0ff */
[----:B------:R-:W-:Y:S02]  /*5460*/  LOP3.LUT R0, R14, R29, RZ, 0x3c, !PT ;  /* 0x0000001d0e007212 */ /* 0x000fe400078e3cff */
[----:B------:R-:W-:Y:S02]  /*5470*/  LOP3.LUT R10, R5, 0xff, RZ, 0xc0, !PT ;  /* 0x000000ff050a7812 */ /* 0x000fe400078ec0ff */
[----:B------:R-:W-:Y:S01]  /*5480*/  SHF.L.W.U32.HI R0, R0, 0x14, R0 ;  /* 0x0000001400007819 */ /* 0x000fe20000010e00 */
[----:B------:R-:W-:Y:S01]  /*5490*/  IMAD R5, R4, 0x4, R1 ;  /* 0x0000000404057824 */ /* 0x000fe200078e0201 */
[----:B------:R-:W0:Y:S01]  /*54a0*/  LDC.U8 R24, c[0x3][0xa9] ;  /* 0x00c02a40ff187b82 */ /* 0x000e220000000000 */
[----:B------:R-:W-:Y:S01]  /*54b0*/  SHF.L.W.U32.HI R19, R19, 0x19, R19 ;  /* 0x0000001913137819 */ /* 0x000fe20000010e13 */
[----:B------:R-:W-:-:S03]  /*54c0*/  IMAD R10, R10, 0x4, R1 ;  /* 0x000000040a0a7824 */ /* 0x000fc600078e0201 */
[----:B------:R-:W3:Y:S03]  /*54d0*/  LDL R5, [R5] ;  /* 0x0000000005057983 */ /* 0x000ee60000100800 */
[----:B------:R-:W1:Y:S01]  /*54e0*/  LDC.U8 R4, c[0x3][0xae] ;  /* 0x00c02b80ff047b82 */ /* 0x000e620000000000 */
[----:B------:R-:W3:Y:S01]  /*54f0*/  LDL R10, [R10] ;  /* 0x000000000a0a7983 */ /* 0x000ee20000100800 */
[----:B-1----:R-:W-:-:S06]  /*5500*/  IMAD R4, R4, 0x4, R1 ;  /* 0x0000000404047824 */ /* 0x002fcc00078e0201 */
[----:B------:R-:W3:Y:S01]  /*5510*/  LDL R4, [R4] ;  /* 0x0000000004047983 */ /* 0x000ee20000100800 */
[----:B----4-:R-:W-:Y:S02]  /*5520*/  IADD3 R8, PT, PT, R9, R0, R8 ;  /* 0x0000000009087210 */ /* 0x010fe40007ffe008 */
[----:B------:R-:W-:-:S04]  /*5530*/  LOP3.LUT R9, R23, R7, RZ, 0x3c, !PT ;  /* 0x0000000717097212 */ /* 0x000fc800078e3cff */
[----:B------:R-:W-:Y:S02]  /*5540*/  SHF.L.W.U32.HI R9, R9, 0x10, R9 ;  /* 0x0000001009097819 */ /* 0x000fe40000010e09 */
[----:B-----5:R-:W-:-:S03]  /*5550*/  IADD3 R2, PT, PT, R19, R11, R2 ;  /* 0x0000000b13027210 */ /* 0x020fc60007ffe002 */
[----:B------:R-:W-:-:S05]  /*5560*/  IMAD.IADD R11, R16, 0x1, R9 ;  /* 0x00000001100b7824 */ /* 0x000fca00078e0209 */
[----:B------:R-:W-:Y:S02]  /*5570*/  LOP3.LUT R14, R18, R11, RZ, 0x3c, !PT ;  /* 0x0000000b120e7212 */ /* 0x000fe400078e3cff */
[----:B------:R-:W-:Y:S02]  /*5580*/  LOP3.LUT R18, R25, R2, RZ, 0x3c, !PT ;  /* 0x0000000219127212 */ /* 0x000fe400078e3cff */
[----:B------:R-:W-:Y:S01]  /*5590*/  SHF.L.W.U32.HI R14, R14, 0x14, R14 ;  /* 0x000000140e0e7819 */ /* 0x000fe20000010e0e */
[----:B------:R-:W1:Y:S01]  /*55a0*/  LDC.U8 R16, c[0x3][0xaa] ;  /* 0x00c02a80ff107b82 */ /* 0x000e620000000000 */
[----:B------:R-:W-:Y:S02]  /*55b0*/  SHF.L.W.U32.HI R18, R18, 0x10, R18 ;  /* 0x0000001012127819 */ /* 0x000fe40000010e12 */
[----:B--2---:R-:W-:Y:S01]  /*55c0*/  IADD3 R20, PT, PT, R7, R14, R20 ;  /* 0x0000000e07147210 */ /* 0x004fe20007ffe014 */
[----:B0-----:R-:W-:Y:S02]  /*55d0*/  IMAD R7, R24, 0x4, R1 ;  /* 0x0000000418077824 */ /* 0x001fe400078e0201 */
[----:B------:R-:W-:-:S04]  /*55e0*/  IMAD.IADD R24, R21, 0x1, R18 ;  /* 0x0000000115187824 */ /* 0x000fc800078e0212 */
[----:B------:R-:W2:Y:S01]  /*55f0*/  LDL R7, [R7] ;  /* 0x0000000007077983 */ /* 0x000ea20000100800 */
[----:B------:R-:W-:-:S04]  /*5600*/  LOP3.LUT R19, R19, R24, RZ, 0x3c, !PT ;  /* 0x0000001813137212 */ /* 0x000fc800078e3cff */
[----:B------:R-:W-:-:S04]  /*5610*/  SHF.L.W.U32.HI R19, R19, 0x14, R19 ;  /* 0x0000001413137819 */ /* 0x000fc80000010e13 */
[----:B------:R-:W-:Y:S02]  /*5620*/  IADD3 R21, PT, PT, R2, R19, R6 ;  /* 0x0000001302157210 */ /* 0x000fe40007ffe006 */
[----:B------:R-:W0:Y:S01]  /*5630*/  LDC.U8 R2, c[0x3][0xaf] ;  /* 0x00c02bc0ff027b82 */ /* 0x000e220000000000 */
[----:B-1----:R-:W-:-:S05]  /*5640*/  IMAD R16, R16, 0x4, R1 ;  /* 0x0000000410107824 */ /* 0x002fca00078e0201 */
[----:B------:R1:W4:Y:S01]  /*5650*/  LDL R23, [R16] ;  /* 0x0000000010177983 */ /* 0x0003220000100800 */
[----:B0-----:R-:W-:-:S06]  /*5660*/  IMAD R2, R2, 0x4, R1 ;  /* 0x0000000402027824 */ /* 0x001fcc00078e0201 */
        /* <DEDUP_REMOVED lines=8> */
[----:B-1----:R-:W-:Y:S02]  /*56f0*/  LOP3.LUT R16, R19, R24, RZ, 0x3c, !PT ;  /* 0x0000001813107212 */ /* 0x002fe400078e3cff */
[-C--:B------:R-:W-:Y:S02]  /*5700*/  LOP3.LUT R19, R15, R22.reuse, RZ, 0x3c, !PT ;  /* 0x000000160f137212 */ /* 0x080fe400078e3cff */
[----:B------:R-:W-:Y:S02]  /*5710*/  SHF.L.W.U32.HI R0, R0, 0x19, R0 ;  /* 0x0000001900007819 */ /* 0x000fe40000010e00 */
[----:B------:R-:W-:Y:S02]  /*5720*/  SHF.L.W.U32.HI R19, R19, 0x18, R19 ;  /* 0x0000001813137819 */ /* 0x000fe40000010e13 */
[----:B---3--:R-:W-:-:S02]  /*5730*/  IADD3 R22, PT, PT, R0, R22, R5 ;  /* 0x0000001600167210 */ /* 0x008fc40007ffe005 */
[----:B------:R-:W-:Y:S02]  /*5740*/  SHF.L.W.U32.HI R15, R16, 0x19, R16 ;  /* 0x00000019100f7819 */ /* 0x000fe40000010e10 */
[-C--:B------:R-:W-:Y:S01]  /*5750*/  LOP3.LUT R5, R9, R20.reuse, RZ, 0x3c, !PT ;  /* 0x0000001409057212 */ /* 0x080fe200078e3cff */
[----:B------:R-:W-:Y:S01]  /*5760*/  IMAD.IADD R26, R26, 0x1, R19 ;  /* 0x000000011a1a7824 */ /* 0x000fe200078e0213 */
[----:B------:R-:W-:Y:S01]  /*5770*/  IADD3 R9, PT, PT, R15, R20, R10 ;  /* 0x000000140f097210 */ /* 0x000fe20007ffe00a */
[----:B------:R-:W0:Y:S01]  /*5780*/  LDC.U8 R16, c[0x3][0xab] ;  /* 0x00c02ac0ff107b82 */ /* 0x000e220000000000 */
[----:B------:R-:W-:Y:S02]  /*5790*/  SHF.L.W.U32.HI R10, R5, 0x18, R5 ;  /* 0x00000018050a7819 */ /* 0x000fe40000010e05 */
[----:B------:R-:W-:Y:S02]  /*57a0*/  LOP3.LUT R5, R25, R22, RZ, 0x3c, !PT ;  /* 0x0000001619057212 */ /* 0x000fe400078e3cff */
[----:B------:R-:W-:-:S03]  /*57b0*/  LOP3.LUT R17, R17, R26, RZ, 0x3c, !PT ;  /* 0x0000001a11117212 */ /* 0x000fc600078e3cff */
[----:B------:R-:W1:Y:S01]  /*57c0*/  LDC.U8 R18, c[0x3][0xad] ;  /* 0x00c02b40ff127b82 */ /* 0x000e620000000000 */
[----:B------:R-:W-:Y:S01]  /*57d0*/  IMAD.IADD R25, R11, 0x1, R10 ;  /* 0x000000010b197824 */ /* 0x000fe200078e020a */
[----:B------:R-:W-:Y:S02]  /*57e0*/  SHF.L.W.U32.HI R11, R5, 0x10, R5 ;  /* 0x00000010050b7819 */ /* 0x000fe40000010e05 */
[----:B------:R-:W-:Y:S02]  /*57f0*/  SHF.L.W.U32.HI R17, R17, 0x19, R17 ;  /* 0x0000001911117819 */ /* 0x000fe40000010e11 */
[----:B------:R-:W-:Y:S01]  /*5800*/  LOP3.LUT R14, R14, R25, RZ, 0x3c, !PT ;  /* 0x000000190e0e7212 */ /* 0x000fe200078e3cff */
[----:B------:R-:W-:Y:S01]  /*5810*/  IMAD.IADD R25, R25, 0x1, R11 ;  /* 0x0000000119197824 */ /* 0x000fe200078e020b */
[----:B------:R-:W-:Y:S02]  /*5820*/  IADD3 R21, PT, PT, R17, R21, R4 ;  /* 0x0000001511157210 */ /* 0x000fe40007ffe004 */
[----:B------:R-:W3:Y:S02]  /*5830*/  LDC.64 R4, c[0x3][0xb0] ;  /* 0x00c02c00ff047b82 */ /* 0x000ee40000000a00 */
[----:B------:R-:W-:-:S04]  /*5840*/  LOP3.LUT R0, R0, R25, RZ, 0x3c, !PT ;  /* 0x0000001900007212 */ /* 0x000fc800078e3cff */
[----:B------:R-:W-:Y:S02]  /*5850*/  SHF.L.W.U32.HI R0, R0, 0x14, R0 ;  /* 0x0000001400007819 */ /* 0x000fe40000010e00 */
[----:B------:R-:W-:Y:S01]  /*5860*/  SHF.L.W.U32.HI R14, R14, 0x19, R14 ;  /* 0x000000190e0e7819 */ /* 0x000fe20000010e0e */
[----:B------:R-:W5:Y:S01]  /*5870*/  LDC.U8 R28, c[0x3][0xb2] ;  /* 0x00c02c80ff1c7b82 */ /* 0x000f620000000000 */
[----:B--2---:R-:W-:Y:S01]  /*5880*/  IADD3 R22, PT, PT, R22, R0, R7 ;  /* 0x0000000016167210 */ /* 0x004fe20007ffe007 */
[--C-:B0-----:R-:W-:Y:S02]  /*5890*/  IMAD R7, R16, 0x4, R1.reuse ;  /* 0x0000000410077824 */ /* 0x101fe400078e0201 */
[----:B-1----:R-:W-:Y:S01]  /*58a0*/  IMAD R16, R18, 0x4, R1 ;  /* 0x0000000412107824 */ /* 0x002fe200078e0201 */
[----:B------:R-:W-:-:S03]  /*58b0*/  LOP3.LUT R18, R10, R21, RZ, 0x3c, !PT ;  /* 0x000000150a127212 */ /* 0x000fc600078e3cff */
[----:B------:R-:W2:Y:S04]  /*58c0*/  LDL R7, [R7] ;  /* 0x0000000007077983 */ /* 0x000ea80000100800 */
[----:B------:R-:W2:Y:S01]  /*58d0*/  LDL R16, [R16] ;  /* 0x0000000010107983 */ /* 0x000ea20000100800 */
[----:B----4-:R-:W-:Y:S02]  /*58e0*/  IADD3 R10, PT, PT, R14, R8, R23 ;  /* 0x000000080e0a7210 */ /* 0x010fe40007ffe017 */
[----:B------:R-:W-:Y:S02]  /*58f0*/  SHF.L.W.U32.HI R8, R18, 0x10, R18 ;  /* 0x0000001012087819 */ /* 0x000fe40000010e12 */
[----:B---3--:R-:W-:-:S03]  /*5900*/  LOP3.LUT R18, R4, 0xff, RZ, 0xc0, !PT ;  /* 0x000000ff04127812 */ /* 0x008fc600078ec0ff */
[----:B------:R-:W-:Y:S02]  /*5910*/  IMAD.IADD R4, R29, 0x1, R8 ;  /* 0x000000011d047824 */ /* 0x000fe400078e0208 */
[----:B------:R-:W-:-:S03]  /*5920*/  IMAD R23, R18, 0x4, R1 ;  /* 0x0000000412177824 */ /* 0x000fc600078e0201 */
[----:B------:R-:W-:Y:S02]  /*5930*/  LOP3.LUT R17, R17, R4, RZ, 0x3c, !PT ;  /* 0x0000000411117212 */ /* 0x000fe400078e3cff */
[----:B------:R-:W-:Y:S02]  /*5940*/  LOP3.LUT R18, R5, 0xff, RZ, 0xc0, !PT ;  /* 0x000000ff05127812 */ /* 0x000fe400078ec0ff */
[----:B------:R-:W-:Y:S02]  /*5950*/  SHF.L.W.U32.HI R5, R17, 0x14, R17 ;  /* 0x0000001411057819 */ /* 0x000fe40000010e11 */
[----:B------:R0:W3:Y:S02]  /*5960*/  LDL R17, [R23] ;  /* 0x0000000017117983 */ /* 0x0000e40000100800 */
[----:B-----5:R-:W-:Y:S02]  /*5970*/  IADD3 R21, PT, PT, R21, R5, R2 ;  /* 0x0000000515157210 */ /* 0x020fe40007ffe002 */
[----:B------:R-:W1:Y:S01]  /*5980*/  LDC.U8 R2, c[0x3][0xb1] ;  /* 0x00c02c40ff027b82 */ /* 0x000e620000000000 */
[----:B------:R-:W-:-:S06]  /*5990*/  IMAD R20, R18, 0x4, R1 ;  /* 0x0000000412147824 */ /* 0x000fcc00078e0201 */
[----:B------:R-:W4:Y:S01]  /*59a0*/  LDL R20, [R20] ;  /* 0x0000000014147983 */ /* 0x000f220000100800 */
[--C-:B-1----:R-:W-:Y:S02]  /*59b0*/  IMAD R18, R2, 0x4, R1.reuse ;  /* 0x0000000402127824 */ /* 0x102fe400078e0201 */
[----:B------:R-:W-:-:S04]  /*59c0*/  IMAD R2, R28, 0x4, R1 ;  /* 0x000000041c027824 */ /* 0x000fc800078e0201 */
[----:B------:R-:W5:Y:S04]  /*59d0*/  LDL R18, [R18] ;  /* 0x0000000012127983 */ /* 0x000f680000100800 */
[----:B------:R-:W5:Y:S01]  /*59e0*/  LDL R2, [R2] ;  /* 0x0000000002027983 */ /* 0x000f620000100800 */
[----:B------:R-:W-:Y:S02]  /*59f0*/  LOP3.LUT R19, R19, R10, RZ, 0x3c, !PT ;  /* 0x0000000a13137212 */ /* 0x000fe400078e3cff */
[----:B------:R-:W-:Y:S02]  /*5a00*/  LOP3.LUT R6, R6, R9, RZ, 0x3c, !PT ;  /* 0x0000000906067212 */ /* 0x000fe400078e3cff */
[----:B0-----:R-:W-:Y:S02]  /*5a10*/  SHF.L.W.U32.HI R23, R19, 0x10, R19 ;  /* 0x0000001013177819 */ /* 0x001fe40000010e13 */
[----:B------:R-:W-:-:S03]  /*5a20*/  SHF.L.W.U32.HI R19, R6, 0x10, R6 ;  /* 0x0000001006137819 */ /* 0x000fc60000010e06 */
[----:B------:R-:W-:Y:S02]  /*5a30*/  IMAD.IADD R27, R24, 0x1, R23 ;  /* 0x00000001181b7824 */ /* 0x000fe400078e0217 */
[----:B------:R-:W-:-:S03]  /*5a40*/  IMAD.IADD R26, R26, 0x1, R19 ;  /* 0x000000011a1a7824 */ /* 0x000fc600078e0213 */
[----:B------:R-:W-:Y:S02]  /*5a50*/  LOP3.LUT R6, R14, R27, RZ, 0x3c, !PT ;  /* 0x0000001b0e067212 */ /* 0x000fe400078e3cff */
[----:B------:R-:W-:-:S04]  /*5a60*/  LOP3.LUT R14, R15, R26, RZ, 0x3c, !PT ;  /* 0x0000001a0f0e7212 */ /* 0x000fc800078e3cff */
[----:B------:R-:W-:Y:S02]  /*5a70*/  SHF.L.W.U32.HI R14, R14, 0x14, R14 ;  /* 0x000000140e0e7819 */ /* 0x000fe40000010e0e */
[----:B------:R-:W-:Y:S02]  /*5a80*/  SHF.L.W.U32.HI R6, R6, 0x14, R6 ;  /* 0x0000001406067819 */ /* 0x000fe40000010e06 */
[----:B------:R-:W-:Y:S02]  /*5a90*/  LOP3.LUT R11, R11, R22, RZ, 0x3c, !PT ;  /* 0x000000160b0b7212 */ /* 0x000fe400078e3cff */
[----:B--2---:R-:W-:Y:S02]  /*5aa0*/  IADD3 R7, PT, PT, R10, R6, R7 ;  /* 0x000000060a077210 */ /* 0x004fe40007ffe007 */
[----:B------:R-:W-:Y:S02]  /*5ab0*/  IADD3 R16, PT, PT, R9, R14, R16 ;  /* 0x0000000e09107210 */ /* 0x000fe40007ffe010 */
[----:B------:R-:W-:Y:S01]  /*5ac0*/  LOP3.LUT R9, R8, R21, RZ, 0x3c, !PT ;  /* 0x0000001508097212 */ /* 0x000fe200078e3cff */
[----:B------:R-:W0:Y:S03]  /*5ad0*/  LDC.U8 R10, c[0x3][0xb3] ;  /* 0x00c02cc0ff0a7b82 */ /* 0x000e260000000000 */
[----:B------:R-:W-:-:S05]  /*5ae0*/  SHF.L.W.U32.HI R9, R9, 0x18, R9 ;  /* 0x0000001809097819 */ /* 0x000fca0000010e09 */
[----:B------:R-:W1:Y:S01]  /*5af0*/  LDC.U8 R8, c[0x3][0xb6] ;  /* 0x00c02d80ff087b82 */ /* 0x000e620000000000 */
[----:B------:R-:W-:Y:S01]  /*5b00*/  IMAD.IADD R4, R4, 0x1, R9 ;  /* 0x0000000104047824 */ /* 0x000fe200078e0209 */
[----:B------:R-:W-:-:S04]  /*5b10*/  LOP3.LUT R23, R23, R7, RZ, 0x3c, !PT ;  /* 0x0000000717177212 */ /* 0x000fc800078e3cff */
[----:B------:R-:W-:Y:S02]  /*5b20*/  LOP3.LUT R5, R5, R4, RZ, 0x3c, !PT ;  /* 0x0000000405057212 */ /* 0x000fe400078e3cff */
[----:B------:R-:W-:Y:S02]  /*5b30*/  SHF.L.W.U32.HI R24, R23, 0x18, R23 ;  /* 0x0000001817187819 */ /* 0x000fe40000010e17 */
[----:B------:R-:W-:-:S03]  /*5b40*/  SHF.L.W.U32.HI R5, R5, 0x19, R5 ;  /* 0x0000001905057819 */ /* 0x000fc60000010e05 */
[----:B------:R-:W-:Y:S01]  /*5b50*/  IMAD.IADD R27, R27, 0x1, R24 ;  /* 0x000000011b1b7824 */ /* 0x000fe200078e0218 */
[----:B------:R-:W-:Y:S02]  /*5b60*/  LOP3.LUT R19, R19, R16, RZ, 0x3c, !PT ;  /* 0x0000001013137212 */ /* 0x000fe400078e3cff */
[----:B---3--:R-:W-:Y:S02]  /*5b70*/  IADD3 R17, PT, PT, R5, R22, R17 ;  /* 0x0000001605117210 */ /* 0x008fe40007ffe011 */
[----:B------:R-:W-:Y:S02]  /*5b80*/  LOP3.LUT R6, R6, R27, RZ, 0x3c, !PT ;  /* 0x0000001b06067212 */ /* 0x000fe400078e3cff */
[----:B------:R-:W-:Y:S02]  /*5b90*/  SHF.L.W.U32.HI R19, R19, 0x18, R19 ;  /* 0x0000001813137819 */ /* 0x000fe40000010e13 */
[----:B------:R-:W-:Y:S01]  /*5ba0*/  LOP3.LUT R24, R24, R17, RZ, 0x3c, !PT ;  /* 0x0000001118187212 */ /* 0x000fe200078e3cff */
[--C-:B0-----:R-:W-:Y:S01]  /*5bb0*/  IMAD R23, R10, 0x4, R1.reuse ;  /* 0x000000040a177824 */ /* 0x101fe200078e0201 */
[----:B------:R-:W-:Y:S01]  /*5bc0*/  SHF.L.W.U32.HI R15, R6, 0x19, R6 ;  /* 0x00000019060f7819 */ /* 0x000fe20000010e06 */
[----:B-1----:R-:W-:Y:S01]  /*5bd0*/  IMAD R8, R8, 0x4, R1 ;  /* 0x0000000408087824 */ /* 0x002fe200078e0201 */
[----:B------:R-:W-:Y:S01]  /*5be0*/  SHF.L.W.U32.HI R10, R11, 0x18, R11 ;  /* 0x000000180b0a7819 */ /* 0x000fe20000010e0b */
[----:B------:R-:W-:Y:S01]  /*5bf0*/  IMAD.IADD R26, R26, 0x1, R19 ;  /* 0x000000011a1a7824 */ /* 0x000fe200078e0213 */
[----:B------:R-:W-:Y:S01]  /*5c00*/  SHF.L.W.U32.HI R11, R24, 0x10, R24 ;  /* 0x00000010180b7819 */ /* 0x000fe20000010e18 */
[----:B------:R-:W0:Y:S01]  /*5c10*/  LDC.U8 R22, c[0x3][0xb7] ;  /* 0x00c02dc0ff167b82 */ /* 0x000e220000000000 */
[----:B------:R-:W2:Y:S01]  /*5c20*/  LDL R23, [R23] ;  /* 0x0000000017177983 */ /* 0x000ea20000100800 */
[----:B----4-:R-:W-:Y:S01]  /*5c30*/  IADD3 R20, PT, PT, R15, R16, R20 ;  /* 0x000000100f147210 */ /* 0x010fe20007ffe014 */
[----:B------:R-:W-:-:S02]  /*5c40*/  IMAD.IADD R25, R25, 0x1, R10 ;  /* 0x0000000119197824 */ /* 0x000fc400078e020a */
[----:B------:R-:W3:Y:S01]  /*5c50*/  LDL R8, [R8] ;  /* 0x0000000008087983 */ /* 0x000ee20000100800 */
[----:B------:R-:W-:Y:S02]  /*5c60*/  IMAD.IADD R24, R11, 0x1, R26 ;  /* 0x000000010b187824 */ /* 0x000fe400078e021a */
[----:B------:R-:W1:Y:S01]  /*5c70*/  LDC.U8 R16, c[0x3][0xb5] ;  /* 0x00c02d40ff107b82 */ /* 0x000e620000000000 */
[----:B------:R-:W-:Y:S02]  /*5c80*/  LOP3.LUT R6, R0, R25, RZ, 0x3c, !PT ;  /* 0x0000001900067212 */ /* 0x000fe400078e3cff */
[----:B------:R-:W-:-:S04]  /*5c90*/  LOP3.LUT R5, R5, R24, RZ, 0x3c, !PT ;  /* 0x0000001805057212 */ /* 0x000fc800078e3cff */
[----:B------:R-:W-:Y:S02]  /*5ca0*/  SHF.L.W.U32.HI R0, R5, 0x14, R5 ;  /* 0x0000001405007819 */ /* 0x000fe40000010e05 */
[----:B------:R-:W-:-:S04]  /*5cb0*/  SHF.L.W.U32.HI R5, R6, 0x19, R6 ;  /* 0x0000001906057819 */ /* 0x000fc80000010e06 */
[----:B-----5:R-:W-:Y:S02]  /*5cc0*/  IADD3 R2, PT, PT, R5, R7, R2 ;  /* 0x0000000705027210 */ /* 0x020fe40007ffe002 */
[----:B------:R-:W4:Y:S01]  /*5cd0*/  LDC.64 R6, c[0x3][0xb8] ;  /* 0x00c02e00ff067b82 */ /* 0x000f220000000a00 */
[----:B------:R-:W-:Y:S01]  /*5ce0*/  IADD3 R18, PT, PT, R17, R0, R18 ;  /* 0x0000000011127210 */ /* 0x000fe20007ffe012 */
[--C-:B-1----:R-:W-:Y:S02]  /*5cf0*/  IMAD R17, R16, 0x4, R1.reuse ;  /* 0x0000000410117824 */ /* 0x102fe400078e0201 */
[----:B0-----:R-:W-:-:S04]  /*5d00*/  IMAD R16, R22, 0x4, R1 ;  /* 0x0000000416107824 */ /* 0x001fc800078e0201 */
[----:B------:R-:W5:Y:S04]  /*5d10*/  LDL R17, [R17] ;  /* 0x0000000011117983 */ /* 0x000f680000100800 */
[----:B------:R-:W5:Y:S01]  /*5d20*/  LDL R16, [R16] ;  /* 0x0000000010107983 */ /* 0x000f620000100800 */
[----:B----4-:R-:W-:-:S05]  /*5d30*/  LOP3.LUT R6, R6, 0xff, RZ, 0xc0, !PT ;  /* 0x000000ff06067812 */ /* 0x010fca00078ec0ff */
[----:B------:R-:W-:Y:S01]  /*5d40*/  IMAD R22, R6, 0x4, R1 ;  /* 0x0000000406167824 */ /* 0x000fe200078e0201 */
[----:B------:R-:W-:-:S04]  /*5d50*/  LOP3.LUT R6, R7, 0xff, RZ, 0xc0, !PT ;  /* 0x000000ff07067812 */ /* 0x000fc800078ec0ff */
[----:B------:R0:W4:Y:S01]  /*5d60*/  LDL R7, [R22] ;  /* 0x0000000016077983 */ /* 0x0001220000100800 */
[----:B------:R-:W-:-:S06]  /*5d70*/  IMAD R6, R6, 0x4, R1 ;  /* 0x0000000406067824 */ /* 0x000fcc00078e0201 */
[----:B------:R-:W4:Y:S01]  /*5d80*/  LDL R6, [R6] ;  /* 0x0000000006067983 */ /* 0x000f220000100800 */
[----:B------:R-:W-:-:S04]  /*5d90*/  LOP3.LUT R14, R14, R26, RZ, 0x3c, !PT ;  /* 0x0000001a0e0e7212 */ /* 0x000fc800078e3cff */
[----:B------:R-:W-:Y:S02]  /*5da0*/  SHF.L.W.U32.HI R14, R14, 0x19, R14 ;  /* 0x000000190e0e7819 */ /* 0x000fe40000010e0e */
[----:B------:R-:W-:Y:S02]  /*5db0*/  LOP3.LUT R9, R9, R20, RZ, 0x3c, !PT ;  /* 0x0000001409097212 */ /* 0x000fe400078e3cff */
[----:B------:R-:W-:Y:S01]  /*5dc0*/  LOP3.LUT R19, R19, R2, RZ, 0x3c, !PT ;  /* 0x0000000213137212 */ /* 0x000fe200078e3cff */
[----:B------:R-:W1:Y:S03]  /*5dd0*/  LDC.U8 R26, c[0x3][0xb9] ;  /* 0x00c02e40ff1a7b82 */ /* 0x000e660000000000 */
[----:B------:R-:W-:-:S05]  /*5de0*/  SHF.L.W.U32.HI R19, R19, 0x10, R19 ;  /* 0x0000001013137819 */ /* 0x000fca0000010e13 */
[----:B------:R-:W-:-:S05]  /*5df0*/  IMAD.IADD R4, R19, 0x1, R4 ;  /* 0x0000000113047824 */ /* 0x000fca00078e0204 */
[----:B------:R-:W-:-:S04]  /*5e00*/  LOP3.LUT R5, R5, R4, RZ, 0x3c, !PT ;  /* 0x0000000405057212 */ /* 0x000fc800078e3cff */
[----:B------:R-:W-:Y:S02]  /*5e10*/  SHF.L.W.U32.HI R5, R5, 0x14, R5 ;  /* 0x0000001405057819 */ /* 0x000fe40000010e05 */
[----:B------:R-:W-:Y:S02]  /*5e20*/  LOP3.LUT R11, R11, R18, RZ, 0x3c, !PT ;  /* 0x000000120b0b7212 */ /* 0x000fe400078e3cff */
[----:B---3--:R-:W-:Y:S02]  /*5e30*/  IADD3 R21, PT, PT, R14, R21, R8 ;  /* 0x000000150e157210 */ /* 0x008fe40007ffe008 */
[----:B------:R-:W3:Y:S02]  /*5e40*/  LDC.U8 R8, c[0x3][0xbd] ;  /* 0x00c02f40ff087b82 */ /* 0x000ee40000000000 */
[----:B0-----:R-:W-:Y:S02]  /*5e50*/  LOP3.LUT R22, R10, R21, RZ, 0x3c, !PT ;  /* 0x000000150a167212 */ /* 0x001fe400078e3cff */
[----:B------:R-:W-:-:S02]  /*5e60*/  SHF.L.W.U32.HI R10, R9, 0x10, R9 ;  /* 0x00000010090a7819 */ /* 0x000fc40000010e09 */
[----:B------:R-:W-:-:S03]  /*5e70*/  SHF.L.W.U32.HI R22, R22, 0x10, R22 ;  /* 0x0000001016167819 */ /* 0x000fc60000010e16 */
[----:B------:R-:W-:Y:S02]  /*5e80*/  IMAD.IADD R28, R10, 0x1, R25 ;  /* 0x000000010a1c7824 */ /* 0x000fe400078e0219 */
[----:B------:R-:W-:-:S03]  /*5e90*/  IMAD.IADD R27, R22, 0x1, R27 ;  /* 0x00000001161b7824 */ /* 0x000fc600078e021b */
[----:B------:R-:W-:Y:S02]  /*5ea0*/  LOP3.LUT R9, R15, R28, RZ, 0x3c, !PT ;  /* 0x0000001c0f097212 */ /* 0x000fe400078e3cff */
[----:B------:R-:W-:Y:S02]  /*5eb0*/  LOP3.LUT R14, R14, R27, RZ, 0x3c, !PT ;  /* 0x0000001b0e0e7212 */ /* 0x000fe400078e3cff */
[----:B------:R-:W-:Y:S02]  /*5ec0*/  SHF.L.W.U32.HI R9, R9, 0x14, R9 ;  /* 0x0000001409097819 */ /* 0x000fe40000010e09 */
[----:B------:R-:W-:Y:S01]  /*5ed0*/  SHF.L.W.U32.HI R14, R14, 0x14, R14 ;  /* 0x000000140e0e7819 */ /* 0x000fe20000010e0e */
[----:B---3--:R-:W-:Y:S01]  /*5ee0*/  IMAD R8, R8, 0x4, R1 ;  /* 0x0000000408087824 */ /* 0x008fe200078e0201 */
[----:B--2---:R-:W-:-:S05]  /*5ef0*/  IADD3 R2, PT, PT, R2, R5, R23 ;  /* 0x0000000502027210 */ /* 0x004fca0007ffe017 */
[----:B------:R-:W2:Y:S01]  /*5f00*/  LDL R8, [R8] ;  /* 0x0000000008087983 */ /* 0x000ea20000100800 */
[----:B-----5:R-:W-:Y:S02]  /*5f10*/  IADD3 R17, PT, PT, R20, R9, R17 ;  /* 0x0000000914117210 */ /* 0x020fe40007ffe011 */
[----:B------:R-:W0:Y:S01]  /*5f20*/  LDC.U8 R20, c[0x3][0xbe] ;  /* 0x00c02f80ff147b82 */ /* 0x000e220000000000 */
[----:B------:R-:W-:-:S07]  /*5f30*/  IADD3 R21, PT, PT, R21, R14, R16 ;  /* 0x0000000e15157210 */ /* 0x000fce0007ffe010 */
[----:B------:R-:W3:Y:S01]  /*5f40*/  LDC.U8 R16, c[0x3][0xba] ;  /* 0x00c02e80ff107b82 */ /* 0x000ee20000000000 */
[----:B------:R-:W-:Y:S02]  /*5f50*/  LOP3.LUT R22, R22, R21, RZ, 0x3c, !PT ;  /* 0x0000001516167212 */ /* 0x000fe400078e3cff */
[----:B------:R-:W-:Y:S01]  /*5f60*/  LOP3.LUT R15, R19, R2, RZ, 0x3c, !PT ;  /* 0x00000002130f7212 */ /* 0x000fe200078e3cff */
[----:B-1----:R-:W-:Y:S01]  /*5f70*/  IMAD R19, R26, 0x4, R1 ;  /* 0x000000041a137824 */ /* 0x002fe200078e0201 */
[----:B------:R-:W-:-:S05]  /*5f80*/  SHF.L.W.U32.HI R22, R22, 0x18, R22 ;  /* 0x0000001816167819 */ /* 0x000fca0000010e16 */
[----:B------:R-:W-:Y:S01]  /*5f90*/  IMAD.IADD R27, R27, 0x1, R22 ;  /* 0x000000011b1b7824 */ /* 0x000fe200078e0216 */
[----:B------:R-:W5:Y:S04]  /*5fa0*/  LDL R19, [R19] ;  /* 0x0000000013137983 */ /* 0x000f680000100800 */
[----:B------:R-:W-:-:S04]  /*5fb0*/  LOP3.LUT R14, R14, R27, RZ, 0x3c, !PT ;  /* 0x0000001b0e0e7212 */ /* 0x000fc800078e3cff */
[----:B------:R-:W-:Y:S01]  /*5fc0*/  SHF.L.W.U32.HI R14, R14, 0x19, R14 ;  /* 0x000000190e0e7819 */ /* 0x000fe20000010e0e */
[----:B------:R-:W1:Y:S01]  /*5fd0*/  LDC.U8 R26, c[0x3][0xbf] ;  /* 0x00c02fc0ff1a7b82 */ /* 0x000e620000000000 */
[--C-:B---3--:R-:W-:Y:S02]  /*5fe0*/  IMAD R23, R16, 0x4, R1.reuse ;  /* 0x0000000410177824 */ /* 0x108fe400078e0201 */
[----:B0-----:R-:W-:Y:S01]  /*5ff0*/  IMAD R16, R20, 0x4, R1 ;  /* 0x0000000414107824 */ /* 0x001fe200078e0201 */
[----:B----4-:R-:W-:-:S04]  /*6000*/  IADD3 R20, PT, PT, R14, R17, R6 ;  /* 0x000000110e147210 */ /* 0x010fc80007ffe006 */
[----:B------:R-:W0:Y:S01]  /*6010*/  LDC.U8 R6, c[0x3][0xbb] ;  /* 0x00c02ec0ff067b82 */ /* 0x000e220000000000 */
[----:B------:R-:W-:Y:S02]  /*6020*/  LOP3.LUT R10, R10, R17, RZ, 0x3c, !PT ;  /* 0x000000110a0a7212 */ /* 0x000fe400078e3cff */
[----:B------:R3:W4:Y:S01]  /*6030*/  LDL R17, [R23] ;  /* 0x0000000017117983 */ /* 0x0007220000100800 */
[----:B------:R-:W-:-:S03]  /*6040*/  SHF.L.W.U32.HI R15, R15, 0x18, R15 ;  /* 0x000000180f0f7819 */ /* 0x000fc60000010e0f */
[----:B------:R-:W4:Y:S02]  /*6050*/  LDL R16, [R16] ;  /* 0x0000000010107983 */ /* 0x000f240000100800 */
[----:B------:R-:W-:-:S05]  /*6060*/  IMAD.IADD R4, R4, 0x1, R15 ;  /* 0x0000000104047824 */ /* 0x000fca00078e020f */
[----:B------:R-:W-:-:S04]  /*6070*/  LOP3.LUT R5, R5, R4, RZ, 0x3c, !PT ;  /* 0x0000000405057212 */ /* 0x000fc800078e3cff */
[----:B------:R-:W-:-:S04]  /*6080*/  SHF.L.W.U32.HI R5, R5, 0x19, R5 ;  /* 0x0000001905057819 */ /* 0x000fc80000010e05 */
[----:B------:R-:W-:Y:S01]  /*6090*/  IADD3 R7, PT, PT, R5, R18, R7 ;  /* 0x0000001205077210 */ /* 0x000fe20007ffe007 */
[--C-:B0-----:R-:W-:Y:S02]  /*60a0*/  IMAD R18, R6, 0x4, R1.reuse ;  /* 0x0000000406127824 */ /* 0x101fe400078e0201 */
[----:B-1----:R-:W-:-:S04]  /*60b0*/  IMAD R6, R26, 0x4, R1 ;  /* 0x000000041a067824 */ /* 0x002fc800078e0201 */
[----:B------:R-:W4:Y:S04]  /*60c0*/  LDL R18, [R18] ;  /* 0x0000000012127983 */ /* 0x000f280000100800 */
[----:B------:R-:W4:Y:S01]  /*60d0*/  LDL R6, [R6] ;  /* 0x0000000006067983 */ /* 0x000f220000100800 */
[----:B------:R-:W-:Y:S02]  /*60e0*/  SHF.L.W.U32.HI R11, R11, 0x18, R11 ;  /* 0x000000180b0b7819 */ /* 0x000fe40000010e0b */
[----:B------:R-:W-:-:S03]  /*60f0*/  LOP3.LUT R15, R15, R20, RZ, 0x3c, !PT ;  /* 0x000000140f0f7212 */ /* 0x000fc600078e3cff */
[----:B------:R-:W-:Y:S01]  /*6100*/  IMAD.IADD R24, R24, 0x1, R11 ;  /* 0x0000000118187824 */ /* 0x000fe200078e020b */
[----:B------:R-:W-:-:S05]  /*6110*/  SHF.L.W.U32.HI R15, R15, 0x10, R15 ;  /* 0x000000100f0f7819 */ /* 0x000fca0000010e0f */
[----:B------:R-:W-:Y:S01]  /*6120*/  IMAD.IADD R25, R24, 0x1, R15 ;  /* 0x0000000118197824 */ /* 0x000fe200078e020f */
[----:B---3--:R-:W-:Y:S02]  /*6130*/  SHF.L.W.U32.HI R23, R10, 0x18, R10 ;  /* 0x000000180a177819 */ /* 0x008fe40000010e0a */
[----:B------:R-:W-:Y:S02]  /*6140*/  LOP3.LUT R10, R22, R7, RZ, 0x3c, !PT ;  /* 0x00000007160a7212 */ /* 0x000fe400078e3cff */
[----:B------:R-:W-:Y:S01]  /*6150*/  LOP3.LUT R14, R14, R25, RZ, 0x3c, !PT ;  /* 0x000000190e0e7212 */ /* 0x000fe200078e3cff */
[----:B------:R-:W-:Y:S01]  /*6160*/  IMAD.IADD R28, R28, 0x1, R23 ;  /* 0x000000011c1c7824 */ /* 0x000fe200078e0217 */
[----:B------:R-:W-:Y:S02]  /*6170*/  SHF.L.W.U32.HI R10, R10, 0x10, R10 ;  /* 0x000000100a0a7819 */ /* 0x000fe40000010e0a */
[----:B------:R-:W-:Y:S02]  /*6180*/  SHF.L.W.U32.HI R29, R14, 0x14, R14 ;  /* 0x000000140e1d7819 */ /* 0x000fe40000010e0e */
[----:B------:R-:W-:-:S04]  /*6190*/  LOP3.LUT R0, R0, R24, RZ, 0x3c, !PT ;  /* 0x0000001800007212 */ /* 0x000fc800078e3cff */
[----:B------:R-:W-:Y:S01]  /*61a0*/  SHF.L.W.U32.HI R0, R0, 0x19, R0 ;  /* 0x0000001900007819 */ /* 0x000fe20000010e00 */
[----:B------:R-:W-:-:S04]  /*61b0*/  ULEA.HI UR4, UR20, UR20, URZ, 0x1 ;  /* 0x0000001414047291 */ /* 0x000fc8000f8f08ff */
[----:B------:R-:W-:Y:S01]  /*61c0*/  USHF.R.S32.HI UR4, URZ, 0x1, UR4 ;  /* 0x00000001ff047899 */ /* 0x000fe20008011404 */
[----:B--2---:R-:W-:Y:S01]  /*61d0*/  IADD3 R20, PT, PT, R20, R29, R8 ;  /* 0x0000001d14147210 */ /* 0x004fe20007ffe008 */
[----:B------:R-:W-:-:S05]  /*61e0*/  IMAD.IADD R8, R28, 0x1, R10 ;  /* 0x000000011c087824 */ /* 0x000fca00078e020a */
[----:B------:R-:W-:-:S04]  /*61f0*/  LOP3.LUT R5, R5, R8, RZ, 0x3c, !PT ;  /* 0x0000000805057212 */ /* 0x000fc800078e3cff */
[----:B------:R-:W-:Y:S02]  /*6200*/  SHF.L.W.U32.HI R14, R5, 0x14, R5 ;  /* 0x00000014050e7819 */ /* 0x000fe40000010e05 */
[----:B------:R-:W-:Y:S02]  /*6210*/  LOP3.LUT R15, R15, R20, RZ, 0x3c, !PT ;  /* 0x000000140f0f7212 */ /* 0x000fe400078e3cff */
[----:B------:R-:W-:Y:S02]  /*6220*/  LOP3.LUT R28, R9, R28, RZ, 0x3c, !PT ;  /* 0x0000001c091c7212 */ /* 0x000fe400078e3cff */
[----:B-----5:R-:W-:-:S04]  /*6230*/  IADD3 R19, PT, PT, R7, R14, R19 ;  /* 0x0000000e07137210 */ /* 0x020fc80007ffe013 */
[----:B------:R-:W-:-:S04]  /*6240*/  LOP3.LUT R7, R10, R19, RZ, 0x3c, !PT ;  /* 0x000000130a077212 */ /* 0x000fc800078e3cff */
[----:B------:R-:W-:Y:S02]  /*6250*/  SHF.L.W.U32.HI R7, R7, 0x18, R7 ;  /* 0x0000001807077819 */ /* 0x000fe40000010e07 */
[----:B------:R-:W-:Y:S02]  /*6260*/  SHF.L.W.U32.HI R22, R15, 0x18, R15 ;  /* 0x000000180f167819 */ /* 0x000fe40000010e0f */
[----:B------:R-:W-:Y:S01]  /*6270*/  SHF.L.W.U32.HI R28, R28, 0x19, R28 ;  /* 0x000000191c1c7819 */ /* 0x000fe20000010e1c */
[----:B------:R-:W-:Y:S02]  /*6280*/  IMAD.IADD R15, R8, 0x1, R7 ;  /* 0x00000001080f7824 */ /* 0x000fe400078e0207 */
[----:B------:R-:W-:Y:S02]  /*6290*/  IMAD.SHL.U32 R9, R13, 0x20, RZ ;  /* 0x000000200d097824 */ /* 0x000fe400078e00ff */
[----:B------:R-:W-:Y:S01]  /*62a0*/  IMAD.IADD R10, R25, 0x1, R22 ;  /* 0x00000001190a7824 */ /* 0x000fe200078e0216 */
[----:B------:R-:W-:-:S02]  /*62b0*/  LOP3.LUT R14, R14, R15, RZ, 0x3c, !PT ;  /* 0x0000000f0e0e7212 */ /* 0x000fc400078e3cff */
[----:B----4-:R-:W-:Y:S02]  /*62c0*/  IADD3 R17, PT, PT, R28, R2, R17 ;  /* 0x000000021c117210 */ /* 0x010fe40007ffe011 */
[----:B------:R-:W-:Y:S02]  /*62d0*/  IADD3 R8, P0, PT, R9, UR14, RZ ;  /* 0x0000000e09087c10 */ /* 0x000fe4000ff1e0ff */
[----:B------:R-:W-:Y:S02]  /*62e0*/  IADD3 R16, PT, PT, R0, R21, R16 ;  /* 0x0000001500107210 */ /* 0x000fe40007ffe010 */
[----:B------:R-:W-:Y:S02]  /*62f0*/  LOP3.LUT R15, R15, UR5, R20, 0x96, !PT ;  /* 0x000000050f0f7c12 */ /* 0x000fe4000f8e9614 */
[----:B------:R-:W-:Y:S02]  /*6300*/  LOP3.LUT R2, R11, R17, RZ, 0x3c, !PT ;  /* 0x000000110b027212 */ /* 0x000fe400078e3cff */
[----:B------:R-:W-:-:S02]  /*6310*/  LOP3.LUT R11, R23, R16, RZ, 0x3c, !PT ;  /* 0x00000010170b7212 */ /* 0x000fc400078e3cff */
[----:B------:R-:W-:Y:S02]  /*6320*/  LOP3.LUT R5, R10, UR8, R19, 0x96, !PT ;  /* 0x000000080a057c12 */ /* 0x000fe4000f8e9613 */
[----:B------:R-:W-:Y:S02]  /*6330*/  LEA.HI.X.SX32 R9, R9, UR15, 0x1, P0 ;  /* 0x0000000f09097c11 */ /* 0x000fe400080f0eff */
[----:B------:R-:W-:Y:S02]  /*6340*/  SHF.R.U32.HI R19, RZ, 0x8, R15 ;  /* 0x00000008ff137819 */ /* 0x000fe4000001160f */
[----:B------:R-:W-:Y:S02]  /*6350*/  SHF.L.W.U32.HI R2, R2, 0x10, R2 ;  /* 0x0000001002027819 */ /* 0x000fe40000010e02 */
[----:B------:R-:W-:Y:S01]  /*6360*/  SHF.L.W.U32.HI R11, R11, 0x10, R11 ;  /* 0x000000100b0b7819 */ /* 0x000fe20000010e0b */
[----:B------:R0:W-:Y:S01]  /*6370*/  STG.E.U8 desc[UR6][R8.64+0x9], R19 ;  /* 0x0000091308007986 */ /* 0x0001e2000c101106 */
[----:B------:R-:W-:Y:S01]  /*6380*/  LOP3.LUT R29, R29, R10, RZ, 0x3c, !PT ;  /* 0x0000000a1d1d7212 */ /* 0x000fe200078e3cff */
[----:B------:R-:W-:Y:S01]  /*6390*/  IMAD.IADD R27, R27, 0x1, R2 ;  /* 0x000000011b1b7824 */ /* 0x000fe200078e0202 */
[----:B------:R-:W-:Y:S01]  /*63a0*/  SHF.R.U32.HI R21, RZ, 0x8, R5 ;  /* 0x00000008ff157819 */ /* 0x000fe20000011605 */
[----:B------:R1:W-:Y:S01]  /*63b0*/  STG.E.U8 desc[UR6][R8.64+0x8], R15 ;  /* 0x0000080f08007986 */ /* 0x0003e2000c101106 */
[----:B------:R-:W-:-:S02]  /*63c0*/  SHF.L.W.U32.HI R10, R29, 0x19, R29 ;  /* 0x000000191d0a7819 */ /* 0x000fc40000010e1d */
[----:B------:R-:W-:Y:S02]  /*63d0*/  SHF.R.U32.HI R25, RZ, 0x10, R15 ;  /* 0x00000010ff197819 */ /* 0x000fe4000001160f */
[----:B0-----:R-:W-:Y:S01]  /*63e0*/  LOP3.LUT R19, R5, 0x1010020, RZ, 0x3c, !PT ;  /* 0x0101002005137812 */ /* 0x001fe200078e3cff */
[----:B------:R-:W-:Y:S01]  /*63f0*/  IMAD.IADD R5, R4, 0x1, R11 ;  /* 0x0000000104057824 */ /* 0x000fe200078e020b */
[----:B------:R-:W-:Y:S02]  /*6400*/  SHF.R.U32.HI R29, RZ, 0x18, R15 ;  /* 0x00000018ff1d7819 */ /* 0x000fe4000001160f */
[----:B------:R-:W-:Y:S02]  /*6410*/  LOP3.LUT R28, R28, R27, RZ, 0x3c, !PT ;  /* 0x0000001b1c1c7212 */ /* 0x000fe400078e3cff */
[----:B-1----:R-:W-:Y:S02]  /*6420*/  LOP3.LUT R15, R0, R5, RZ, 0x3c, !PT ;  /* 0x00000005000f7212 */ /* 0x002fe400078e3cff */
[----:B------:R-:W-:-:S02]  /*6430*/  SHF.L.W.U32.HI R0, R28, 0x14, R28 ;  /* 0x000000141c007819 */ /* 0x000fc40000010e1c */
[----:B------:R-:W-:Y:S02]  /*6440*/  SHF.L.W.U32.HI R15, R15, 0x14, R15 ;  /* 0x000000140f0f7819 */ /* 0x000fe40000010e0f */
[----:B------:R-:W-:Y:S02]  /*6450*/  LOP3.LUT R3, R3, R7, R10, 0x96, !PT ;  /* 0x0000000703037212 */ /* 0x000fe400078e960a */
[----:B------:R-:W-:Y:S02]  /*6460*/  SHF.L.W.U32.HI R7, R14, 0x19, R14 ;  /* 0x000000190e077819 */ /* 0x000fe40000010e0e */
[----:B------:R-:W-:Y:S02]  /*6470*/  IADD3 R17, PT, PT, R17, R0, R18 ;  /* 0x0000000011117210 */ /* 0x000fe40007ffe012 */
[----:B------:R-:W-:Y:S02]  /*6480*/  IADD3 R6, PT, PT, R16, R15, R6 ;  /* 0x0000000f10067210 */ /* 0x000fe40007ffe006 */
[----:B------:R-:W-:-:S02]  /*6490*/  LOP3.LUT R7, R22, UR19, R7, 0x96, !PT ;  /* 0x0000001316077c12 */ /* 0x000fc4000f8e9607 */
[----:B------:R-:W-:Y:S02]  /*64a0*/  LOP3.LUT R2, R2, R17, RZ, 0x3c, !PT ;  /* 0x0000001102027212 */ /* 0x000fe400078e3cff */
[----:B------:R-:W-:Y:S02]  /*64b0*/  LOP3.LUT R11, R11, R6, RZ, 0x3c, !PT ;  /* 0x000000060b0b7212 */ /* 0x000fe400078e3cff */
[----:B------:R-:W-:Y:S02]  /*64c0*/  SHF.R.U32.HI R4, RZ, 0x8, R7 ;  /* 0x00000008ff047819 */ /* 0x000fe40000011607 */
[----:B------:R-:W-:Y:S02]  /*64d0*/  SHF.L.W.U32.HI R2, R2, 0x18, R2 ;  /* 0x0000001802027819 */ /* 0x000fe40000010e02 */
[----:B------:R-:W-:Y:S01]  /*64e0*/  SHF.L.W.U32.HI R11, R11, 0x18, R11 ;  /* 0x000000180b0b7819 */ /* 0x000fe20000010e0b */
[----:B------:R0:W-:Y:S02]  /*64f0*/  STG.E.U8 desc[UR6][R8.64+0x15], R4 ;  /* 0x0000150408007986 */ /* 0x0001e4000c101106 */
[----:B------:R-:W-:Y:S01]  /*6500*/  IMAD.IADD R27, R27, 0x1, R2 ;  /* 0x000000011b1b7824 */ /* 0x000fe200078e0202 */
[----:B------:R-:W-:Y:S01]  /*6510*/  SHF.R.U32.HI R23, RZ, 0x10, R19 ;  /* 0x00000010ff177819 */ /* 0x000fe20000011613 */
[----:B------:R1:W-:Y:S03]  /*6520*/  STG.E.U8 desc[UR6][R8.64+0xa], R25 ;  /* 0x00000a1908007986 */ /* 0x0003e6000c101106 */
[----:B------:R-:W-:Y:S01]  /*6530*/  LOP3.LUT R0, R0, R27, RZ, 0x3c, !PT ;  /* 0x0000001b00007212 */ /* 0x000fe200078e3cff */
[----:B0-----:R-:W-:Y:S01]  /*6540*/  IMAD.IADD R4, R5, 0x1, R11 ;  /* 0x0000000105047824 */ /* 0x001fe200078e020b */
[----:B-1----:R-:W-:-:S04]  /*6550*/  SHF.R.U32.HI R25, RZ, 0x18, R19 ;  /* 0x00000018ff197819 */ /* 0x002fc80000011613 */
[----:B------:R-:W-:Y:S02]  /*6560*/  LOP3.LUT R15, R15, R4, RZ, 0x3c, !PT ;  /* 0x000000040f0f7212 */ /* 0x000fe400078e3cff */
[----:B------:R-:W-:Y:S01]  /*6570*/  LOP3.LUT R17, R4, UR16, R17, 0x96, !PT ;  /* 0x0000001004117c12 */ /* 0x000fe2000f8e9611 */
[----:B------:R0:W-:Y:S01]  /*6580*/  STG.E.U8 desc[UR6][R8.64+0xb], R29 ;  /* 0x00000b1d08007986 */ /* 0x0001e2000c101106 */
[----:B------:R-:W-:Y:S02]  /*6590*/  SHF.L.W.U32.HI R0, R0, 0x19, R0 ;  /* 0x0000001900007819 */ /* 0x000fe40000010e00 */
[----:B------:R-:W-:Y:S01]  /*65a0*/  SHF.L.W.U32.HI R15, R15, 0x19, R15 ;  /* 0x000000190f0f7819 */ /* 0x000fe20000010e0f */
[----:B------:R1:W-:Y:S01]  /*65b0*/  STG.E.U8 desc[UR6][R8.64+0x1], R21 ;  /* 0x0000011508007986 */ /* 0x0003e2000c101106 */
[----:B------:R-:W-:-:S03]  /*65c0*/  SHF.R.U32.HI R5, RZ, 0x8, R17 ;  /* 0x00000008ff057819 */ /* 0x000fc60000011611 */
[----:B------:R2:W-:Y:S01]  /*65d0*/  STG.E.U8 desc[UR6][R8.64], R19 ;  /* 0x0000001308007986 */ /* 0x0005e2000c101106 */
[----:B------:R-:W-:-:S03]  /*65e0*/  LOP3.LUT R27, R27, UR11, R6, 0x96, !PT ;  /* 0x0000000b1b1b7c12 */ /* 0x000fc6000f8e9606 */
[----:B------:R3:W-:Y:S01]  /*65f0*/  STG.E.U8 desc[UR6][R8.64+0x2], R23 ;  /* 0x0000021708007986 */ /* 0x0007e2000c101106 */
[----:B0-----:R-:W-:-:S03]  /*6600*/  SHF.R.U32.HI R29, RZ, 0x18, R3 ;  /* 0x00000018ff1d7819 */ /* 0x001fc60000011603 */
[----:B------:R0:W-:Y:S01]  /*6610*/  STG.E.U8 desc[UR6][R8.64+0x3], R25 ;  /* 0x0000031908007986 */ /* 0x0001e2000c101106 */
[----:B-1----:R-:W-:-:S03]  /*6620*/  SHF.R.U32.HI R21, RZ, 0x18, R7 ;  /* 0x00000018ff157819 */ /* 0x002fc60000011607 */
[----:B------:R1:W-:Y:S01]  /*6630*/  STG.E.U8 desc[UR6][R8.64+0x14], R7 ;  /* 0x0000140708007986 */ /* 0x0003e2000c101106 */
[----:B--2---:R-:W-:Y:S02]  /*6640*/  SHF.R.U32.HI R19, RZ, 0x10, R7 ;  /* 0x00000010ff137819 */ /* 0x004fe40000011607 */
[--C-:B---3--:R-:W-:Y:S01]  /*6650*/  SHF.R.U32.HI R23, RZ, 0x8, R3.reuse ;  /* 0x00000008ff177819 */ /* 0x108fe20000011603 */
[----:B------:R2:W-:Y:S01]  /*6660*/  STG.E.U8 desc[UR6][R8.64+0x1c], R3 ;  /* 0x00001c0308007986 */ /* 0x0005e2000c101106 */
[----:B0-----:R-:W-:Y:S02]  /*6670*/  SHF.R.U32.HI R25, RZ, 0x10, R3 ;  /* 0x00000010ff197819 */ /* 0x001fe40000011603 */
[----:B------:R-:W-:Y:S02]  /*6680*/  LOP3.LUT R15, R2, UR18, R15, 0x96, !PT ;  /* 0x00000012020f7c12 */ /* 0x000fe4000f8e960f */
[----:B-1----:R-:W-:Y:S02]  /*6690*/  SHF.R.U32.HI R7, RZ, 0x10, R17 ;  /* 0x00000010ff077819 */ /* 0x002fe40000011611 */
[----:B------:R-:W-:-:S02]  /*66a0*/  LOP3.LUT R11, R11, UR17, R0, 0x96, !PT ;  /* 0x000000110b0b7c12 */ /* 0x000fc4000f8e9600 */
[----:B--2---:R-:W-:Y:S01]  /*66b0*/  SHF.R.U32.HI R3, RZ, 0x18, R17 ;  /* 0x00000018ff037819 */ /* 0x004fe20000011611 */
[----:B------:R0:W-:Y:S04]  /*66c0*/  STG.E.U8 desc[UR6][R8.64+0x16], R19 ;  /* 0x0000161308007986 */ /* 0x0001e8000c101106 */
[----:B------:R1:W-:Y:S04]  /*66d0*/  STG.E.U8 desc[UR6][R8.64+0x17], R21 ;  /* 0x0000171508007986 */ /* 0x0003e8000c101106 */
[----:B------:R2:W-:Y:S04]  /*66e0*/  STG.E.U8 desc[UR6][R8.64+0x1d], R23 ;  /* 0x00001d1708007986 */ /* 0x0005e8000c101106 */
[----:B------:R3:W-:Y:S01]  /*66f0*/  STG.E.U8 desc[UR6][R8.64+0x1e], R25 ;  /* 0x00001e1908007986 */ /* 0x0007e2000c101106 */
[----:B0-----:R-:W-:-:S03]  /*6700*/  SHF.R.U32.HI R19, RZ, 0x8, R27 ;  /* 0x00000008ff137819 */ /* 0x001fc6000001161b */
[----:B------:R0:W-:Y:S01]  /*6710*/  STG.E.U8 desc[UR6][R8.64+0x5], R5 ;  /* 0x0000050508007986 */ /* 0x0001e2000c101106 */
[----:B-1----:R-:W-:-:S03]  /*6720*/  SHF.R.U32.HI R21, RZ, 0x10, R27 ;  /* 0x00000010ff157819 */ /* 0x002fc6000001161b */
[----:B------:R1:W-:Y:S01]  /*6730*/  STG.E.U8 desc[UR6][R8.64+0x6], R7 ;  /* 0x0000060708007986 */ /* 0x0003e2000c101106 */
[----:B--2---:R-:W-:-:S03]  /*6740*/  SHF.R.U32.HI R23, RZ, 0x18, R27 ;  /* 0x00000018ff177819 */ /* 0x004fc6000001161b */
[----:B------:R2:W-:Y:S01]  /*6750*/  STG.E.U8 desc[UR6][R8.64+0x4], R17 ;  /* 0x0000041108007986 */ /* 0x0005e2000c101106 */
[----:B---3--:R-:W-:-:S03]  /*6760*/  SHF.R.U32.HI R25, RZ, 0x8, R15 ;  /* 0x00000008ff197819 */ /* 0x008fc6000001160f */
[----:B------:R3:W-:Y:S01]  /*6770*/  STG.E.U8 desc[UR6][R8.64+0xc], R27 ;  /* 0x00000c1b08007986 */ /* 0x0007e2000c101106 */
[----:B0-----:R-:W-:-:S03]  /*6780*/  SHF.R.U32.HI R5, RZ, 0x10, R15 ;  /* 0x00000010ff057819 */ /* 0x001fc6000001160f */
[----:B------:R0:W-:Y:S01]  /*6790*/  STG.E.U8 desc[UR6][R8.64+0x7], R3 ;  /* 0x0000070308007986 */ /* 0x0001e2000c101106 */
[----:B-1----:R-:W-:Y:S02]  /*67a0*/  SHF.R.U32.HI R7, RZ, 0x18, R15 ;  /* 0x00000018ff077819 */ /* 0x002fe4000001160f */
[--C-:B--2---:R-:W-:Y:S02]  /*67b0*/  SHF.R.U32.HI R17, RZ, 0x8, R11.reuse ;  /* 0x00000008ff117819 */ /* 0x104fe4000001160b */
[--C-:B---3--:R-:W-:Y:S02]  /*67c0*/  SHF.R.U32.HI R27, RZ, 0x10, R11.reuse ;  /* 0x00000010ff1b7819 */ /* 0x108fe4000001160b */
[----:B0-----:R-:W-:Y:S01]  /*67d0*/  SHF.R.U32.HI R3, RZ, 0x18, R11 ;  /* 0x00000018ff037819 */ /* 0x001fe2000001160b */
[----:B------:R1:W-:Y:S01]  /*67e0*/  STG.E.U8 desc[UR6][R8.64+0x1f], R29 ;  /* 0x00001f1d08007986 */ /* 0x0003e2000c101106 */
[----:B------:R-:W-:-:S03]  /*67f0*/  IMAD.IADD R13, R12, 0x1, R13 ;  /* 0x000000010c0d7824 */ /* 0x000fc600078e020d */
        /* <DEDUP_REMOVED lines=11> */
[----:B------:R-:W-:-:S13]  /*68b0*/  ISETP.GE.AND P0, PT, R13, UR4, PT ;  /* 0x000000040d007c0c */ /* 0x000fda000bf06270 */
[----:B-1----:R-:W-:Y:S05]  /*68c0*/  @!P0 BRA `(.L_x_10) ;  /* 0xffffff9800248947 */ /* 0x002fea000383ffff */
[----:B------:R-:W-:Y:S05]  /*68d0*/  BSYNC.RECONVERGENT B0 ;  /* 0x0000000000007941 */ /* 0x000fea0003800200 */
.L_x_9:
[----:B------:R-:W-:Y:S05]  /*68e0*/  EXIT ;  /* 0x000000000000794d */ /* 0x000fea0003800000 */
.L_x_11:
        /* <DEDUP_REMOVED lines=9> */
.L_x_21:


//--------------------- .text.blake2s_batch       --------------------------
	.section	.text.blake2s_batch,"ax",@progbits
	.align	128
        .global         blake2s_batch
        .type           blake2s_batch,@function
        .size           blake2s_batch,(.L_x_22 - blake2s_batch)
        .other          blake2s_batch,@"STO_CUDA_ENTRY STV_DEFAULT"
blake2s_batch:
.text.blake2s_batch:
[----:B------:R-:W0:Y:S01]  /*0000*/  LDC R1, c[0x0][0x37c] ;  /* 0x0000df00ff017b82 */ /* 0x000e220000000800 */
[----:B------:R-:W1:Y:S01]  /*0010*/  S2R R6, SR_TID.X ;  /* 0x0000000000067919 */ /* 0x000e620000002100 */
[----:B------:R-:W2:Y:S06]  /*0020*/  LDCU UR4, c[0x0][0x360] ;  /* 0x00006c00ff0477ac */ /* 0x000eac0008000800 */
[----:B------:R-:W1:Y:S01]  /*0030*/  S2UR UR5, SR_CTAID.X ;  /* 0x00000000000579c3 */ /* 0x000e620000002500 */
[----:B0-----:R-:W-:Y:S01]  /*0040*/  VIADD R1, R1, 0xffffffc0 ;  /* 0xffffffc001017836 */ /* 0x001fe20000000000 */
[----:B------:R-:W0:Y:S06]  /*0050*/  LDCU UR6, c[0x0][0x390] ;  /* 0x00007200ff0677ac */ /* 0x000e2c0008000800 */
[----:B------:R-:W1:Y:S02]  /*0060*/  LDC R3, c[0x0][0x360] ;  /* 0x0000d800ff037b82 */ /* 0x000e640000000800 */
[----:B-1----:R-:W-:-:S05]  /*0070*/  IMAD R6, R3, UR5, R6 ;  /* 0x0000000503067c24 */ /* 0x002fca000f8e0206 */
[----:B0-----:R-:W-:-:S13]  /*0080*/  ISETP.GE.AND P0, PT, R6, UR6, PT ;  /* 0x0000000606007c0c */ /* 0x001fda000bf06270 */
[----:B--2---:R-:W-:Y:S05]  /*0090*/  @P0 EXIT ;  /* 0x000000000000094d */ /* 0x004fea0003800000 */
[----:B------:R-:W0:Y:S01]  /*00a0*/  LDCU UR5, c[0x0][0x370] ;  /* 0x00006e00ff0577ac */ /* 0x000e220008000800 */
[----:B------:R-:W1:Y:S01]  /*00b0*/  LDCU.64 UR6, c[0x0][0x358] ;  /* 0x00006b00ff0677ac */ /* 0x000e620008000a00 */
[----:B0-----:R-:W-:-:S12]  /*00c0*/  UIMAD UR4, UR4, UR5, URZ ;  /* 0x00000005040472a4 */ /* 0x001fd8000f8e02ff */
.L_x_18:
[----:B------:R-:W0:Y:S01]  /*00d0*/  LDCU UR5, c[0x0][0x394] ;  /* 0x00007280ff0577ac */ /* 0x000e220008000800 */
[----:B------:R2:W-:Y:S01]  /*00e0*/  STL.128 [R1], RZ ;  /* 0x000000ff01007387 */ /* 0x0005e20000100c00 */
[----:B------:R-:W3:Y:S03]  /*00f0*/  LDC R0, c[0x0][0x394] ;  /* 0x0000e500ff007b82 */ /* 0x000ee60000000800 */
[----:B------:R2:W-:Y:S04]  /*0100*/  STL.128 [R1+0x10], RZ ;  /* 0x000010ff01007387 */ /* 0x0005e80000100c00 */
[----:B------:R2:W-:Y:S04]  /*0110*/  STL.128 [R1+0x20], RZ ;  /* 0x000020ff01007387 */ /* 0x0005e80000100c00 */
[----:B------:R2:W-:Y:S01]  /*0120*/  STL.128 [R1+0x30], RZ ;  /* 0x000030ff01007387 */ /* 0x0005e20000100c00 */
[----:B0-----:R-:W-:-:S09]  /*0130*/  UISETP.GE.AND UP0, UPT, UR5, 0x1, UPT ;  /* 0x000000010500788c */ /* 0x001fd2000bf06270 */
[----:B--2---:R-:W-:Y:S05]  /*0140*/  BRA.U !UP0, `(.L_x_12) ;  /* 0x0000000908907547 */ /* 0x004fea000b800000 */
[----:B------:R-:W-:Y:S02]  /*0150*/  UISETP.GE.U32.AND UP0, UPT, UR5, 0x4, UPT ;  /* 0x000000040500788c */ /* 0x000fe4000bf06070 */
[----:B------:R-:W-:Y:S02]  /*0160*/  IMAD R3, R6, UR5, RZ ;  /* 0x0000000506037c24 */ /* 0x000fe4000f8e02ff */
[----:B------:R-:W-:-:S03]  /*0170*/  IMAD.MOV.U32 R10, RZ, RZ, RZ ;  /* 0x000000ffff0a7224 */ /* 0x000fc600078e00ff */
[----:B------:R-:W-:Y:S02]  /*0180*/  SHF.R.S32.HI R21, RZ, 0x1f, R3 ;  /* 0x0000001fff157819 */ /* 0x000fe40000011403 */
[----:B------:R-:W-:Y:S05]  /*0190*/  BRA.U !UP0, `(.L_x_13) ;  /* 0x0000000508e47547 */ /* 0x000fea000b800000 */
[----:B------:R-:W-:Y:S01]  /*01a0*/  IMAD.MOV.U32 R5, RZ, RZ, -0x1 ;  /* 0xffffffffff057424 */ /* 0x000fe200078e00ff */
[----:B------:R-:W0:Y:S04]  /*01b0*/  LDCU.64 UR8, c[0x0][0x380] ;  /* 0x00007000ff0877ac */ /* 0x000e280008000a00 */
[----:B---3--:R-:W-:-:S05]  /*01c0*/  VIADDMNMX.U32 R5, R0, R5, 0x3f, PT ;  /* 0x0000003f00057446 */ /* 0x008fca0003800005 */
[----:B------:R-:W-:-:S05]  /*01d0*/  VIADD R5, R5, 0x1 ;  /* 0x0000000105057836 */ /* 0x000fca0000000000 */
[----:B------:R-:W-:Y:S02]  /*01e0*/  LOP3.LUT R7, R5, 0x7c, RZ, 0xc0, !PT ;  /* 0x0000007c05077812 */ /* 0x000fe400078ec0ff */
[----:B0-----:R-:W-:-:S03]  /*01f0*/  IADD3 R4, P1, PT, R3, UR8, RZ ;  /* 0x0000000803047c10 */ /* 0x001fc6000ff3e0ff */
[--C-:B------:R-:W-:Y:S02]  /*0200*/  IMAD.MOV R2, RZ, RZ, -R7.reuse ;  /* 0x000000ffff027224 */ /* 0x100fe400078e0a07 */
[----:B------:R-:W-:Y:S01]  /*0210*/  IMAD.MOV R8, RZ, RZ, -R7 ;  /* 0x000000ffff087224 */ /* 0x000fe200078e0a07 */
[----:B------:R-:W-:Y:S02]  /*0220*/  IADD3 R4, P2, PT, R4, 0x3, RZ ;  /* 0x0000000304047810 */ /* 0x000fe40007f5e0ff */
[----:B------:R-:W-:Y:S01]  /*0230*/  ISETP.GE.AND P0, PT, R2, RZ, PT ;  /* 0x000000ff0200720c */ /* 0x000fe20003f06270 */
[----:B------:R-:W-:Y:S01]  /*0240*/  IMAD.MOV.U32 R2, RZ, RZ, R1 ;  /* 0x000000ffff027224 */ /* 0x000fe200078e0001 */
[----:B------:R-:W-:-:S11]  /*0250*/  IADD3.X R5, PT, PT, RZ, UR9, R21, P2, P1 ;  /* 0x00000009ff057c10 */ /* 0x000fd600097e2415 */
[----:B------:R-:W-:Y:S05]  /*0260*/  @P0 BRA `(.L_x_14) ;  /* 0x0000000400640947 */ /* 0x000fea0003800000 */
[----:B------:R-:W-:Y:S01]  /*0270*/  IMAD.MOV R9, RZ, RZ, -R8 ;  /* 0x000000ffff097224 */ /* 0x000fe200078e0a08 */
[----:B------:R-:W-:-:S04]  /*0280*/  PLOP3.LUT P0, PT, PT, PT, PT, 0x80, 0x8 ;  /* 0x000000000008781c */ /* 0x000fc80003f0f070 */
[----:B------:R-:W-:-:S13]  /*0290*/  ISETP.GT.AND P1, PT, R9, 0xc, PT ;  /* 0x0000000c0900780c */ /* 0x000fda0003f24270 */
[----:B------:R-:W-:Y:S05]  /*02a0*/  @!P1 BRA `(.L_x_15) ;  /* 0x0000000000d09947 */ /* 0x000fea0003800000 */
[----:B------:R-:W-:-:S13]  /*02b0*/  PLOP3.LUT P0, PT, PT, PT, PT, 0x8, 0x80 ;  /* 0x000000000080781c */ /* 0x000fda0003f0e170 */
.L_x_16:
[----:B-1----:R-:W2:Y:S04]  /*02c0*/  LDG.E.U8.CONSTANT R11, desc[UR6][R4.64+-0x2] ;  /* 0xfffffe06040b7981 */ /* 0x002ea8000c1e9100 */
[----:B------:R-:W3:Y:S04]  /*02d0*/  LDG.E.U8.CONSTANT R14, desc[UR6][R4.64+0x2] ;  /* 0x00000206040e7981 */ /* 0x000ee8000c1e9100 */
[----:B------:R-:W4:Y:S04]  /*02e0*/  LDG.E.U8.CONSTANT R9, desc[UR6][R4.64+-0x3] ;  /* 0xfffffd0604097981 */ /* 0x000f28000c1e9100 */
[----:B------:R-:W4:Y:S04]  /*02f0*/  LDL R10, [R2] ;  /* 0x00000000020a7983 */ /* 0x000f280000100800 */
[----:B------:R-:W5:Y:S04]  /*0300*/  LDG.E.U8.CONSTANT R12, desc[UR6][R4.64+0x1] ;  /* 0x00000106040c7981 */ /* 0x000f68000c1e9100 */
[----:B------:R-:W5:Y:S04]  /*0310*/  LDL R13, [R2+0x4] ;  /* 0x00000400020d7983 */ /* 0x000f680000100800 */
[----:B------:R-:W5:Y:S04]  /*0320*/  LDG.E.U8.CONSTANT R22, desc[UR6][R4.64+0x6] ;  /* 0x0000060604167981 */ /* 0x000f68000c1e9100 */
[----:B------:R-:W5:Y:S04]  /*0330*/  LDG.E.U8.CONSTANT R25, desc[UR6][R4.64+0xa] ;  /* 0x00000a0604197981 */ /* 0x000f68000c1e9100 */
[----:B------:R-:W5:Y:S04]  /*0340*/  LDG.E.U8.CONSTANT R16, desc[UR6][R4.64+0x5] ;  /* 0x0000050604107981 */ /* 0x000f68000c1e9100 */
[----:B------:R-:W5:Y:S04]  /*0350*/  LDL R15, [R2+0x8] ;  /* 0x00000800020f7983 */ /* 0x000f680000100800 */
[----:B------:R-:W5:Y:S04]  /*0360*/  LDG.E.U8.CONSTANT R23, desc[UR6][R4.64+0x9] ;  /* 0x0000090604177981 */ /* 0x000f68000c1e9100 */
[----:B------:R-:W5:Y:S04]  /*0370*/  LDL R24, [R2+0xc] ;  /* 0x00000c0002187983 */ /* 0x000f680000100800 */
[----:B------:R-:W5:Y:S04]  /*0380*/  LDG.E.U8.CONSTANT R20, desc[UR6][R4.64+-0x1] ;  /* 0xffffff0604147981 */ /* 0x000f68000c1e9100 */
[----:B------:R-:W5:Y:S04]  /*0390*/  LDG.E.U8.CONSTANT R19, desc[UR6][R4.64] ;  /* 0x0000000604137981 */ /* 0x000f68000c1e9100 */
[----:B------:R-:W5:Y:S04]  /*03a0*/  LDG.E.U8.CONSTANT R18, desc[UR6][R4.64+0x3] ;  /* 0x0000030604127981 */ /* 0x000f68000c1e9100 */
[----:B------:R-:W5:Y:S01]  /*03b0*/  LDG.E.U8.CONSTANT R17, desc[UR6][R4.64+0x4] ;  /* 0x0000040604117981 */ /* 0x000f62000c1e9100 */
[----:B--2---:R-:W-:-:S02]  /*03c0*/  IMAD.SHL.U32 R11, R11, 0x100, RZ ;  /* 0x000001000b0b7824 */ /* 0x004fc400078e00ff */
[----:B---3--:R-:W-:-:S03]  /*03d0*/  IMAD.SHL.U32 R14, R14, 0x100, RZ ;  /* 0x000001000e0e7824 */ /* 0x008fc600078e00ff */
[----:B----4-:R-:W-:Y:S02]  /*03e0*/  LOP3.LUT R9, R11, R10, R9, 0xfe, !PT ;  /* 0x0000000a0b097212 */ /* 0x010fe400078efe09 */
[----:B------:R-:W2:Y:S01]  /*03f0*/  LDG.E.U8.CONSTANT R11, desc[UR6][R4.64+0xc] ;  /* 0x00000c06040b7981 */ /* 0x000ea2000c1e9100 */
[----:B-----5:R-:W-:-:S03]  /*0400*/  LOP3.LUT R10, R14, R13, R12, 0xfe, !PT ;  /* 0x0000000d0e0a7212 */ /* 0x020fc600078efe0c */
[----:B------:R-:W3:Y:S04]  /*0410*/  LDG.E.U8.CONSTANT R14, desc[UR6][R4.64+0x7] ;  /* 0x00000706040e7981 */ /* 0x000ee8000c1e9100 */
[----:B------:R-:W4:Y:S04]  /*0420*/  LDG.E.U8.CONSTANT R13, desc[UR6][R4.64+0x8] ;  /* 0x00000806040d7981 */ /* 0x000f28000c1e9100 */
[----:B------:R0:W5:Y:S01]  /*0430*/  LDG.E.U8.CONSTANT R12, desc[UR6][R4.64+0xb] ;  /* 0x00000b06040c7981 */ /* 0x000162000c1e9100 */
[----:B------:R-:W-:Y:S02]  /*0440*/  VIADD R8, R8, 0x10 ;  /* 0x0000001008087836 */ /* 0x000fe40000000000 */
[----:B------:R-:W-:-:S02]  /*0450*/  IMAD.SHL.U32 R22, R22, 0x100, RZ ;  /* 0x0000010016167824 */ /* 0x000fc400078e00ff */
[----:B------:R-:W-:Y:S01]  /*0460*/  IMAD.SHL.U32 R25, R25, 0x100, RZ ;  /* 0x0000010019197824 */ /* 0x000fe200078e00ff */
[----:B------:R-:W-:Y:S02]  /*0470*/  ISETP.GE.AND P1, PT, R8, -0xc, PT ;  /* 0xfffffff40800780c */ /* 0x000fe40003f26270 */
[----:B------:R-:W-:Y:S02]  /*0480*/  LOP3.LUT R16, R22, R15, R16, 0xfe, !PT ;  /* 0x0000000f16107212 */ /* 0x000fe400078efe10 */
[----:B------:R-:W-:Y:S01]  /*0490*/  LOP3.LUT R15, R25, R24, R23, 0xfe, !PT ;  /* 0x00000018190f7212 */ /* 0x000fe200078efe17 */
[----:B------:R-:W-:Y:S02]  /*04a0*/  IMAD.U32 R20, R20, 0x10000, RZ ;  /* 0x0001000014147824 */ /* 0x000fe400078e00ff */
[----:B------:R-:W-:Y:S02]  /*04b0*/  IMAD.SHL.U32 R19, R19, 0x1000000, RZ ;  /* 0x0100000013137824 */ /* 0x000fe400078e00ff */
[----:B------:R-:W-:-:S02]  /*04c0*/  IMAD.U32 R23, R18, 0x10000, RZ ;  /* 0x0001000012177824 */ /* 0x000fc400078e00ff */
[----:B------:R-:W-:Y:S01]  /*04d0*/  IMAD.SHL.U32 R17, R17, 0x1000000, RZ ;  /* 0x0100000011117824 */ /* 0x000fe200078e00ff */
[----:B------:R-:W-:Y:S02]  /*04e0*/  LOP3.LUT R9, R19, R20, R9, 0xfe, !PT ;  /* 0x0000001413097212 */ /* 0x000fe400078efe09 */
[----:B0-----:R-:W-:Y:S02]  /*04f0*/  IADD3 R4, P2, PT, R4, 0x10, RZ ;  /* 0x0000001004047810 */ /* 0x001fe40007f5e0ff */
[----:B------:R-:W-:Y:S01]  /*0500*/  LOP3.LUT R17, R17, R23, R10, 0xfe, !PT ;  /* 0x0000001711117212 */ /* 0x000fe200078efe0a */
[----:B------:R-:W-:Y:S02]  /*0510*/  STL [R2], R9 ;  /* 0x0000000902007387 */ /* 0x000fe40000100800 */
[----:B------:R-:W-:Y:S02]  /*0520*/  IMAD.X R5, RZ, RZ, R5, P2 ;  /* 0x000000ffff057224 */ /* 0x000fe400010e0605 */
[----:B------:R-:W-:Y:S01]  /*0530*/  STL [R2+0x4], R17 ;  /* 0x0000041102007387 */ /* 0x000fe20000100800 */
[----:B--2---:R-:W-:-:S02]  /*0540*/  IMAD.SHL.U32 R11, R11, 0x1000000, RZ ;  /* 0x010000000b0b7824 */ /* 0x004fc400078e00ff */
[----:B---3--:R-:W-:Y:S02]  /*0550*/  IMAD.U32 R25, R14, 0x10000, RZ ;  /* 0x000100000e197824 */ /* 0x008fe400078e00ff */
[----:B----4-:R-:W-:Y:S02]  /*0560*/  IMAD.SHL.U32 R13, R13, 0x1000000, RZ ;  /* 0x010000000d0d7824 */ /* 0x010fe400078e00ff */
[----:B-----5:R-:W-:-:S03]  /*0570*/  IMAD.U32 R12, R12, 0x10000, RZ ;  /* 0x000100000c0c7824 */ /* 0x020fc600078e00ff */
[----:B------:R-:W-:Y:S02]  /*0580*/  LOP3.LUT R13, R13, R25, R16, 0xfe, !PT ;  /* 0x000000190d0d7212 */ /* 0x000fe400078efe10 */
[----:B------:R-:W-:-:S03]  /*0590*/  LOP3.LUT R11, R11, R12, R15, 0xfe, !PT ;  /* 0x0000000c0b0b7212 */ /* 0x000fc600078efe0f */
[----:B------:R-:W-:Y:S04]  /*05a0*/  STL [R2+0x8], R13 ;  /* 0x0000080d02007387 */ /* 0x000fe80000100800 */
[----:B------:R0:W-:Y:S02]  /*05b0*/  STL [R2+0xc], R11 ;  /* 0x00000c0b02007387 */ /* 0x0001e40000100800 */
[----:B0-----:R-:W-:Y:S01]  /*05c0*/  VIADD R2, R2, 0x10 ;  /* 0x0000001002027836 */ /* 0x001fe20000000000 */
[----:B------:R-:W-:Y:S06]  /*05d0*/  @!P1 BRA `(.L_x_16) ;  /* 0xfffffffc00389947 */ /* 0x000fec000383ffff */
[----:B------:R-:W-:-:S07]  /*05e0*/  IMAD.MOV.U32 R10, RZ, RZ, R7 ;  /* 0x000000ffff0a7224 */ /* 0x000fce00078e0007 */
.L_x_15:
[----:B------:R-:W-:-:S05]  /*05f0*/  IMAD.MOV R9, RZ, RZ, -R8 ;  /* 0x000000ffff097224 */ /* 0x000fca00078e0a08 */
[----:B------:R-:W-:-:S13]  /*0600*/  ISETP.GT.AND P1, PT, R9, 0x4, PT ;  /* 0x000000040900780c */ /* 0x000fda0003f24270 */
[----:B------:R-:W-:Y:S05]  /*0610*/  @!P1 BRA `(.L_x_17) ;  /* 0x0000000000709947 */ /* 0x000fea0003800000 */
[----:B-1----:R-:W2:Y:S04]  /*0620*/  LDG.E.U8.CONSTANT R11, desc[UR6][R4.64+-0x2] ;  /* 0xfffffe06040b7981 */ /* 0x002ea8000c1e9100 */
[----:B------:R-:W3:Y:S04]  /*0630*/  LDG.E.U8.CONSTANT R16, desc[UR6][R4.64+0x2] ;  /* 0x0000020604107981 */ /* 0x000ee8000c1e9100 */
[----:B------:R-:W4:Y:S04]  /*0640*/  LDG.E.U8.CONSTANT R12, desc[UR6][R4.64+-0x1] ;  /* 0xffffff06040c7981 */ /* 0x000f28000c1e9100 */
[----:B------:R-:W5:Y:S04]  /*0650*/  LDG.E.U8.CONSTANT R13, desc[UR6][R4.64] ;  /* 0x00000006040d7981 */ /* 0x000f68000c1e9100 */
[----:B------:R-:W5:Y:S04]  /*0660*/  LDG.E.U8.CONSTANT R17, desc[UR6][R4.64+0x3] ;  /* 0x0000030604117981 */ /* 0x000f68000c1e9100 */
[----:B------:R-:W5:Y:S04]  /*0670*/  LDG.E.U8.CONSTANT R18, desc[UR6][R4.64+0x4] ;  /* 0x0000040604127981 */ /* 0x000f68000c1e9100 */
[----:B------:R-:W5:Y:S04]  /*0680*/  LDG.E.U8.CONSTANT R9, desc[UR6][R4.64+-0x3] ;  /* 0xfffffd0604097981 */ /* 0x000f68000c1e9100 */
[----:B------:R-:W5:Y:S04]  /*0690*/  LDL R10, [R2] ;  /* 0x00000000020a7983 */ /* 0x000f680000100800 */
[----:B------:R0:W5:Y:S04]  /*06a0*/  LDG.E.U8.CONSTANT R14, desc[UR6][R4.64+0x1] ;  /* 0x00000106040e7981 */ /* 0x000168000c1e9100 */
[----:B------:R-:W5:Y:S01]  /*06b0*/  LDL R15, [R2+0x4] ;  /* 0x00000400020f7983 */ /* 0x000f620000100800 */
[----:B------:R-:W-:-:S02]  /*06c0*/  PLOP3.LUT P0, PT, PT, PT, PT, 0x8, 0x80 ;  /* 0x000000000080781c */ /* 0x000fc40003f0e170 */
[----:B0-----:R-:W-:Y:S01]  /*06d0*/  IADD3 R4, P1, PT, R4, 0x8, RZ ;  /* 0x0000000804047810 */ /* 0x001fe20007f3e0ff */
[----:B------:R-:W-:-:S04]  /*06e0*/  VIADD R8, R8, 0x8 ;  /* 0x0000000808087836 */ /* 0x000fc80000000000 */
[----:B------:R-:W-:Y:S02]  /*06f0*/  IMAD.X R5, RZ, RZ, R5, P1 ;  /* 0x000000ffff057224 */ /* 0x000fe400008e0605 */
[----:B--2---:R-:W-:Y:S02]  /*0700*/  IMAD.SHL.U32 R11, R11, 0x100, RZ ;  /* 0x000001000b0b7824 */ /* 0x004fe400078e00ff */
[----:B---3--:R-:W-:Y:S02]  /*0710*/  IMAD.SHL.U32 R16, R16, 0x100, RZ ;  /* 0x0000010010107824 */ /* 0x008fe400078e00ff */
[----:B----4-:R-:W-:Y:S02]  /*0720*/  IMAD.U32 R12, R12, 0x10000, RZ ;  /* 0x000100000c0c7824 */ /* 0x010fe400078e00ff */
[----:B-----5:R-:W-:Y:S02]  /*0730*/  IMAD.SHL.U32 R13, R13, 0x1000000, RZ ;  /* 0x010000000d0d7824 */ /* 0x020fe400078e00ff */
[----:B------:R-:W-:-:S02]  /*0740*/  IMAD.U32 R17, R17, 0x10000, RZ ;  /* 0x0001000011117824 */ /* 0x000fc400078e00ff */
[----:B------:R-:W-:Y:S01]  /*0750*/  IMAD.SHL.U32 R18, R18, 0x1000000, RZ ;  /* 0x0100000012127824 */ /* 0x000fe200078e00ff */
[----:B------:R-:W-:-:S04]  /*0760*/  LOP3.LUT R9, R11, R10, R9, 0xfe, !PT ;  /* 0x0000000a0b097212 */ /* 0x000fc800078efe09 */
[----:B------:R-:W-:Y:S02]  /*0770*/  LOP3.LUT R9, R13, R12, R9, 0xfe, !PT ;  /* 0x0000000c0d097212 */ /* 0x000fe400078efe09 */
[----:B------:R-:W-:-:S04]  /*0780*/  LOP3.LUT R14, R16, R15, R14, 0xfe, !PT ;  /* 0x0000000f100e7212 */ /* 0x000fc800078efe0e */
[----:B------:R-:W-:Y:S01]  /*0790*/  LOP3.LUT R17, R18, R17, R14, 0xfe, !PT ;  /* 0x0000001112117212 */ /* 0x000fe200078efe0e */
[----:B------:R-:W-:Y:S01]  /*07a0*/  STL [R2], R9 ;  /* 0x0000000902007387 */ /* 0x000fe20000100800 */
[----:B------:R-:W-:-:S03]  /*07b0*/  IMAD.MOV.U32 R10, RZ, RZ, R7 ;  /* 0x000000ffff0a7224 */ /* 0x000fc600078e0007 */
[----:B------:R0:W-:Y:S02]  /*07c0*/  STL [R2+0x4], R17 ;  /* 0x0000041102007387 */ /* 0x0001e40000100800 */
[----:B0-----:R-:W-:-:S07]  /*07d0*/  VIADD R2, R2, 0x8 ;  /* 0x0000000802027836 */ /* 0x001fce0000000000 */
.L_x_17:
[----:B------:R-:W-:-:S13]  /*07e0*/  ISETP.NE.OR P0, PT, R8, RZ, P0 ;  /* 0x000000ff0800720c */ /* 0x000fda0000705670 */
[----:B------:R-:W-:Y:S05]  /*07f0*/  @!P0 BRA `(.L_x_13) ;  /* 0x00000000004c8947 */ /* 0x000fea0003800000 */
.L_x_14:
[----:B-1----:R-:W2:Y:S04]  /*0800*/  LDG.E.U8.CONSTANT R11, desc[UR6][R4.64+-0x2] ;  /* 0xfffffe06040b7981 */ /* 0x002ea8000c1e9100 */
[----:B------:R-:W3:Y:S04]  /*0810*/  LDG.E.U8.CONSTANT R12, desc[UR6][R4.64+-0x1] ;  /* 0xffffff06040c7981 */ /* 0x000ee8000c1e9100 */
[----:B------:R-:W4:Y:S04]  /*0820*/  LDG.E.U8.CONSTANT R13, desc[UR6][R4.64] ;  /* 0x00000006040d7981 */ /* 0x000f28000c1e9100 */
[----:B------:R-:W5:Y:S04]  /*0830*/  LDG.E.U8.CONSTANT R10, desc[UR6][R4.64+-0x3] ;  /* 0xfffffd06040a7981 */ /* 0x000f68000c1e9100 */
[----:B------:R-:W5:Y:S01]  /*0840*/  LDL R9, [R2] ;  /* 0x0000000002097983 */ /* 0x000f620000100800 */
[----:B------:R-:W-:-:S05]  /*0850*/  VIADD R8, R8, 0x4 ;  /* 0x0000000408087836 */ /* 0x000fca0000000000 */
[----:B------:R-:W-:Y:S01]  /*0860*/  ISETP.NE.AND P0, PT, R8, RZ, PT ;  /* 0x000000ff0800720c */ /* 0x000fe20003f05270 */
[----:B--2---:R-:W-:Y:S02]  /*0870*/  IMAD.SHL.U32 R11, R11, 0x100, RZ ;  /* 0x000001000b0b7824 */ /* 0x004fe400078e00ff */
[----:B---3--:R-:W-:Y:S02]  /*0880*/  IMAD.U32 R12, R12, 0x10000, RZ ;  /* 0x000100000c0c7824 */ /* 0x008fe400078e00ff */
[----:B----4-:R-:W-:Y:S01]  /*0890*/  IMAD.SHL.U32 R13, R13, 0x1000000, RZ ;  /* 0x010000000d0d7824 */ /* 0x010fe200078e00ff */
[----:B-----5:R-:W-:Y:S02]  /*08a0*/  LOP3.LUT R9, R11, R9, R10, 0xfe, !PT ;  /* 0x000000090b097212 */ /* 0x020fe400078efe0a */
[----:B------:R-:W-:Y:S02]  /*08b0*/  IADD3 R10, P1, PT, R4, 0x4, RZ ;  /* 0x00000004040a7810 */ /* 0x000fe40007f3e0ff */
[----:B------:R-:W-:-:S03]  /*08c0*/  LOP3.LUT R9, R13, R12, R9, 0xfe, !PT ;  /* 0x0000000c0d097212 */ /* 0x000fc600078efe09 */
[----:B------:R-:W-:Y:S02]  /*08d0*/  IMAD.X R5, RZ, RZ, R5, P1 ;  /* 0x000000ffff057224 */ /* 0x000fe400008e0605 */
[----:B------:R0:W-:Y:S01]  /*08e0*/  STL [R2], R9 ;  /* 0x0000000902007387 */ /* 0x0001e20000100800 */
[----:B------:R-:W-:Y:S02]  /*08f0*/  IMAD.MOV.U32 R4, RZ, RZ, R10 ;  /* 0x000000ffff047224 */ /* 0x000fe400078e000a */
[----:B0-----:R-:W-:Y:S01]  /*0900*/  VIADD R2, R2, 0x4 ;  /* 0x0000000402027836 */ /* 0x001fe20000000000 */
[----:B------:R-:W-:Y:S06]  /*0910*/  @P0 BRA `(.L_x_14) ;  /* 0xfffffffc00b80947 */ /* 0x000fec000383ffff */
[----:B------:R-:W-:-:S07]  /*0920*/  IMAD.MOV.U32 R10, RZ, RZ, R7 ;  /* 0x000000ffff0a7224 */ /* 0x000fce00078e0007 */
.L_x_13:
[----:B------:R-:W-:-:S05]  /*0930*/  IMAD.MOV.U32 R5, RZ, RZ, -0x1 ;  /* 0xffffffffff057424 */ /* 0x000fca00078e00ff */
[----:B---3--:R-:W-:-:S05]  /*0940*/  VIADDMNMX.U32 R5, R0, R5, 0x3f, PT ;  /* 0x0000003f00057446 */ /* 0x008fca0003800005 */
[----:B------:R-:W-:-:S05]  /*0950*/  VIADD R5, R5, 0x1 ;  /* 0x0000000105057836 */ /* 0x000fca0000000000 */
[----:B------:R-:W-:-:S04]  /*0960*/  LOP3.LUT R9, R5, 0x3, RZ, 0xc0, !PT ;  /* 0x0000000305097812 */ /* 0x000fc800078ec0ff */
[----:B------:R-:W-:-:S13]  /*0970*/  ISETP.NE.AND P0, PT, R9, RZ, PT ;  /* 0x000000ff0900720c */ /* 0x000fda0003f05270 */
[----:B------:R-:W-:Y:S05]  /*0980*/  @!P0 BRA `(.L_x_12) ;  /* 0x0000000000808947 */ /* 0x000fea0003800000 */
[----:B------:R-:W0:Y:S01]  /*0990*/  LDCU.64 UR8, c[0x0][0x380] ;  /* 0x00007000ff0877ac */ /* 0x000e220008000a00 */
[----:B------:R-:W-:-:S05]  /*09a0*/  LOP3.LUT R2, R10, 0x7c, RZ, 0xc0, !PT ;  /* 0x0000007c0a027812 */ /* 0x000fca00078ec0ff */
[----:B------:R-:W-:Y:S01]  /*09b0*/  IMAD.IADD R7, R1, 0x1, R2 ;  /* 0x0000000101077824 */ /* 0x000fe200078e0202 */
[----:B0-----:R-:W-:-:S04]  /*09c0*/  IADD3 R4, P0, P1, R10, UR8, R3 ;  /* 0x000000080a047c10 */ /* 0x001fc8000f91e003 */
[----:B------:R-:W2:Y:S01]  /*09d0*/  LDL R3, [R7] ;  /* 0x0000000007037983 */ /* 0x000ea20000100800 */
[----:B------:R-:W-:-:S05]  /*09e0*/  IADD3.X R5, PT, PT, RZ, UR9, R21, P0, P1 ;  /* 0x00000009ff057c10 */ /* 0x000fca00087e2415 */
[----:B-1----:R-:W2:Y:S01]  /*09f0*/  LDG.E.U8.CONSTANT R2, desc[UR6][R4.64] ;  /* 0x0000000604027981 */ /* 0x002ea2000c1e9100 */
[----:B------:R-:W-:Y:S02]  /*0a00*/  ISETP.NE.AND P0, PT, R9, 0x1, PT ;  /* 0x000000010900780c */ /* 0x000fe40003f05270 */
[----:B--2---:R-:W-:-:S05]  /*0a10*/  LOP3.LUT R2, R2, R3, RZ, 0xfc, !PT ;  /* 0x0000000302027212 */ /* 0x004fca00078efcff */
[----:B------:R0:W-:Y:S06]  /*0a20*/  STL [R7], R2 ;  /* 0x0000000207007387 */ /* 0x0001ec0000100800 */
[----:B------:R-:W-:Y:S05]  /*0a30*/  @!P0 BRA `(.L_x_12) ;  /* 0x0000000000548947 */ /* 0x000fea0003800000 */
[----:B------:R-:W-:-:S05]  /*0a40*/  VIADD R3, R10, 0x1 ;  /* 0x000000010a037836 */ /* 0x000fca0000000000 */
[----:B0-----:R-:W-:-:S05]  /*0a50*/  LOP3.LUT R2, R3, 0xfc, RZ, 0xc0, !PT ;  /* 0x000000fc03027812 */ /* 0x001fca00078ec0ff */
[----:B------:R-:W-:Y:S02]  /*0a60*/  IMAD.IADD R12, R1, 0x1, R2 ;  /* 0x00000001010c7824 */ /* 0x000fe400078e0202 */
[----:B------:R-:W2:Y:S04]  /*0a70*/  LDG.E.U8.CONSTANT R2, desc[UR6][R4.64+0x1] ;  /* 0x0000010604027981 */ /* 0x000ea8000c1e9100 */
[----:B------:R-:W3:Y:S01]  /*0a80*/  LDL R8, [R12] ;  /* 0x000000000c087983 */ /* 0x000ee20000100800 */
[----:B------:R-:W-:Y:S01]  /*0a90*/  ISETP.NE.AND P0, PT, R9, 0x2, PT ;  /* 0x000000020900780c */ /* 0x000fe20003f05270 */
[----:B------:R-:W-:-:S05]  /*0aa0*/  IMAD.SHL.U32 R3, R3, 0x8, RZ ;  /* 0x0000000803037824 */ /* 0x000fca00078e00ff */
[----:B------:R-:W-:-:S07]  /*0ab0*/  LOP3.LUT R3, R3, 0x18, RZ, 0xc0, !PT ;  /* 0x0000001803037812 */ /* 0x000fce00078ec0ff */
[----:B------:R-:W-:Y:S01]  /*0ac0*/  @P0 VIADD R10, R10, 0x2 ;  /* 0x000000020a0a0836 */ /* 0x000fe20000000000 */
[----:B--2---:R-:W-:-:S04]  /*0ad0*/  SHF.L.U32 R3, R2, R3, RZ ;  /* 0x0000000302037219 */ /* 0x004fc800000006ff */
[----:B------:R-:W-:Y:S02]  /*0ae0*/  @P0 LOP3.LUT R2, R10, 0xfc, RZ, 0xc0, !PT ;  /* 0x000000fc0a020812 */ /* 0x000fe400078ec0ff */
[----:B---3--:R-:W-:-:S03]  /*0af0*/  LOP3.LUT R3, R3, R8, RZ, 0xfc, !PT ;  /* 0x0000000803037212 */ /* 0x008fc600078efcff */
[----:B------:R-:W-:Y:S02]  /*0b00*/  @P0 IMAD.IADD R11, R1, 0x1, R2 ;  /* 0x00000001010b0824 */ /* 0x000fe400078e0202 */
[----:B------:R-:W2:Y:S04]  /*0b10*/  @P0 LDG.E.U8.CONSTANT R2, desc[UR6][R4.64+0x2] ;  /* 0x0000020604020981 */ /* 0x000ea8000c1e9100 */
[----:B------:R4:W-:Y:S04]  /*0b20*/  STL [R12], R3 ;  /* 0x000000030c007387 */ /* 0x0009e80000100800 */
[----:B------:R-:W3:Y:S01]  /*0b30*/  @P0 LDL R9, [R11] ;  /* 0x000000000b090983 */ /* 0x000ee20000100800 */
[----:B------:R-:W-:-:S05]  /*0b40*/  @P0 IMAD.SHL.U32 R10, R10, 0x8, RZ ;  /* 0x000000080a0a0824 */ /* 0x000fca00078e00ff */
[----:B------:R-:W-:-:S04]  /*0b50*/  @P0 LOP3.LUT R7, R10, 0x18, RZ, 0xc0, !PT ;  /* 0x000000180a070812 */ /* 0x000fc800078ec0ff */
[----:B--2---:R-:W-:-:S04]  /*0b60*/  @P0 SHF.L.U32 R2, R2, R7, RZ ;  /* 0x0000000702020219 */ /* 0x004fc800000006ff */
[----:B---3--:R-:W-:-:S05]  /*0b70*/  @P0 LOP3.LUT R2, R2, R9, RZ, 0xfc, !PT ;  /* 0x0000000902020212 */ /* 0x008fca00078efcff */
[----:B------:R4:W-:Y:S02]  /*0b80*/  @P0 STL [R11], R2 ;  /* 0x000000020b000387 */ /* 0x0009e40000100800 */
.L_x_12:
[----:B0---4-:R-:W0:Y:S01]  /*0b90*/  LDC.U8 R2, c[0x3][0x22] ;  /* 0x00c00880ff027b82 */ /* 0x011e220000000000 */
[----:B------:R-:W2:Y:S01]  /*0ba0*/  LDCU.128 UR8, c[0x3][URZ] ;  /* 0x00c00000ff0877ac */ /* 0x000ea20008000c00 */
[----:B------:R-:W4:Y:S06]  /*0bb0*/  LDCU.64 UR12, c[0x3][0x10] ;  /* 0x00c00200ff0c77ac */ /* 0x000f2c0008000a00 */
[----:B------:R-:W5:Y:S01]  /*0bc0*/  LDC.64 R4, c[0x3][0x20] ;  /* 0x00c00800ff047b82 */ /* 0x000f620000000a00 */
[----:B------:R-:W1:Y:S07]  /*0bd0*/  LDCU UR5, c[0x3][URZ] ;  /* 0x00c00000ff0577ac */ /* 0x000e6e0008000800 */
[----:B------:R-:W3:Y:S01]  /*0be0*/  LDC.U8 R10, c[0x3][0x23] ;  /* 0x00c008c0ff0a7b82 */ /* 0x000ee20000000000 */
[----:B0-----:R-:W-:-:S07]  /*0bf0*/  IMAD R18, R2, 0x4, R1 ;  /* 0x0000000402127824 */ /* 0x001fce00078e0201 */
[----:B------:R-:W0:Y:S01]  /*0c00*/  LDC.U8 R8, c[0x3][0x21] ;  /* 0x00c00840ff087b82 */ /* 0x000e220000000000 */
[----:B------:R-:W2:Y:S01]  /*0c10*/  LDL R18, [R18] ;  /* 0x0000000012127983 */ /* 0x000ea20000100800 */
[----:B-----5:R-:W-:-:S06]  /*0c20*/  LOP3.LUT R4, R4, 0xff, RZ, 0xc0, !PT ;  /* 0x000000ff04047812 */ /* 0x020fcc00078ec0ff */
[----:B------:R-:W5:Y:S01]  /*0c30*/  LDC.64 R2, c[0x3][0x28] ;  /* 0x00c00a00ff027b82 */ /* 0x000f620000000a00 */
[--C-:B------:R-:W-:Y:S02]  /*0c40*/  IMAD R4, R4, 0x4, R1.reuse ;  /* 0x0000000404047824 */ /* 0x100fe400078e0201 */
[----:B---3--:R-:W-:-:S03]  /*0c50*/  IMAD R10, R10, 0x4, R1 ;  /* 0x000000040a0a7824 */ /* 0x008fc600078e0201 */
[----:B------:R3:W4:Y:S02]  /*0c60*/  LDL R11, [R4] ;  /* 0x00000000040b7983 */ /* 0x0007240000100800 */
[----:B------:R-:W1:Y:S02]  /*0c70*/  LDC.U8 R20, c[0x3][0x26] ;  /* 0x00c00980ff147b82 */ /* 0x000e640000000000 */
[----:B------:R-:W4:Y:S01]  /*0c80*/  LDL R10, [R10] ;  /* 0x000000000a0a7983 */ /* 0x000f220000100800 */
[----:B------:R-:W-:Y:S01]  /*0c90*/  LOP3.LUT R12, R5, 0xff, RZ, 0xc0, !PT ;  /* 0x000000ff050c7812 */ /* 0x000fe200078ec0ff */
[----:B0-----:R-:W-:-:S04]  /*0ca0*/  IMAD R8, R8, 0x4, R1 ;  /* 0x0000000408087824 */ /* 0x001fc800078e0201 */
[----:B------:R-:W0:Y:S01]  /*0cb0*/  LDC.U8 R16, c[0x3][0x25] ;  /* 0x00c00940ff107b82 */ /* 0x000e220000000000 */
[----:B------:R-:W-:Y:S01]  /*0cc0*/  IMAD R25, R12, 0x4, R1 ;  /* 0x000000040c197824 */ /* 0x000fe200078e0201 */
[----:B------:R0:W4:Y:S01]  /*0cd0*/  LDL R14, [R8] ;  /* 0x00000000080e7983 */ /* 0x0001220000100800 */
[----:B-----5:R-:W-:-:S04]  /*0ce0*/  LOP3.LUT R2, R2, 0xff, RZ, 0xc0, !PT ;  /* 0x000000ff02027812 */ /* 0x020fc800078ec0ff */
[----:B------:R-:W5:Y:S01]  /*0cf0*/  LDL R25, [R25] ;  /* 0x0000000019197983 */ /* 0x000f620000100800 */
[--C-:B---3--:R-:W-:Y:S02]  /*0d00*/  IMAD R4, R2, 0x4, R1.reuse ;  /* 0x0000000402047824 */ /* 0x108fe400078e0201 */
[----:B-1----:R-:W-:-:S03]  /*0d10*/  IMAD R12, R20, 0x4, R1 ;  /* 0x00000004140c7824 */ /* 0x002fc600078e0201 */
[----:B------:R4:W3:Y:S04]  /*0d20*/  LDL R20, [R4] ;  /* 0x0000000004147983 */ /* 0x0008e80000100800 */
[----:B------:R-:W5:Y:S01]  /*0d30*/  LDL R12, [R12] ;  /* 0x000000000c0c7983 */ /* 0x000f620000100800 */
[----:B------:R-:W1:Y:S01]  /*0d40*/  LDC.U8 R2, c[0x3][0x27] ;  /* 0x00c009c0ff027b82 */ /* 0x000e620000000000 */
[----:B0-----:R-:W-:-:S06]  /*0d50*/  IMAD R16, R16, 0x4, R1 ;  /* 0x0000000410107824 */ /* 0x001fcc00078e0201 */
[----:B------:R-:W5:Y:S01]  /*0d60*/  LDL R16, [R16] ;  /* 0x0000000010107983 */ /* 0x000f620000100800 */
[----:B-1----:R-:W-:Y:S02]  /*0d70*/  IMAD R13, R2, 0x4, R1 ;  /* 0x00000004020d7824 */ /* 0x002fe400078e0201 */
[----:B------:R-:W0:Y:S01]  /*0d80*/  LDC.U8 R2, c[0x3][0x2a] ;  /* 0x00c00a80ff027b82 */ /* 0x000e220000000000 */
[----:B------:R-:W-:-:S03]  /*0d90*/  LOP3.LUT R8, R3, 0xff, RZ, 0xc0, !PT ;  /* 0x000000ff03087812 */ /* 0x000fc600078ec0ff */
[----:B------:R-:W5:Y:S01]  /*0da0*/  LDL R13, [R13] ;  /* 0x000000000d0d7983 */ /* 0x000f620000100800 */
[----:B0-----:R-:W-:-:S03]  /*0db0*/  IMAD R15, R2, 0x4, R1 ;  /* 0x00000004020f7824 */ /* 0x001fc600078e0201 */
[----:B------:R-:W2:Y:S01]  /*0dc0*/  LDC.64 R2, c[0x3][0x10] ;  /* 0x00c00400ff027b82 */ /* 0x000ea20000000a00 */
[----:B------:R-:W-:Y:S01]  /*0dd0*/  SHF.R.S32.HI R5, RZ, 0x1f, R0 ;  /* 0x0000001fff057819 */ /* 0x000fe20000011400 */
[----:B------:R-:W-:Y:S01]  /*0de0*/  ULOP3.LUT UR5, UR5, 0x1010020, URZ, 0x3c, !UPT ;  /* 0x0101002005057892 */ /* 0x000fe2000f8e3cff */
[----:B------:R-:W-:Y:S01]  /*0df0*/  IMAD R8, R8, 0x4, R1 ;  /* 0x0000000408087824 */ /* 0x000fe200078e0201 */
[----:B------:R-:W5:Y:S04]  /*0e00*/  LDL R15, [R15] ;  /* 0x000000000f0f7983 */ /* 0x000f680000100800 */
[----:B------:R-:W0:Y:S01]  /*0e10*/  LDC.U8 R22, c[0x3][0x29] ;  /* 0x00c00a40ff167b82 */ /* 0x000e220000000000 */
[----:B------:R-:W5:Y:S01]  /*0e20*/  LDL R8, [R8] ;  /* 0x0000000008087983 */ /* 0x000f620000100800 */
[----:B--2---:R-:W-:-:S04]  /*0e30*/  IADD3 R18, PT, PT, R3, UR9, R18 ;  /* 0x0000000903127c10 */ /* 0x004fc8000fffe012 */
[----:B----4-:R-:W-:-:S04]  /*0e40*/  LOP3.LUT R4, R18, UR13, R5, 0x96, !PT ;  /* 0x0000000d12047c12 */ /* 0x010fc8000f8e9605 */
[----:B------:R-:W-:Y:S02]  /*0e50*/  SHF.L.W.U32.HI R24, R4, 0x10, R4 ;  /* 0x0000001004187819 */ /* 0x000fe40000010e04 */
[----:B------:R-:W5:Y:S03]  /*0e60*/  LDC.64 R4, c[0x3][0x18] ;  /* 0x00c00600ff047b82 */ /* 0x000f660000000a00 */
[----:B------:R-:W-:Y:S01]  /*0e70*/  VIADD R21, R24, UR9 ;  /* 0x0000000918157c36 */ /* 0x000fe20008000000 */
[----:B------:R-:W-:-:S04]  /*0e80*/  IADD3 R11, PT, PT, R2, UR5, R11 ;  /* 0x00000005020b7c10 */ /* 0x000fc8000fffe00b */
[----:B------:R-:W-:-:S04]  /*0e90*/  LOP3.LUT R7, R21, R3, RZ, 0x3c, !PT ;  /* 0x0000000315077212 */ /* 0x000fc800078e3cff */
[----:B------:R-:W-:Y:S02]  /*0ea0*/  SHF.L.W.U32.HI R7, R7, 0x14, R7 ;  /* 0x0000001407077819 */ /* 0x000fe40000010e07 */
[----:B------:R-:W-:Y:S02]  /*0eb0*/  LOP3.LUT R17, R11, UR12, R0, 0x96, !PT ;  /* 0x0000000c0b117c12 */ /* 0x000fe4000f8e9600 */
[----:B------:R-:W1:Y:S01]  /*0ec0*/  LDC.U8 R0, c[0x3][0x2b] ;  /* 0x00c00ac0ff007b82 */ /* 0x000e620000000000 */
[----:B------:R-:W-:Y:S02]  /*0ed0*/  IADD3 R19, PT, PT, R18, R7, R10 ;  /* 0x0000000712137210 */ /* 0x000fe40007ffe00a */
[----:B------:R-:W-:Y:S02]  /*0ee0*/  SHF.L.W.U32.HI R17, R17, 0x10, R17 ;  /* 0x0000001011117819 */ /* 0x000fe40000010e11 */
[----:B------:R-:W-:-:S03]  /*0ef0*/  LOP3.LUT R18, R24, R19, RZ, 0x3c, !PT ;  /* 0x0000001318127212 */ /* 0x000fc600078e3cff */
[----:B------:R-:W-:Y:S01]  /*0f00*/  VIADD R9, R17, UR8 ;  /* 0x0000000811097c36 */ /* 0x000fe20008000000 */
[----:B------:R-:W-:Y:S01]  /*0f10*/  SHF.L.W.U32.HI R18, R18, 0x18, R18 ;  /* 0x0000001812127819 */ /* 0x000fe20000010e12 */
[----:B------:R-:W2:Y:S03]  /*0f20*/  LDCU.64 UR8, c[0x0][0x388] ;  /* 0x00007100ff0877ac */ /* 0x000ea60008000a00 */
[----:B------:R-:W-:Y:S01]  /*0f30*/  LOP3.LUT R2, R9, R2, RZ, 0x3c, !PT ;  /* 0x0000000209027212 */ /* 0x000fe200078e3cff */
[----:B------:R-:W-:-:S03]  /*0f40*/  IMAD.IADD R10, R21, 0x1, R18 ;  /* 0x00000001150a7824 */ /* 0x000fc600078e0212 */
[----:B------:R-:W-:Y:S02]  /*0f50*/  SHF.L.W.U32.HI R23, R2, 0x14, R2 ;  /* 0x0000001402177819 */ /* 0x000fe40000010e02 */
[----:B------:R-:W-:Y:S02]  /*0f60*/  LOP3.LUT R21, R7, R10, RZ, 0x3c, !PT ;  /* 0x0000000a07157212 */ /* 0x000fe400078e3cff */
[----:B------:R-:W-:Y:S01]  /*0f70*/  IADD3 R2, PT, PT, R11, R23, R14 ;  /* 0x000000170b027210 */ /* 0x000fe20007ffe00e */
[----:B0-----:R-:W-:Y:S01]  /*0f80*/  IMAD R7, R22, 0x4, R1 ;  /* 0x0000000416077824 */ /* 0x001fe200078e0201 */
[----:B------:R-:W-:Y:S01]  /*0f90*/  SHF.L.W.U32.HI R11, R21, 0x19, R21 ;  /* 0x00000019150b7819 */ /* 0x000fe20000010e15 */
[----:B-1----:R-:W-:Y:S01]  /*0fa0*/  IMAD R26, R0, 0x4, R1 ;  /* 0x00000004001a7824 */ /* 0x002fe200078e0201 */
[-C--:B------:R-:W-:Y:S02]  /*0fb0*/  LOP3.LUT R0, R17, R2.reuse, RZ, 0x3c, !PT ;  /* 0x0000000211007212 */ /* 0x080fe400078e3cff */
[----:B---3--:R-:W-:-:S02]  /*0fc0*/  IADD3 R17, PT, PT, R11, R2, R20 ;  /* 0x000000020b117210 */ /* 0x008fc40007ffe014 */
[----:B-----5:R-:W-:Y:S01]  /*0fd0*/  IADD3 R2, PT, PT, R5, UR11, R12 ;  /* 0x0000000b05027c10 */ /* 0x020fe2000fffe00c */
[----:B------:R-:W3:Y:S04]  /*0fe0*/  LDL R20, [R26] ;  /* 0x000000001a147983 */ /* 0x000ee80000100800 */
[----:B------:R0:W4:Y:S01]  /*0ff0*/  LDL R12, [R7] ;  /* 0x00000000070c7983 */ /* 0x0001220000100800 */
[----:B------:R-:W-:-:S04]  /*1000*/  IADD3 R25, PT, PT, R4, UR10, R25 ;  /* 0x0000000a04197c10 */ /* 0x000fc8000fffe019 */
[----:B------:R-:W-:-:S04]  /*1010*/  LOP3.LUT R24, R25, R4, RZ, 0xc3, !PT ;  /* 0x0000000419187212 */ /* 0x000fc800078ec3ff */
[----:B------:R-:W-:-:S05]  /*1020*/  SHF.L.W.U32.HI R14, R24, 0x10, R24 ;  /* 0x00000010180e7819 */ /* 0x000fca0000010e18 */
[----:B------:R-:W-:Y:S01]  /*1030*/  VIADD R28, R14, UR10 ;  /* 0x0000000a0e1c7c36 */ /* 0x000fe20008000000 */
[----:B------:R-:W-:-:S04]  /*1040*/  LOP3.LUT R24, R2, R5, RZ, 0x3c, !PT ;  /* 0x0000000502187212 */ /* 0x000fc800078e3cff */
[----:B------:R-:W-:Y:S02]  /*1050*/  LOP3.LUT R21, R28, R4, RZ, 0x3c, !PT ;  /* 0x000000041c157212 */ /* 0x000fe400078e3cff */
[----:B------:R-:W-:Y:S02]  /*1060*/  SHF.L.W.U32.HI R24, R24, 0x10, R24 ;  /* 0x0000001018187819 */ /* 0x000fe40000010e18 */
[----:B------:R-:W-:-:S04]  /*1070*/  SHF.L.W.U32.HI R21, R21, 0x14, R21 ;  /* 0x0000001415157819 */ /* 0x000fc80000010e15 */
[----:B------:R-:W-:Y:S01]  /*1080*/  IADD3 R25, PT, PT, R25, R21, R16 ;  /* 0x0000001519197210 */ /* 0x000fe20007ffe010 */
[----:B------:R-:W-:-:S05]  /*1090*/  VIADD R16, R24, UR11 ;  /* 0x0000000b18107c36 */ /* 0x000fca0008000000 */
[----:B------:R-:W-:-:S04]  /*10a0*/  LOP3.LUT R22, R16, R5, RZ, 0x3c, !PT ;  /* 0x0000000510167212 */ /* 0x000fc800078e3cff */
[----:B------:R-:W-:-:S04]  /*10b0*/  SHF.L.W.U32.HI R22, R22, 0x14, R22 ;  /* 0x0000001416167819 */ /* 0x000fc80000010e16 */
[----:B------:R-:W-:Y:S02]  /*10c0*/  IADD3 R13, PT, PT, R2, R22, R13 ;  /* 0x00000016020d7210 */ /* 0x000fe40007ffe00d */
[----:B------:R-:W1:Y:S01]  /*10d0*/  LDC.U8 R2, c[0x3][0x2e] ;  /* 0x00c00b80ff027b82 */ /* 0x000e620000000000 */
[----:B0-----:R-:W-:Y:S02]  /*10e0*/  LOP3.LUT R7, R14, R25, RZ, 0x3c, !PT ;  /* 0x000000190e077212 */ /* 0x001fe400078e3cff */
[----:B------:R-:W-:Y:S02]  /*10f0*/  LOP3.LUT R24, R24, R13, RZ, 0x3c, !PT ;  /* 0x0000000d18187212 */ /* 0x000fe400078e3cff */
[----:B------:R-:W-:Y:S02]  /*1100*/  SHF.L.W.U32.HI R7, R7, 0x18, R7 ;  /* 0x0000001807077819 */ /* 0x000fe40000010e07 */
[----:B------:R-:W-:Y:S01]  /*1110*/  SHF.L.W.U32.HI R24, R24, 0x18, R24 ;  /* 0x0000001818187819 */ /* 0x000fe20000010e18 */
[----:B-1----:R-:W-:-:S06]  /*1120*/  IMAD R2, R2, 0x4, R1 ;  /* 0x0000000402027824 */ /* 0x002fcc00078e0201 */
[----:B------:R-:W5:Y:S01]  /*1130*/  LDL R2, [R2] ;  /* 0x0000000002027983 */ /* 0x000f620000100800 */
[----:B------:R-:W-:Y:S02]  /*1140*/  IMAD.IADD R16, R16, 0x1, R24 ;  /* 0x0000000110107824 */ /* 0x000fe400078e0218 */
[----:B------:R-:W-:-:S03]  /*1150*/  IMAD.IADD R28, R28, 0x1, R7 ;  /* 0x000000011c1c7824 */ /* 0x000fc600078e0207 */
[----:B------:R-:W-:Y:S02]  /*1160*/  LOP3.LUT R22, R22, R16, RZ, 0x3c, !PT ;  /* 0x0000001016167212 */ /* 0x000fe400078e3cff */
[----:B------:R-:W-:Y:S02]  /*1170*/  LOP3.LUT R14, R21, R28, RZ, 0x3c, !PT ;  /* 0x0000001c150e7212 */ /* 0x000fe400078e3cff */
[----:B------:R-:W-:Y:S02]  /*1180*/  SHF.L.W.U32.HI R27, R22, 0x19, R22 ;  /* 0x00000019161b7819 */ /* 0x000fe40000010e16 */
[----:B------:R-:W-:Y:S01]  /*1190*/  SHF.L.W.U32.HI R14, R14, 0x19, R14 ;  /* 0x000000190e0e7819 */ /* 0x000fe20000010e0e */
[----:B------:R-:W0:Y:S01]  /*11a0*/  LDC.U8 R26, c[0x3][0x2f] ;  /* 0x00c00bc0ff1a7b82 */ /* 0x000e220000000000 */
[----:B------:R-:W-:Y:S02]  /*11b0*/  IADD3 R25, PT, PT, R27, R25, R8 ;  /* 0x000000191b197210 */ /* 0x000fe40007ffe008 */
[----:B------:R-:W-:-:S02]  /*11c0*/  IADD3 R8, PT, PT, R14, R19, R15 ;  /* 0x000000130e087210 */ /* 0x000fc40007ffe00f */
[----:B------:R-:W-:-:S05]  /*11d0*/  SHF.L.W.U32.HI R15, R0, 0x18, R0 ;  /* 0x00000018000f7819 */ /* 0x000fca0000010e00 */
[----:B------:R-:W-:Y:S01]  /*11e0*/  IMAD.IADD R0, R9, 0x1, R15 ;  /* 0x0000000109007824 */ /* 0x000fe200078e020f */
[----:B------:R-:W-:-:S04]  /*11f0*/  LOP3.LUT R9, R24, R17, RZ, 0x3c, !PT ;  /* 0x0000001118097212 */ /* 0x000fc800078e3cff */
[----:B------:R-:W-:-:S05]  /*1200*/  SHF.L.W.U32.HI R9, R9, 0x10, R9 ;  /* 0x0000001009097819 */ /* 0x000fca0000010e09 */
[----:B------:R-:W-:Y:S01]  /*1210*/  IMAD.IADD R28, R28, 0x1, R9 ;  /* 0x000000011c1c7824 */ /* 0x000fe200078e0209 */
[----:B------:R-:W-:-:S04]  /*1220*/  LOP3.LUT R15, R15, R8, RZ, 0x3c, !PT ;  /* 0x000000080f0f7212 */ /* 0x000fc800078e3cff */
[----:B------:R-:W-:Y:S01]  /*1230*/  LOP3.LUT R11, R11, R28, RZ, 0x3c, !PT ;  /* 0x0000001c0b0b7212 */ /* 0x000fe200078e3cff */
[----:B0-----:R-:W-:Y:S01]  /*1240*/  IMAD R21, R26, 0x4, R1 ;  /* 0x000000041a157824 */ /* 0x001fe200078e0201 */
[----:B------:R-:W-:Y:S02]  /*1250*/  SHF.L.W.U32.HI R19, R15, 0x10, R15 ;  /* 0x000000100f137819 */ /* 0x000fe40000010e0f */
[----:B------:R-:W-:-:S03]  /*1260*/  SHF.L.W.U32.HI R26, R11, 0x14, R11 ;  /* 0x000000140b1a7819 */ /* 0x000fc60000010e0b */
[----:B------:R-:W-:Y:S01]  /*1270*/  IMAD.IADD R15, R16, 0x1, R19 ;  /* 0x00000001100f7824 */ /* 0x000fe200078e0213 */
[----:B------:R-:W2:Y:S04]  /*1280*/  LDL R21, [R21] ;  /* 0x0000000015157983 */ /* 0x000ea80000100800 */
[----:B------:R-:W-:-:S04]  /*1290*/  LOP3.LUT R14, R14, R15, RZ, 0x3c, !PT ;  /* 0x0000000f0e0e7212 */ /* 0x000fc800078e3cff */
[----:B------:R-:W-:Y:S02]  /*12a0*/  SHF.L.W.U32.HI R11, R14, 0x14, R14 ;  /* 0x000000140e0b7819 */ /* 0x000fe40000010e0e */
[----:B----4-:R-:W-:Y:S02]  /*12b0*/  IADD3 R12, PT, PT, R17, R26, R12 ;  /* 0x0000001a110c7210 */ /* 0x010fe40007ffe00c */
[----:B------:R-:W0:Y:S02]  /*12c0*/  LDC.64 R16, c[0x3][0x30] ;  /* 0x00c00c00ff107b82 */ /* 0x000e240000000a00 */
[----:B0-----:R-:W-:-:S05]  /*12d0*/  LOP3.LUT R16, R16, 0xff, RZ, 0xc0, !PT ;  /* 0x000000ff10107812 */ /* 0x001fca00078ec0ff */
[----:B------:R-:W-:-:S06]  /*12e0*/  IMAD R16, R16, 0x4, R1 ;  /* 0x0000000410107824 */ /* 0x000fcc00078e0201 */
[----:B------:R-:W4:Y:S01]  /*12f0*/  LDL R16, [R16] ;  /* 0x0000000010107983 */ /* 0x000f220000100800 */
[----:B---3--:R-:W-:Y:S02]  /*1300*/  IADD3 R20, PT, PT, R8, R11, R20 ;  /* 0x0000000b08147210 */ /* 0x008fe40007ffe014 */
[----:B------:R-:W0:Y:S01]  /*1310*/  LDC.U8 R8, c[0x3][0x32] ;  /* 0x00c00c80ff087b82 */ /* 0x000e220000000000 */
[----:B------:R-:W-:Y:S01]  /*1320*/  LOP3.LUT R24, R17, 0xff, RZ, 0xc0, !PT ;  /* 0x000000ff11187812 */ /* 0x000fe200078ec0ff */
[----:B0-----:R-:W-:-:S06]  /*1330*/  IMAD R17, R8, 0x4, R1 ;  /* 0x0000000408117824 */ /* 0x001fcc00078e0201 */
[----:B------:R-:W3:Y:S01]  /*1340*/  LDL R17, [R17] ;  /* 0x0000000011117983 */ /* 0x000ee20000100800 */
[----:B------:R-:W0:Y:S01]  /*1350*/  LDC.U8 R22, c[0x3][0x2d] ;  /* 0x00c00b40ff167b82 */ /* 0x000e220000000000 */
[----:B------:R-:W-:-:S04]  /*1360*/  LOP3.LUT R14, R23, R0, RZ, 0x3c, !PT ;  /* 0x00000000170e7212 */ /* 0x000fc800078e3cff */
[----:B------:R-:W-:-:S04]  /*1370*/  SHF.L.W.U32.HI R14, R14, 0x19, R14 ;  /* 0x000000190e0e7819 */ /* 0x000fc80000010e0e */
[----:B-----5:R-:W-:-:S04]  /*1380*/  IADD3 R2, PT, PT, R14, R13, R2 ;  /* 0x0000000d0e027210 */ /* 0x020fc80007ffe002 */
[----:B------:R-:W-:-:S04]  /*1390*/  LOP3.LUT R13, R7, R2, RZ, 0x3c, !PT ;  /* 0x00000002070d7212 */ /* 0x000fc800078e3cff */
[----:B------:R-:W-:-:S05]  /*13a0*/  SHF.L.W.U32.HI R13, R13, 0x10, R13 ;  /* 0x000000100d0d7819 */ /* 0x000fca0000010e0d */
[----:B------:R-:W-:Y:S02]  /*13b0*/  IMAD.IADD R23, R10, 0x1, R13 ;  /* 0x000000010a177824 */ /* 0x000fe400078e020d */
[----:B0-----:R-:W-:Y:S01]  /*13c0*/  IMAD R22, R22, 0x4, R1 ;  /* 0x0000000416167824 */ /* 0x001fe200078e0201 */
[----:B------:R-:W-:Y:S02]  /*13d0*/  LOP3.LUT R18, R18, R25, RZ, 0x3c, !PT ;  /* 0x0000001912127212 */ /* 0x000fe400078e3cff */
[----:B------:R-:W-:-:S03]  /*13e0*/  LOP3.LUT R14, R14, R23, RZ, 0x3c, !PT ;  /* 0x000000170e0e7212 */ /* 0x000fc600078e3cff */
[----:B------:R-:W5:Y:S01]  /*13f0*/  LDL R22, [R22] ;  /* 0x0000000016167983 */ /* 0x000f620000100800 */
[----:B------:R-:W-:Y:S02]  /*1400*/  SHF.L.W.U32.HI R7, R18, 0x10, R18 ;  /* 0x0000001012077819 */ /* 0x000fe40000010e12 */
[----:B------:R-:W-:Y:S02]  /*1410*/  SHF.L.W.U32.HI R18, R14, 0x14, R14 ;  /* 0x000000140e127819 */ /* 0x000fe40000010e0e */
[----:B------:R-:W0:Y:S08]  /*1420*/  LDC.U8 R14, c[0x3][0x33] ;  /* 0x00c00cc0ff0e7b82 */ /* 0x000e300000000000 */
[----:B------:R-:W1:Y:S01]  /*1430*/  LDC.U8 R10, c[0x3][0x31] ;  /* 0x00c00c40ff0a7b82 */ /* 0x000e620000000000 */
[----:B0-----:R-:W-:-:S06]  /*1440*/  IMAD R14, R14, 0x4, R1 ;  /* 0x000000040e0e7824 */ /* 0x001fcc00078e0201 */
[----:B------:R-:W5:Y:S01]  /*1450*/  LDL R14, [R14] ;  /* 0x000000000e0e7983 */ /* 0x000f620000100800 */
[----:B--2---:R-:W-:-:S04]  /*1460*/  IADD3 R2, PT, PT, R2, R18, R21 ;  /* 0x0000001202027210 */ /* 0x004fc80007ffe015 */
[----:B------:R-:W-:-:S04]  /*1470*/  LOP3.LUT R13, R13, R2, RZ, 0x3c, !PT ;  /* 0x000000020d0d7212 */ /* 0x000fc800078e3cff */
[----:B------:R-:W-:Y:S01]  /*1480*/  SHF.L.W.U32.HI R21, R13, 0x18, R13 ;  /* 0x000000180d157819 */ /* 0x000fe20000010e0d */
[----:B-1----:R-:W-:-:S04]  /*1490*/  IMAD R10, R10, 0x4, R1 ;  /* 0x000000040a0a7824 */ /* 0x002fc800078e0201 */
[----:B------:R-:W-:Y:S02]  /*14a0*/  IMAD.IADD R23, R23, 0x1, R21 ;  /* 0x0000000117177824 */ /* 0x000fe400078e0215 */
[----:B------:R-:W-:Y:S01]  /*14b0*/  IMAD R29, R24, 0x4, R1 ;  /* 0x00000004181d7824 */ /* 0x000fe200078e0201 */
[----:B------:R-:W2:Y:S02]  /*14c0*/  LDL R10, [R10] ;  /* 0x000000000a0a7983 */ /* 0x000ea40000100800 */
[----:B------:R-:W-:Y:S02]  /*14d0*/  LOP3.LUT R13, R18, R23, RZ, 0x3c, !PT ;  /* 0x00000017120d7212 */ /* 0x000fe400078e3cff */
[----:B------:R0:W2:Y:S02]  /*14e0*/  LDL R8, [R29] ;  /* 0x000000001d087983 */ /* 0x0000a40000100800 */
[----:B------:R-:W-:Y:S02]  /*14f0*/  SHF.L.W.U32.HI R13, R13, 0x19, R13 ;  /* 0x000000190d0d7819 */ /* 0x000fe40000010e0d */
[----:B0-----:R-:W-:Y:S01]  /*1500*/  LOP3.LUT R29, R9, R12, RZ, 0x3c, !PT ;  /* 0x0000000c091d7212 */ /* 0x001fe200078e3cff */
[----:B------:R-:W-:Y:S01]  /*1510*/  IMAD.IADD R0, R0, 0x1, R7 ;  /* 0x0000000100007824 */ /* 0x000fe200078e0207 */
[----:B------:R-:W-:-:S02]  /*1520*/  LOP3.LUT R18, R19, R20, RZ, 0x3c, !PT ;  /* 0x0000001413127212 */ /* 0x000fc400078e3cff */
[----:B------:R-:W-:Y:S02]  /*1530*/  SHF.L.W.U32.HI R29, R29, 0x18, R29 ;  /* 0x000000181d1d7819 */ /* 0x000fe40000010e1d */
[----:B------:R-:W-:Y:S02]  /*1540*/  LOP3.LUT R24, R27, R0, RZ, 0x3c, !PT ;  /* 0x000000001b187212 */ /* 0x000fe400078e3cff */
[----:B------:R-:W-:Y:S01]  /*1550*/  SHF.L.W.U32.HI R18, R18, 0x18, R18 ;  /* 0x0000001812127819 */ /* 0x000fe20000010e12 */
[----:B------:R-:W-:Y:S01]  /*1560*/  IMAD.IADD R27, R28, 0x1, R29 ;  /* 0x000000011c1b7824 */ /* 0x000fe200078e021d */
[----:B----4-:R-:W-:Y:S02]  /*1570*/  IADD3 R9, PT, PT, R13, R12, R16 ;  /* 0x0000000c0d097210 */ /* 0x010fe40007ffe010 */
[----:B------:R-:W0:Y:S02]  /*1580*/  LDC.U8 R12, c[0x3][0x36] ;  /* 0x00c00d80ff0c7b82 */ /* 0x000e240000000000 */
[----:B0-----:R-:W-:-:S06]  /*1590*/  IMAD R16, R12, 0x4, R1 ;  /* 0x000000040c107824 */ /* 0x001fcc00078e0201 */
[----:B------:R-:W4:Y:S01]  /*15a0*/  LDL R16, [R16] ;  /* 0x0000000010107983 */ /* 0x000f220000100800 */
[----:B------:R-:W-:Y:S01]  /*15b0*/  IMAD.IADD R12, R15, 0x1, R18 ;  /* 0x000000010f0c7824 */ /* 0x000fe200078e0212 */
[----:B------:R-:W-:-:S04]  /*15c0*/  LOP3.LUT R15, R26, R27, RZ, 0x3c, !PT ;  /* 0x0000001b1a0f7212 */ /* 0x000fc800078e3cff */
[----:B------:R-:W-:-:S04]  /*15d0*/  SHF.L.W.U32.HI R15, R15, 0x19, R15 ;  /* 0x000000190f0f7819 */ /* 0x000fc80000010e0f */
[----:B---3--:R-:W-:Y:S02]  /*15e0*/  IADD3 R17, PT, PT, R15, R20, R17 ;  /* 0x000000140f117210 */ /* 0x008fe40007ffe011 */
[----:B------:R-:W0:Y:S01]  /*15f0*/  LDC.U8 R20, c[0x3][0x35] ;  /* 0x00c00d40ff147b82 */ /* 0x000e220000000000 */
[----:B------:R-:W-:-:S04]  /*1600*/  LOP3.LUT R11, R11, R12, RZ, 0x3c, !PT ;  /* 0x0000000c0b0b7212 */ /* 0x000fc800078e3cff */
[----:B------:R-:W-:Y:S01]  /*1610*/  SHF.L.W.U32.HI R19, R11, 0x19, R11 ;  /* 0x000000190b137819 */ /* 0x000fe20000010e0b */
[----:B0-----:R-:W-:-:S06]  /*1620*/  IMAD R11, R20, 0x4, R1 ;  /* 0x00000004140b7824 */ /* 0x001fcc00078e0201 */
[----:B------:R-:W3:Y:S01]  /*1630*/  LDL R11, [R11] ;  /* 0x000000000b0b7983 */ /* 0x000ee20000100800 */
[----:B------:R-:W-:-:S04]  /*1640*/  SHF.L.W.U32.HI R24, R24, 0x14, R24 ;  /* 0x0000001418187819 */ /* 0x000fc80000010e18 */
[----:B-----5:R-:W-:-:S04]  /*1650*/  IADD3 R22, PT, PT, R25, R24, R22 ;  /* 0x0000001819167210 */ /* 0x020fc80007ffe016 */
[----:B------:R-:W-:-:S04]  /*1660*/  LOP3.LUT R7, R7, R22, RZ, 0x3c, !PT ;  /* 0x0000001607077212 */ /* 0x000fc800078e3cff */
[----:B------:R-:W-:Y:S02]  /*1670*/  SHF.L.W.U32.HI R7, R7, 0x18, R7 ;  /* 0x0000001807077819 */ /* 0x000fe40000010e07 */
[----:B------:R-:W-:Y:S02]  /*1680*/  LOP3.LUT R18, R18, R9, RZ, 0x3c, !PT ;  /* 0x0000000912127212 */ /* 0x000fe400078e3cff */
[----:B------:R-:W-:Y:S01]  /*1690*/  LOP3.LUT R26, R7, R17, RZ, 0x3c, !PT ;  /* 0x00000011071a7212 */ /* 0x000fe200078e3cff */
[----:B------:R-:W-:Y:S01]  /*16a0*/  IMAD.IADD R0, R0, 0x1, R7 ;  /* 0x0000000100007824 */ /* 0x000fe200078e0207 */
[----:B------:R-:W-:Y:S02]  /*16b0*/  SHF.L.W.U32.HI R7, R18, 0x10, R18 ;  /* 0x0000001012077819 */ /* 0x000fe40000010e12 */
[----:B------:R-:W-:Y:S02]  /*16c0*/  SHF.L.W.U32.HI R26, R26, 0x10, R26 ;  /* 0x000000101a1a7819 */ /* 0x000fe40000010e1a */
[----:B------:R-:W-:Y:S01]  /*16d0*/  LOP3.LUT R24, R24, R0, RZ, 0x3c, !PT ;  /* 0x0000000018187212 */ /* 0x000fe200078e3cff */
[----:B------:R-:W-:-:S02]  /*16e0*/  IMAD.IADD R0, R0, 0x1, R7 ;  /* 0x0000000100007824 */ /* 0x000fc400078e0207 */
[----:B------:R-:W-:-:S03]  /*16f0*/  IMAD.IADD R20, R23, 0x1, R26 ;  /* 0x0000000117147824 */ /* 0x000fc600078e021a */
[----:B------:R-:W-:Y:S02]  /*1700*/  LOP3.LUT R13, R13, R0, RZ, 0x3c, !PT ;  /* 0x000000000d0d7212 */ /* 0x000fe400078e3cff */
[----:B------:R-:W-:Y:S02]  /*1710*/  LOP3.LUT R15, R15, R20, RZ, 0x3c, !PT ;  /* 0x000000140f0f7212 */ /* 0x000fe400078e3cff */
[----:B------:R-:W-:Y:S02]  /*1720*/  SHF.L.W.U32.HI R23, R13, 0x14, R13 ;  /* 0x000000140d177819 */ /* 0x000fe40000010e0d */
[----:B------:R-:W-:-:S04]  /*1730*/  SHF.L.W.U32.HI R13, R15, 0x14, R15 ;  /* 0x000000140f0d7819 */ /* 0x000fc80000010e0f */
[----:B------:R-:W-:Y:S02]  /*1740*/  IADD3 R17, PT, PT, R17, R13, R14 ;  /* 0x0000000d11117210 */ /* 0x000fe40007ffe00e */
[----:B------:R-:W0:Y:S01]  /*1750*/  LDC.64 R14, c[0x3][0x38] ;  /* 0x00c00e00ff0e7b82 */ /* 0x000e220000000a00 */
[----:B--2---:R-:W-:Y:S02]  /*1760*/  IADD3 R10, PT, PT, R9, R23, R10 ;  /* 0x00000017090a7210 */ /* 0x004fe40007ffe00a */
[----:B------:R-:W-:Y:S02]  /*1770*/  IADD3 R8, PT, PT, R19, R22, R8 ;  /* 0x0000001613087210 */ /* 0x000fe40007ffe008 */
[----:B0-----:R-:W-:-:S05]  /*1780*/  LOP3.LUT R14, R14, 0xff, RZ, 0xc0, !PT ;  /* 0x000000ff0e0e7812 */ /* 0x001fca00078ec0ff */
[----:B------:R-:W-:-:S06]  /*1790*/  IMAD R9, R14, 0x4, R1 ;  /* 0x000000040e097824 */ /* 0x000fcc00078e0201 */
[----:B------:R-:W2:Y:S01]  /*17a0*/  LDL R9, [R9] ;  /* 0x0000000009097983 */ /* 0x000ea20000100800 */
[----:B------:R-:W0:Y:S01]  /*17b0*/  LDC.U8 R22, c[0x3][0x37] ;  /* 0x00c00dc0ff167b82 */ /* 0x000e220000000000 */
[----:B------:R-:W-:Y:S01]  /*17c0*/  SHF.L.W.U32.HI R24, R24, 0x19, R24 ;  /* 0x0000001918187819 */ /* 0x000fe20000010e18 */
[----:B0-----:R-:W-:-:S05]  /*17d0*/  IMAD R22, R22, 0x4, R1 ;  /* 0x0000000416167824 */ /* 0x001fca00078e0201 */
[----:B------:R0:W5:Y:S01]  /*17e0*/  LDL R25, [R22] ;  /* 0x0000000016197983 */ /* 0x0001620000100800 */
[----:B------:R-:W1:Y:S01]  /*17f0*/  LDC.U8 R28, c[0x3][0x3b] ;  /* 0x00c00ec0ff1c7b82 */ /* 0x000e620000000000 */
[----:B----4-:R-:W-:-:S07]  /*1800*/  IADD3 R14, PT, PT, R24, R2, R16 ;  /* 0x00000002180e7210 */ /* 0x010fce0007ffe010 */
[----:B------:R-:W4:Y:S02]  /*1810*/  LDC.U8 R2, c[0x3][0x3a] ;  /* 0x00c00e80ff027b82 */ /* 0x000f240000000000 */
[----:B----4-:R-:W-:Y:S01]  /*1820*/  IMAD R18, R2, 0x4, R1 ;  /* 0x0000000402127824 */ /* 0x010fe200078e0201 */
[----:B------:R-:W-:-:S05]  /*1830*/  LOP3.LUT R2, R21, R8, RZ, 0x3c, !PT ;  /* 0x0000000815027212 */ /* 0x000fca00078e3cff */
[----:B------:R-:W4:Y:S01]  /*1840*/  LDL R18, [R18] ;  /* 0x0000000012127983 */ /* 0x000f220000100800 */
[----:B------:R-:W-:-:S05]  /*1850*/  SHF.L.W.U32.HI R2, R2, 0x10, R2 ;  /* 0x0000001002027819 */ /* 0x000fca0000010e02 */
[----:B0-----:R-:W-:-:S05]  /*1860*/  IMAD.IADD R22, R27, 0x1, R2 ;  /* 0x000000011b167824 */ /* 0x001fca00078e0202 */
[----:B------:R-:W-:Y:S02]  /*1870*/  LOP3.LUT R19, R19, R22, RZ, 0x3c, !PT ;  /* 0x0000001613137212 */ /* 0x000fe400078e3cff */
[----:B------:R-:W-:Y:S02]  /*1880*/  LOP3.LUT R16, R15, 0xff, RZ, 0xc0, !PT ;  /* 0x000000ff0f107812 */ /* 0x000fe400078ec0ff */
[----:B------:R-:W-:-:S04]  /*1890*/  SHF.L.W.U32.HI R19, R19, 0x14, R19 ;  /* 0x0000001413137819 */ /* 0x000fc80000010e13 */
[----:B---3--:R-:W-:Y:S02]  /*18a0*/  IADD3 R11, PT, PT, R8, R19, R11 ;  /* 0x00000013080b7210 */ /* 0x008fe40007ffe00b */
[----:B------:R-:W0:Y:S01]  /*18b0*/  LDC.U8 R8, c[0x3][0x39] ;  /* 0x00c00e40ff087b82 */ /* 0x000e220000000000 */
[----:B------:R-:W-:-:S06]  /*18c0*/  IMAD R16, R16, 0x4, R1 ;  /* 0x0000000410107824 */ /* 0x000fcc00078e0201 */
[----:B------:R-:W3:Y:S01]  /*18d0*/  LDL R16, [R16] ;  /* 0x0000000010107983 */ /* 0x000ee20000100800 */
[----:B------:R-:W-:-:S04]  /*18e0*/  LOP3.LUT R21, R29, R14, RZ, 0x3c, !PT ;  /* 0x0000000e1d157212 */ /* 0x000fc800078e3cff */
[----:B------:R-:W-:-:S05]  /*18f0*/  SHF.L.W.U32.HI R21, R21, 0x10, R21 ;  /* 0x0000001015157819 */ /* 0x000fca0000010e15 */
[----:B------:R-:W-:Y:S02]  /*1900*/  IMAD.IADD R27, R12, 0x1, R21 ;  /* 0x000000010c1b7824 */ /* 0x000fe400078e0215 */
[--C-:B0-----:R-:W-:Y:S02]  /*1910*/  IMAD R12, R8, 0x4, R1.reuse ;  /* 0x00000004080c7824 */ /* 0x101fe400078e0201 */
[----:B-1----:R-:W-:-:S04]  /*1920*/  IMAD R8, R28, 0x4, R1 ;  /* 0x000000041c087824 */ /* 0x002fc800078e0201 */
[----:B------:R-:W3:Y:S04]  /*1930*/  LDL R12, [R12] ;  /* 0x000000000c0c7983 */ /* 0x000ee80000100800 */
[----:B------:R-:W3:Y:S01]  /*1940*/  LDL R8, [R8] ;  /* 0x0000000008087983 */ /* 0x000ee20000100800 */
[----:B------:R-:W-:-:S04]  /*1950*/  LOP3.LUT R15, R26, R17, RZ, 0x3c, !PT ;  /* 0x000000111a0f7212 */ /* 0x000fc800078e3cff */
[----:B------:R-:W-:-:S05]  /*1960*/  SHF.L.W.U32.HI R15, R15, 0x18, R15 ;  /* 0x000000180f0f7819 */ /* 0x000fca0000010e0f */
[----:B------:R-:W-:-:S05]  /*1970*/  IMAD.IADD R20, R20, 0x1, R15 ;  /* 0x0000000114147824 */ /* 0x000fca00078e020f */
[----:B------:R-:W-:-:S04]  /*1980*/  LOP3.LUT R13, R13, R20, RZ, 0x3c, !PT ;  /* 0x000000140d0d7212 */ /* 0x000fc800078e3cff */
[----:B------:R-:W-:Y:S02]  /*1990*/  SHF.L.W.U32.HI R13, R13, 0x19, R13 ;  /* 0x000000190d0d7819 */ /* 0x000fe40000010e0d */
[-C--:B------:R-:W-:Y:S02]  /*19a0*/  LOP3.LUT R7, R7, R10.reuse, RZ, 0x3c, !PT ;  /* 0x0000000a07077212 */ /* 0x080fe400078e3cff */
[----:B--2---:R-:W-:Y:S02]  /*19b0*/  IADD3 R9, PT, PT, R13, R10, R9 ;  /* 0x0000000a0d097210 */ /* 0x004fe40007ffe009 */
[----:B------:R-:W0:Y:S01]  /*19c0*/  LDC.U8 R10, c[0x3][0x3e] ;  /* 0x00c00f80ff0a7b82 */ /* 0x000e220000000000 */
[----:B------:R-:W-:-:S04]  /*19d0*/  LOP3.LUT R24, R24, R27, RZ, 0x3c, !PT ;  /* 0x0000001b18187212 */ /* 0x000fc800078e3cff */
[----:B------:R-:W-:Y:S01]  /*19e0*/  SHF.L.W.U32.HI R24, R24, 0x14, R24 ;  /* 0x0000001418187819 */ /* 0x000fe20000010e18 */
[----:B0-----:R-:W-:-:S06]  /*19f0*/  IMAD R10, R10, 0x4, R1 ;  /* 0x000000040a0a7824 */ /* 0x001fcc00078e0201 */
[----:B------:R-:W2:Y:S01]  /*1a00*/  LDL R10, [R10] ;  /* 0x000000000a0a7983 */ /* 0x000ea20000100800 */
[----:B-----5:R-:W-:Y:S02]  /*1a10*/  IADD3 R14, PT, PT, R14, R24, R25 ;  /* 0x000000180e0e7210 */ /* 0x020fe40007ffe019 */
[----:B------:R-:W-:-:S04]  /*1a20*/  LOP3.LUT R25, R2, R11, RZ, 0x3c, !PT ;  /* 0x0000000b02197212 */ /* 0x000fc800078e3cff */
[----:B------:R-:W-:-:S05]  /*1a30*/  SHF.L.W.U32.HI R25, R25, 0x18, R25 ;  /* 0x0000001819197819 */ /* 0x000fca0000010e19 */
[----:B------:R-:W-:Y:S01]  /*1a40*/  IMAD.IADD R22, R22, 0x1, R25 ;  /* 0x0000000116167824 */ /* 0x000fe200078e0219 */
[----:B------:R-:W-:-:S04]  /*1a50*/  LOP3.LUT R21, R21, R14, RZ, 0x3c, !PT ;  /* 0x0000000e15157212 */ /* 0x000fc800078e3cff */
[----:B------:R-:W-:Y:S02]  /*1a60*/  LOP3.LUT R19, R19, R22, RZ, 0x3c, !PT ;  /* 0x0000001613137212 */ /* 0x000fe400078e3cff */
[----:B------:R-:W-:Y:S02]  /*1a70*/  SHF.L.W.U32.HI R2, R21, 0x18, R21 ;  /* 0x0000001815027819 */ /* 0x000fe40000010e15 */
[----:B------:R-:W-:-:S03]  /*1a80*/  SHF.L.W.U32.HI R19, R19, 0x19, R19 ;  /* 0x0000001913137819 */ /* 0x000fc60000010e13 */
[----:B------:R-:W-:-:S05]  /*1a90*/  IMAD.IADD R27, R27, 0x1, R2 ;  /* 0x000000011b1b7824 */ /* 0x000fca00078e0202 */
[----:B------:R-:W-:Y:S02]  /*1aa0*/  LOP3.LUT R21, R24, R27, RZ, 0x3c, !PT ;  /* 0x0000001b18157212 */ /* 0x000fe400078e3cff */
[----:B------:R-:W0:Y:S01]  /*1ab0*/  LDC.U8 R24, c[0x3][0x3d] ;  /* 0x00c00f40ff187b82 */ /* 0x000e220000000000 */
[----:B------:R-:W-:Y:S02]  /*1ac0*/  SHF.L.W.U32.HI R7, R7, 0x18, R7 ;  /* 0x0000001807077819 */ /* 0x000fe40000010e07 */
[----:B------:R-:W-:Y:S02]  /*1ad0*/  LOP3.LUT R2, R2, R9, RZ, 0x3c, !PT ;  /* 0x0000000902027212 */ /* 0x000fe400078e3cff */
[----:B------:R-:W-:Y:S01]  /*1ae0*/  SHF.L.W.U32.HI R21, R21, 0x19, R21 ;  /* 0x0000001915157819 */ /* 0x000fe20000010e15 */
[----:B------:R-:W-:Y:S01]  /*1af0*/  IMAD.IADD R0, R0, 0x1, R7 ;  /* 0x0000000100007824 */ /* 0x000fe200078e0207 */
[----:B----4-:R-:W-:Y:S02]  /*1b00*/  IADD3 R17, PT, PT, R19, R17, R18 ;  /* 0x0000001113117210 */ /* 0x010fe40007ffe012 */
[----:B------:R-:W1:Y:S02]  /*1b10*/  LDC.U8 R18, c[0x3][0x3f] ;  /* 0x00c00fc0ff127b82 */ /* 0x000e640000000000 */
[----:B------:R-:W-:-:S02]  /*1b20*/  LOP3.LUT R26, R7, R17, RZ, 0x3c, !PT ;  /* 0x00000011071a7212 */ /* 0x000fc400078e3cff */
[----:B------:R-:W-:Y:S02]  /*1b30*/  SHF.L.W.U32.HI R7, R2, 0x10, R2 ;  /* 0x0000001002077819 */ /* 0x000fe40000010e02 */
[----:B------:R-:W-:Y:S01]  /*1b40*/  SHF.L.W.U32.HI R26, R26, 0x10, R26 ;  /* 0x000000101a1a7819 */ /* 0x000fe20000010e1a */
[--C-:B-1----:R-:W-:Y:S01]  /*1b50*/  IMAD R28, R18, 0x4, R1.reuse ;  /* 0x00000004121c7824 */ /* 0x102fe200078e0201 */
[----:B---3--:R-:W-:Y:S01]  /*1b60*/  IADD3 R16, PT, PT, R21, R11, R16 ;  /* 0x0000000b15107210 */ /* 0x008fe20007ffe010 */
[----:B0-----:R-:W-:-:S03]  /*1b70*/  IMAD R11, R24, 0x4, R1 ;  /* 0x00000004180b7824 */ /* 0x001fc600078e0201 */
[----:B------:R0:W3:Y:S01]  /*1b80*/  LDL R2, [R28] ;  /* 0x000000001c027983 */ /* 0x0000e20000100800 */
[----:B------:R-:W-:-:S03]  /*1b90*/  IMAD.IADD R22, R22, 0x1, R7 ;  /* 0x0000000116167824 */ /* 0x000fc600078e0207 */
[----:B------:R-:W4:Y:S01]  /*1ba0*/  LDL R11, [R11] ;  /* 0x000000000b0b7983 */ /* 0x000f220000100800 */
[----:B------:R-:W-:Y:S01]  /*1bb0*/  IMAD.IADD R24, R27, 0x1, R26 ;  /* 0x000000011b187824 */ /* 0x000fe200078e021a */
[----:B------:R-:W-:-:S04]  /*1bc0*/  LOP3.LUT R13, R13, R22, RZ, 0x3c, !PT ;  /* 0x000000160d0d7212 */ /* 0x000fc800078e3cff */
[----:B------:R-:W-:Y:S02]  /*1bd0*/  LOP3.LUT R19, R19, R24, RZ, 0x3c, !PT ;  /* 0x0000001813137212 */ /* 0x000fe400078e3cff */
[----:B------:R-:W-:Y:S02]  /*1be0*/  SHF.L.W.U32.HI R18, R13, 0x14, R13 ;  /* 0x000000140d127819 */ /* 0x000fe40000010e0d */
[----:B------:R-:W-:Y:S02]  /*1bf0*/  SHF.L.W.U32.HI R19, R19, 0x14, R19 ;  /* 0x0000001413137819 */ /* 0x000fe40000010e13 */
[----:B------:R-:W-:Y:S02]  /*1c00*/  IADD3 R12, PT, PT, R9, R18, R12 ;  /* 0x00000012090c7210 */ /* 0x000fe40007ffe00c */
[----:B------:R-:W-:Y:S02]  /*1c10*/  IADD3 R17, PT, PT, R17, R19, R8 ;  /* 0x0000001311117210 */ /* 0x000fe40007ffe008 */
[----:B------:R-:W1:Y:S02]  /*1c20*/  LDC.64 R8, c[0x3][0x40] ;  /* 0x00c01000ff087b82 */ /* 0x000e640000000a00 */
[----:B-1----:R-:W-:-:S05]  /*1c30*/  LOP3.LUT R8, R8, 0xff, RZ, 0xc0, !PT ;  /* 0x000000ff08087812 */ /* 0x002fca00078ec0ff */
[----:B------:R-:W-:-:S06]  /*1c40*/  IMAD R13, R8, 0x4, R1 ;  /* 0x00000004080d7824 */ /* 0x000fcc00078e0201 */
[----:B------:R-:W5:Y:S01]  /*1c50*/  LDL R13, [R13] ;  /* 0x000000000d0d7983 */ /* 0x000f620000100800 */
[----:B------:R-:W-:-:S04]  /*1c60*/  LOP3.LUT R23, R23, R0, RZ, 0x3c, !PT ;  /* 0x0000000017177212 */ /* 0x000fc800078e3cff */
[----:B------:R-:W-:-:S04]  /*1c70*/  SHF.L.W.U32.HI R23, R23, 0x19, R23 ;  /* 0x0000001917177819 */ /* 0x000fc80000010e17 */
[----:B--2---:R-:W-:Y:S02]  /*1c80*/  IADD3 R8, PT, PT, R23, R14, R10 ;  /* 0x0000000e17087210 */ /* 0x004fe40007ffe00a */
[----:B------:R-:W-:Y:S01]  /*1c90*/  LOP3.LUT R14, R9, 0xff, RZ, 0xc0, !PT ;  /* 0x000000ff090e7812 */ /* 0x000fe200078ec0ff */
[----:B------:R-:W1:Y:S04]  /*1ca0*/  LDC.U8 R10, c[0x3][0x42] ;  /* 0x00c01080ff0a7b82 */ /* 0x000e680000000000 */
[----:B------:R-:W-:-:S06]  /*1cb0*/  IMAD R14, R14, 0x4, R1 ;  /* 0x000000040e0e7824 */ /* 0x000fcc00078e0201 */
[----:B------:R-:W2:Y:S01]  /*1cc0*/  LDL R14, [R14] ;  /* 0x000000000e0e7983 */ /* 0x000ea20000100800 */
[----:B------:R-:W-:Y:S01]  /*1cd0*/  LOP3.LUT R9, R25, R8, RZ, 0x3c, !PT ;  /* 0x0000000819097212 */ /* 0x000fe200078e3cff */
[----:B0-----:R-:W0:Y:S01]  /*1ce0*/  LDC.U8 R28, c[0x3][0x43] ;  /* 0x00c010c0ff1c7b82 */ /* 0x001e220000000000 */
[----:B-1----:R-:W-:Y:S02]  /*1cf0*/  IMAD R10, R10, 0x4, R1 ;  /* 0x000000040a0a7824 */ /* 0x002fe400078e0201 */
[----:B------:R-:W-:-:S04]  /*1d00*/  SHF.L.W.U32.HI R9, R9, 0x10, R9 ;  /* 0x0000001009097819 */ /* 0x000fc80000010e09 */
[----:B------:R-:W2:Y:S01]  /*1d10*/  LDL R10, [R10] ;  /* 0x000000000a0a7983 */ /* 0x000ea20000100800 */
[----:B------:R-:W-:Y:S01]  /*1d20*/  LOP3.LUT R15, R15, R16, RZ, 0x3c, !PT ;  /* 0x000000100f0f7212 */ /* 0x000fe200078e3cff */
[----:B------:R-:W-:-:S03]  /*1d30*/  IMAD.IADD R20, R20, 0x1, R9 ;  /* 0x0000000114147824 */ /* 0x000fc600078e0209 */
[----:B------:R-:W-:Y:S02]  /*1d40*/  SHF.L.W.U32.HI R15, R15, 0x10, R15 ;  /* 0x000000100f0f7819 */ /* 0x000fe40000010e0f */
[----:B------:R-:W-:-:S03]  /*1d50*/  LOP3.LUT R23, R23, R20, RZ, 0x3c, !PT ;  /* 0x0000001417177212 */ /* 0x000fc600078e3cff */
[----:B------:R-:W-:Y:S01]  /*1d60*/  IMAD.IADD R0, R0, 0x1, R15 ;  /* 0x0000000100007824 */ /* 0x000fe200078e020f */
[----:B------:R-:W-:-:S04]  /*1d70*/  SHF.L.W.U32.HI R23, R23, 0x14, R23 ;  /* 0x0000001417177819 */ /* 0x000fc80000010e17 */
[----:B------:R-:W-:Y:S01]  /*1d80*/  LOP3.LUT R21, R21, R0, RZ, 0x3c, !PT ;  /* 0x0000000015157212 */ /* 0x000fe200078e3cff */
[----:B0-----:R-:W-:-:S03]  /*1d90*/  IMAD R28, R28, 0x4, R1 ;  /* 0x000000041c1c7824 */ /* 0x001fc600078e0201 */
[----:B------:R-:W-:Y:S02]  /*1da0*/  SHF.L.W.U32.HI R21, R21, 0x14, R21 ;  /* 0x0000001415157819 */ /* 0x000fe40000010e15 */
[----:B------:R-:W-:Y:S02]  /*1db0*/  LOP3.LUT R27, R7, R12, RZ, 0x3c, !PT ;  /* 0x0000000c071b7212 */ /* 0x000fe400078e3cff */
[----:B------:R-:W0:Y:S01]  /*1dc0*/  LDC.U8 R7, c[0x3][0x46] ;  /* 0x00c01180ff077b82 */ /* 0x000e220000000000 */
[----:B---3--:R-:W-:-:S04]  /*1dd0*/  IADD3 R2, PT, PT, R8, R23, R2 ;  /* 0x0000001708027210 */ /* 0x008fc80007ffe002 */
[----:B------:R-:W-:Y:S02]  /*1de0*/  LOP3.LUT R9, R9, R2, RZ, 0x3c, !PT ;  /* 0x0000000209097212 */ /* 0x000fe400078e3cff */
[----:B----4-:R-:W-:Y:S02]  /*1df0*/  IADD3 R16, PT, PT, R16, R21, R11 ;  /* 0x0000001510107210 */ /* 0x010fe40007ffe00b */
[----:B------:R-:W-:Y:S02]  /*1e00*/  SHF.L.W.U32.HI R11, R9, 0x18, R9 ;  /* 0x00000018090b7819 */ /* 0x000fe40000010e09 */
[----:B------:R-:W3:Y:S01]  /*1e10*/  LDL R9, [R28] ;  /* 0x000000001c097983 */ /* 0x000ee20000100800 */
[----:B------:R-:W1:Y:S02]  /*1e20*/  LDC.U8 R8, c[0x3][0x41] ;  /* 0x00c01040ff087b82 */ /* 0x000e640000000000 */
[----:B------:R-:W-:Y:S02]  /*1e30*/  IMAD.IADD R20, R20, 0x1, R11 ;  /* 0x0000000114147824 */ /* 0x000fe400078e020b */
[----:B-1----:R-:W-:-:S03]  /*1e40*/  IMAD R29, R8, 0x4, R1 ;  /* 0x00000004081d7824 */ /* 0x002fc600078e0201 */
[----:B------:R-:W-:-:S04]  /*1e50*/  LOP3.LUT R8, R23, R20, RZ, 0x3c, !PT ;  /* 0x0000001417087212 */ /* 0x000fc800078e3cff */
[----:B------:R-:W-:Y:S01]  /*1e60*/  SHF.L.W.U32.HI R8, R8, 0x19, R8 ;  /* 0x0000001908087819 */ /* 0x000fe20000010e08 */
[----:B------:R-:W4:Y:S03]  /*1e70*/  LDL R29, [R29] ;  /* 0x000000001d1d7983 */ /* 0x000f260000100800 */
[----:B-----5:R-:W-:Y:S01]  /*1e80*/  IADD3 R12, PT, PT, R8, R12, R13 ;  /* 0x0000000c080c7210 */ /* 0x020fe20007ffe00d */
[----:B0-----:R-:W-:-:S06]  /*1e90*/  IMAD R13, R7, 0x4, R1 ;  /* 0x00000004070d7824 */ /* 0x001fcc00078e0201 */
[----:B------:R-:W5:Y:S01]  /*1ea0*/  LDL R13, [R13] ;  /* 0x000000000d0d7983 */ /* 0x000f620000100800 */
[----:B------:R-:W-:-:S04]  /*1eb0*/  LOP3.LUT R7, R26, R17, RZ, 0x3c, !PT ;  /* 0x000000111a077212 */ /* 0x000fc800078e3cff */
[----:B------:R-:W-:-:S05]  /*1ec0*/  SHF.L.W.U32.HI R7, R7, 0x18, R7 ;  /* 0x0000001807077819 */ /* 0x000fca0000010e07 */
[----:B------:R-:W-:Y:S01]  /*1ed0*/  IMAD.IADD R24, R24, 0x1, R7 ;  /* 0x0000000118187824 */ /* 0x000fe200078e0207 */
[----:B------:R-:W-:-:S04]  /*1ee0*/  SHF.L.W.U32.HI R27, R27, 0x18, R27 ;  /* 0x000000181b1b7819 */ /* 0x000fc80000010e1b */
[----:B------:R-:W-:-:S04]  /*1ef0*/  LOP3.LUT R19, R19, R24, RZ, 0x3c, !PT ;  /* 0x0000001813137212 */ /* 0x000fc800078e3cff */
[----:B------:R-:W-:Y:S01]  /*1f00*/  SHF.L.W.U32.HI R19, R19, 0x19, R19 ;  /* 0x0000001913137819 */ /* 0x000fe20000010e13 */
[----:B------:R-:W-:Y:S01]  /*1f10*/  IMAD.IADD R25, R22, 0x1, R27 ;  /* 0x0000000116197824 */ /* 0x000fe200078e021b */
[-C--:B------:R-:W-:Y:S01]  /*1f20*/  LOP3.LUT R15, R15, R16.reuse, RZ, 0x3c, !PT ;  /* 0x000000100f0f7212 */ /* 0x080fe200078e3cff */
[----:B------:R-:W0:Y:S01]  /*1f30*/  LDC.U8 R22, c[0x3][0x47] ;  /* 0x00c011c0ff167b82 */ /* 0x000e220000000000 */
[----:B--2---:R-:W-:-:S07]  /*1f40*/  IADD3 R14, PT, PT, R19, R16, R14 ;  /* 0x00000010130e7210 */ /* 0x004fce0007ffe00e */
[----:B------:R-:W1:Y:S01]  /*1f50*/  LDC.U8 R16, c[0x3][0x45] ;  /* 0x00c01140ff107b82 */ /* 0x000e620000000000 */
[----:B------:R-:W-:-:S04]  /*1f60*/  LOP3.LUT R18, R18, R25, RZ, 0x3c, !PT ;  /* 0x0000001912127212 */ /* 0x000fc800078e3cff */
[----:B------:R-:W-:Y:S02]  /*1f70*/  SHF.L.W.U32.HI R18, R18, 0x19, R18 ;  /* 0x0000001912127819 */ /* 0x000fe40000010e12 */
[----:B------:R-:W-:Y:S02]  /*1f80*/  SHF.L.W.U32.HI R15, R15, 0x18, R15 ;  /* 0x000000180f0f7819 */ /* 0x000fe40000010e0f */
[----:B------:R-:W-:Y:S01]  /*1f90*/  IADD3 R10, PT, PT, R18, R17, R10 ;  /* 0x00000011120a7210 */ /* 0x000fe20007ffe00a */
[--C-:B-1----:R-:W-:Y:S02]  /*1fa0*/  IMAD R17, R16, 0x4, R1.reuse ;  /* 0x0000000410117824 */ /* 0x102fe400078e0201 */
[----:B0-----:R-:W-:Y:S02]  /*1fb0*/  IMAD R16, R22, 0x4, R1 ;  /* 0x0000000416107824 */ /* 0x001fe400078e0201 */
[----:B------:R-:W-:Y:S01]  /*1fc0*/  IMAD.IADD R0, R0, 0x1, R15 ;  /* 0x0000000100007824 */ /* 0x000fe200078e020f */
[----:B------:R-:W-:Y:S01]  /*1fd0*/  LOP3.LUT R15, R15, R10, RZ, 0x3c, !PT ;  /* 0x0000000a0f0f7212 */ /* 0x000fe200078e3cff */
[----:B------:R-:W2:Y:S04]  /*1fe0*/  LDL R17, [R17] ;  /* 0x0000000011117983 */ /* 0x000ea80000100800 */
[----:B------:R-:W4:Y:S01]  /*1ff0*/  LDL R16, [R16] ;  /* 0x0000000010107983 */ /* 0x000f220000100800 */
[----:B------:R-:W-:-:S02]  /*2000*/  LOP3.LUT R7, R7, R12, RZ, 0x3c, !PT ;  /* 0x0000000c07077212 */ /* 0x000fc400078e3cff */
[----:B------:R-:W-:Y:S02]  /*2010*/  SHF.L.W.U32.HI R15, R15, 0x10, R15 ;  /* 0x000000100f0f7819 */ /* 0x000fe40000010e0f */
[----:B------:R-:W-:-:S03]  /*2020*/  SHF.L.W.U32.HI R7, R7, 0x10, R7 ;  /* 0x0000001007077819 */ /* 0x000fc60000010e07 */
[----:B------:R-:W-:Y:S01]  /*2030*/  IMAD.IADD R23, R20, 0x1, R15 ;  /* 0x0000000114177824 */ /* 0x000fe200078e020f */
[----:B------:R-:W-:Y:S01]  /*2040*/  LOP3.LUT R21, R21, R0, RZ, 0x3c, !PT ;  /* 0x0000000015157212 */ /* 0x000fe200078e3cff */
[----:B------:R-:W-:-:S03]  /*2050*/  IMAD.IADD R0, R0, 0x1, R7 ;  /* 0x0000000100007824 */ /* 0x000fc600078e0207 */
[----:B------:R-:W-:Y:S02]  /*2060*/  LOP3.LUT R26, R18, R23, RZ, 0x3c, !PT ;  /* 0x00000017121a7212 */ /* 0x000fe400078e3cff */
[----:B------:R-:W-:Y:S02]  /*2070*/  LOP3.LUT R8, R8, R0, RZ, 0x3c, !PT ;  /* 0x0000000008087212 */ /* 0x000fe400078e3cff */
[----:B------:R-:W-:Y:S02]  /*2080*/  SHF.L.W.U32.HI R26, R26, 0x14, R26 ;  /* 0x000000141a1a7819 */ /* 0x000fe40000010e1a */
[----:B------:R-:W-:Y:S02]  /*2090*/  SHF.L.W.U32.HI R18, R8, 0x14, R8 ;  /* 0x0000001408127819 */ /* 0x000fe40000010e08 */
[----:B------:R-:W-:Y:S02]  /*20a0*/  SHF.L.W.U32.HI R21, R21, 0x19, R21 ;  /* 0x0000001915157819 */ /* 0x000fe40000010e15 */
[----:B---3--:R-:W-:-:S02]  /*20b0*/  IADD3 R10, PT, PT, R10, R26, R9 ;  /* 0x0000001a0a0a7210 */ /* 0x008fc40007ffe009 */
[----:B------:R-:W0:Y:S02]  /*20c0*/  LDC.64 R8, c[0x3][0x48] ;  /* 0x00c01200ff087b82 */ /* 0x000e240000000a00 */
[----:B0-----:R-:W-:-:S05]  /*20d0*/  LOP3.LUT R8, R8, 0xff, RZ, 0xc0, !PT ;  /* 0x000000ff08087812 */ /* 0x001fca00078ec0ff */
[----:B------:R-:W-:-:S06]  /*20e0*/  IMAD R20, R8, 0x4, R1 ;  /* 0x0000000408147824 */ /* 0x000fcc00078e0201 */
[----:B------:R-:W3:Y:S01]  /*20f0*/  LDL R20, [R20] ;  /* 0x0000000014147983 */ /* 0x000ee20000100800 */
[----:B-----5:R-:W-:Y:S02]  /*2100*/  IADD3 R8, PT, PT, R21, R2, R13 ;  /* 0x0000000215087210 */ /* 0x020fe40007ffe00d */
[----:B------:R-:W0:Y:S02]  /*2110*/  LDC.U8 R2, c[0x3][0x4a] ;  /* 0x00c01280ff027b82 */ /* 0x000e240000000000 */
[----:B0-----:R-:W-:-:S06]  /*2120*/  IMAD R13, R2, 0x4, R1 ;  /* 0x00000004020d7824 */ /* 0x001fcc00078e0201 */
[----:B------:R-:W5:Y:S01]  /*2130*/  LDL R13, [R13] ;  /* 0x000000000d0d7983 */ /* 0x000f620000100800 */
[----:B------:R-:W-:Y:S02]  /*2140*/  LOP3.LUT R2, R11, R14, RZ, 0x3c, !PT ;  /* 0x0000000e0b027212 */ /* 0x000fe400078e3cff */
[----:B------:R-:W-:-:S04]  /*2150*/  LOP3.LUT R11, R27, R8, RZ, 0x3c, !PT ;  /* 0x000000081b0b7212 */ /* 0x000fc800078e3cff */
[----:B------:R-:W-:-:S05]  /*2160*/  SHF.L.W.U32.HI R11, R11, 0x10, R11 ;  /* 0x000000100b0b7819 */ /* 0x000fca0000010e0b */
[----:B------:R-:W-:-:S05]  /*2170*/  IMAD.IADD R24, R24, 0x1, R11 ;  /* 0x0000000118187824 */ /* 0x000fca00078e020b */
[----:B------:R-:W-:-:S04]  /*2180*/  LOP3.LUT R21, R21, R24, RZ, 0x3c, !PT ;  /* 0x0000001815157212 */ /* 0x000fc800078e3cff */
[----:B------:R-:W-:Y:S02]  /*2190*/  SHF.L.W.U32.HI R21, R21, 0x14, R21 ;  /* 0x0000001415157819 */ /* 0x000fe40000010e15 */
[----:B------:R-:W-:Y:S02]  /*21a0*/  SHF.L.W.U32.HI R2, R2, 0x10, R2 ;  /* 0x0000001002027819 */ /* 0x000fe40000010e02 */
[----:B----4-:R-:W-:Y:S02]  /*21b0*/  IADD3 R16, PT, PT, R8, R21, R16 ;  /* 0x0000001508107210 */ /* 0x010fe40007ffe010 */
[----:B------:R-:W0:Y:S01]  /*21c0*/  LDC.U8 R8, c[0x3][0x49] ;  /* 0x00c01240ff087b82 */ /* 0x000e220000000000 */
[----:B------:R-:W-:Y:S01]  /*21d0*/  IMAD.IADD R28, R25, 0x1, R2 ;  /* 0x00000001191c7824 */ /* 0x000fe200078e0202 */
[----:B------:R-:W-:-:S04]  /*21e0*/  LOP3.LUT R22, R9, 0xff, RZ, 0xc0, !PT ;  /* 0x000000ff09167812 */ /* 0x000fc800078ec0ff */
[----:B------:R-:W-:Y:S01]  /*21f0*/  LOP3.LUT R19, R19, R28, RZ, 0x3c, !PT ;  /* 0x0000001c13137212 */ /* 0x000fe200078e3cff */
[----:B------:R-:W-:-:S03]  /*2200*/  IMAD R22, R22, 0x4, R1 ;  /* 0x0000000416167824 */ /* 0x000fc600078e0201 */
[----:B------:R-:W-:-:S03]  /*2210*/  SHF.L.W.U32.HI R19, R19, 0x14, R19 ;  /* 0x0000001413137819 */ /* 0x000fc60000010e13 */
[----:B------:R-:W4:Y:S01]  /*2220*/  LDL R22, [R22] ;  /* 0x0000000016167983 */ /* 0x000f220000100800 */
[----:B--2---:R-:W-:Y:S02]  /*2230*/  IADD3 R17, PT, PT, R14, R19, R17 ;  /* 0x000000130e117210 */ /* 0x004fe40007ffe011 */
[----:B------:R-:W1:Y:S01]  /*2240*/  LDC.U8 R14, c[0x3][0x4b] ;  /* 0x00c012c0ff0e7b82 */ /* 0x000e620000000000 */
[----:B0-----:R-:W-:-:S06]  /*2250*/  IMAD R8, R8, 0x4, R1 ;  /* 0x0000000408087824 */ /* 0x001fcc00078e0201 */
[----:B------:R-:W2:Y:S01]  /*2260*/  LDL R8, [R8] ;  /* 0x0000000008087983 */ /* 0x000ea20000100800 */
[----:B------:R-:W-:-:S04]  /*2270*/  LOP3.LUT R15, R15, R10, RZ, 0x3c, !PT ;  /* 0x0000000a0f0f7212 */ /* 0x000fc800078e3cff */
[----:B------:R-:W-:-:S05]  /*2280*/  SHF.L.W.U32.HI R15, R15, 0x18, R15 ;  /* 0x000000180f0f7819 */ /* 0x000fca0000010e0f */
[----:B------:R-:W-:Y:S01]  /*2290*/  IMAD.IADD R23, R23, 0x1, R15 ;  /* 0x0000000117177824 */ /* 0x000fe200078e020f */
[----:B------:R-:W-:Y:S01]  /*22a0*/  IADD3 R12, PT, PT, R12, R18, R29 ;  /* 0x000000120c0c7210 */ /* 0x000fe20007ffe01d */
[----:B-1----:R-:W-:-:S03]  /*22b0*/  IMAD R14, R14, 0x4, R1 ;  /* 0x000000040e0e7824 */ /* 0x002fc600078e0201 */
[----:B------:R-:W-:Y:S02]  /*22c0*/  LOP3.LUT R9, R26, R23, RZ, 0x3c, !PT ;  /* 0x000000171a097212 */ /* 0x000fe400078e3cff */
[----:B------:R-:W-:Y:S01]  /*22d0*/  LOP3.LUT R7, R7, R12, RZ, 0x3c, !PT ;  /* 0x0000000c07077212 */ /* 0x000fe200078e3cff */
[----:B------:R-:W2:Y:S01]  /*22e0*/  LDL R14, [R14] ;  /* 0x000000000e0e7983 */ /* 0x000ea20000100800 */
[----:B------:R-:W-:Y:S02]  /*22f0*/  SHF.L.W.U32.HI R9, R9, 0x19, R9 ;  /* 0x0000001909097819 */ /* 0x000fe40000010e09 */
[----:B------:R-:W-:-:S04]  /*2300*/  LOP3.LUT R2, R2, R17, RZ, 0x3c, !PT ;  /* 0x0000001102027212 */ /* 0x000fc800078e3cff */
[----:B------:R-:W-:-:S05]  /*2310*/  SHF.L.W.U32.HI R29, R2, 0x18, R2 ;  /* 0x00000018021d7819 */ /* 0x000fca0000010e02 */
[----:B------:R-:W-:-:S05]  /*2320*/  IMAD.IADD R28, R28, 0x1, R29 ;  /* 0x000000011c1c7824 */ /* 0x000fca00078e021d */
[----:B------:R-:W-:Y:S02]  /*2330*/  LOP3.LUT R19, R19, R28, RZ, 0x3c, !PT ;  /* 0x0000001c13137212 */ /* 0x000fe400078e3cff */
[----:B---3--:R-:W-:Y:S02]  /*2340*/  IADD3 R12, PT, PT, R9, R12, R20 ;  /* 0x0000000c090c7210 */ /* 0x008fe40007ffe014 */
[----:B------:R-:W0:Y:S02]  /*2350*/  LDC.U8 R20, c[0x3][0x4e] ;  /* 0x00c01380ff147b82 */ /* 0x000e240000000000 */
[----:B0-----:R-:W-:-:S06]  /*2360*/  IMAD R2, R20, 0x4, R1 ;  /* 0x0000000414027824 */ /* 0x001fcc00078e0201 */
[----:B------:R-:W3:Y:S01]  /*2370*/  LDL R2, [R2] ;  /* 0x0000000002027983 */ /* 0x000ee20000100800 */
[----:B------:R-:W-:-:S04]  /*2380*/  SHF.L.W.U32.HI R20, R19, 0x19, R19 ;  /* 0x0000001913147819 */ /* 0x000fc80000010e13 */
[----:B-----5:R-:W-:Y:S02]  /*2390*/  IADD3 R10, PT, PT, R20, R10, R13 ;  /* 0x0000000a140a7210 */ /* 0x020fe40007ffe00d */
[----:B------:R-:W0:Y:S02]  /*23a0*/  LDC.U8 R13, c[0x3][0x4f] ;  /* 0x00c013c0ff0d7b82 */ /* 0x000e240000000000 */
[----:B0-----:R-:W-:-:S06]  /*23b0*/  IMAD R25, R13, 0x4, R1 ;  /* 0x000000040d197824 */ /* 0x001fcc00078e0201 */
[----:B------:R-:W5:Y:S01]  /*23c0*/  LDL R25, [R25] ;  /* 0x0000000019197983 */ /* 0x000f620000100800 */
[----:B------:R-:W-:-:S04]  /*23d0*/  LOP3.LUT R11, R11, R16, RZ, 0x3c, !PT ;  /* 0x000000100b0b7212 */ /* 0x000fc800078e3cff */
[----:B------:R-:W-:-:S05]  /*23e0*/  SHF.L.W.U32.HI R11, R11, 0x18, R11 ;  /* 0x000000180b0b7819 */ /* 0x000fca0000010e0b */
[----:B------:R-:W-:Y:S01]  /*23f0*/  IMAD.IADD R24, R24, 0x1, R11 ;  /* 0x0000000118187824 */ /* 0x000fe200078e020b */
[----:B------:R-:W-:-:S04]  /*2400*/  LOP3.LUT R11, R11, R12, RZ, 0x3c, !PT ;  /* 0x0000000c0b0b7212 */ /* 0x000fc800078e3cff */
[----:B------:R-:W-:Y:S02]  /*2410*/  SHF.L.W.U32.HI R11, R11, 0x10, R11 ;  /* 0x000000100b0b7819 */ /* 0x000fe40000010e0b */
[----:B------:R-:W-:-:S03]  /*2420*/  SHF.L.W.U32.HI R13, R7, 0x18, R7 ;  /* 0x00000018070d7819 */ /* 0x000fc60000010e07 */
[----:B------:R-:W-:Y:S01]  /*2430*/  IMAD.IADD R28, R28, 0x1, R11 ;  /* 0x000000011c1c7824 */ /* 0x000fe200078e020b */
[----:B------:R-:W-:Y:S01]  /*2440*/  LOP3.LUT R21, R21, R24, RZ, 0x3c, !PT ;  /* 0x0000001815157212 */ /* 0x000fe200078e3cff */
[----:B------:R-:W-:-:S03]  /*2450*/  IMAD.IADD R0, R0, 0x1, R13 ;  /* 0x0000000100007824 */ /* 0x000fc600078e020d */
[----:B------:R-:W-:Y:S02]  /*2460*/  LOP3.LUT R9, R9, R28, RZ, 0x3c, !PT ;  /* 0x0000001c09097212 */ /* 0x000fe400078e3cff */
[----:B------:R-:W-:Y:S02]  /*2470*/  SHF.L.W.U32.HI R27, R21, 0x19, R21 ;  /* 0x00000019151b7819 */ /* 0x000fe40000010e15 */
[----:B------:R-:W-:Y:S02]  /*2480*/  LOP3.LUT R13, R13, R10, RZ, 0x3c, !PT ;  /* 0x0000000a0d0d7212 */ /* 0x000fe400078e3cff */
[----:B------:R-:W-:Y:S01]  /*2490*/  SHF.L.W.U32.HI R19, R9, 0x14, R9 ;  /* 0x0000001409137819 */ /* 0x000fe20000010e09 */
[----:B------:R-:W0:Y:S01]  /*24a0*/  LDC.U8 R26, c[0x3][0x4d] ;  /* 0x00c01340ff1a7b82 */ /* 0x000e220000000000 */
[----:B----4-:R-:W-:Y:S02]  /*24b0*/  IADD3 R22, PT, PT, R27, R17, R22 ;  /* 0x000000111b167210 */ /* 0x010fe40007ffe016 */
[----:B------:R-:W-:-:S02]  /*24c0*/  SHF.L.W.U32.HI R17, R13, 0x10, R13 ;  /* 0x000000100d117819 */ /* 0x000fc40000010e0d */
[----:B--2---:R-:W-:-:S03]  /*24d0*/  IADD3 R8, PT, PT, R12, R19, R8 ;  /* 0x000000130c087210 */ /* 0x004fc60007ffe008 */
[----:B------:R-:W1:Y:S01]  /*24e0*/  LDC.64 R12, c[0x3][0x50] ;  /* 0x00c01400ff0c7b82 */ /* 0x000e620000000a00 */
[----:B------:R-:W-:-:S05]  /*24f0*/  IMAD.IADD R21, R24, 0x1, R17 ;  /* 0x0000000118157824 */ /* 0x000fca00078e0211 */
[----:B------:R-:W-:-:S04]  /*2500*/  LOP3.LUT R20, R20, R21, RZ, 0x3c, !PT ;  /* 0x0000001514147212 */ /* 0x000fc800078e3cff */
[----:B------:R-:W-:Y:S01]  /*2510*/  SHF.L.W.U32.HI R9, R20, 0x14, R20 ;  /* 0x0000001414097819 */ /* 0x000fe20000010e14 */
[----:B0-----:R-:W-:-:S03]  /*2520*/  IMAD R26, R26, 0x4, R1 ;  /* 0x000000041a1a7824 */ /* 0x001fc600078e0201 */
[----:B------:R-:W-:Y:S02]  /*2530*/  IADD3 R14, PT, PT, R10, R9, R14 ;  /* 0x000000090a0e7210 */ /* 0x000fe40007ffe00e */
[----:B------:R0:W2:Y:S01]  /*2540*/  LDL R7, [R26] ;  /* 0x000000001a077983 */ /* 0x0000a20000100800 */
[----:B-1----:R-:W-:-:S05]  /*2550*/  LOP3.LUT R12, R12, 0xff, RZ, 0xc0, !PT ;  /* 0x000000ff0c0c7812 */ /* 0x002fca00078ec0ff */
[----:B------:R-:W-:-:S06]  /*2560*/  IMAD R10, R12, 0x4, R1 ;  /* 0x000000040c0a7824 */ /* 0x000fcc00078e0201 */
[----:B------:R-:W4:Y:S01]  /*2570*/  LDL R10, [R10] ;  /* 0x000000000a0a7983 */ /* 0x000f220000100800 */
[----:B------:R-:W-:Y:S01]  /*2580*/  LOP3.LUT R12, R18, R0, RZ, 0x3c, !PT ;  /* 0x00000000120c7212 */ /* 0x000fe200078e3cff */
[----:B0-----:R-:W0:Y:S03]  /*2590*/  LDC.U8 R26, c[0x3][0x52] ;  /* 0x00c01480ff1a7b82 */ /* 0x001e260000000000 */
[----:B------:R-:W-:Y:S01]  /*25a0*/  SHF.L.W.U32.HI R12, R12, 0x19, R12 ;  /* 0x000000190c0c7819 */ /* 0x000fe20000010e0c */
[----:B0-----:R-:W-:-:S03]  /*25b0*/  IMAD R26, R26, 0x4, R1 ;  /* 0x000000041a1a7824 */ /* 0x001fc600078e0201 */
[----:B---3--:R-:W-:Y:S02]  /*25c0*/  IADD3 R2, PT, PT, R12, R16, R2 ;  /* 0x000000100c027210 */ /* 0x008fe40007ffe002 */
[----:B------:R-:W-:Y:S02]  /*25d0*/  LOP3.LUT R16, R13, 0xff, RZ, 0xc0, !PT ;  /* 0x000000ff0d107812 */ /* 0x000fe400078ec0ff */
[----:B------:R-:W-:-:S03]  /*25e0*/  LOP3.LUT R24, R29, R2, RZ, 0x3c, !PT ;  /* 0x000000021d187212 */ /* 0x000fc600078e3cff */
[----:B------:R-:W-:Y:S01]  /*25f0*/  IMAD R16, R16, 0x4, R1 ;  /* 0x0000000410107824 */ /* 0x000fe200078e0201 */
[----:B------:R-:W-:-:S05]  /*2600*/  SHF.L.W.U32.HI R24, R24, 0x10, R24 ;  /* 0x0000001018187819 */ /* 0x000fca0000010e18 */
[----:B------:R-:W-:Y:S01]  /*2610*/  IMAD.IADD R13, R23, 0x1, R24 ;  /* 0x00000001170d7824 */ /* 0x000fe200078e0218 */
[----:B------:R-:W3:Y:S04]  /*2620*/  LDL R16, [R16] ;  /* 0x0000000010107983 */ /* 0x000ee80000100800 */
[----:B------:R-:W-:Y:S01]  /*2630*/  LOP3.LUT R12, R12, R13, RZ, 0x3c, !PT ;  /* 0x0000000d0c0c7212 */ /* 0x000fe200078e3cff */
[----:B------:R0:W3:Y:S03]  /*2640*/  LDL R23, [R26] ;  /* 0x000000001a177983 */ /* 0x0000e60000100800 */
[----:B------:R-:W-:Y:S02]  /*2650*/  SHF.L.W.U32.HI R18, R12, 0x14, R12 ;  /* 0x000000140c127819 */ /* 0x000fe40000010e0c */
[----:B------:R-:W1:Y:S02]  /*2660*/  LDC.U8 R12, c[0x3][0x53] ;  /* 0x00c014c0ff0c7b82 */ /* 0x000e640000000000 */
[----:B-1----:R-:W-:Y:S01]  /*2670*/  IMAD R12, R12, 0x4, R1 ;  /* 0x000000040c0c7824 */ /* 0x002fe200078e0201 */
[----:B-----5:R-:W-:-:S05]  /*2680*/  IADD3 R25, PT, PT, R2, R18, R25 ;  /* 0x0000001202197210 */ /* 0x020fca0007ffe019 */
[----:B------:R-:W5:Y:S01]  /*2690*/  LDL R12, [R12] ;  /* 0x000000000c0c7983 */ /* 0x000f620000100800 */
[----:B------:R-:W1:Y:S02]  /*26a0*/  LDC.U8 R2, c[0x3][0x51] ;  /* 0x00c01440ff027b82 */ /* 0x000e640000000000 */
[----:B-1----:R-:W-:-:S06]  /*26b0*/  IMAD R2, R2, 0x4, R1 ;  /* 0x0000000402027824 */ /* 0x002fcc00078e0201 */
[----:B------:R-:W5:Y:S01]  /*26c0*/  LDL R2, [R2] ;  /* 0x0000000002027983 */ /* 0x000f620000100800 */
[----:B------:R-:W-:-:S04]  /*26d0*/  LOP3.LUT R15, R15, R22, RZ, 0x3c, !PT ;  /* 0x000000160f0f7212 */ /* 0x000fc800078e3cff */
[----:B------:R-:W-:Y:S02]  /*26e0*/  SHF.L.W.U32.HI R15, R15, 0x10, R15 ;  /* 0x000000100f0f7819 */ /* 0x000fe40000010e0f */
[----:B------:R-:W-:-:S03]  /*26f0*/  LOP3.LUT R24, R24, R25, RZ, 0x3c, !PT ;  /* 0x0000001918187212 */ /* 0x000fc600078e3cff */
[----:B------:R-:W-:Y:S01]  /*2700*/  IMAD.IADD R0, R0, 0x1, R15 ;  /* 0x0000000100007824 */ /* 0x000fe200078e020f */
[----:B------:R-:W-:-:S04]  /*2710*/  SHF.L.W.U32.HI R24, R24, 0x18, R24 ;  /* 0x0000001818187819 */ /* 0x000fc80000010e18 */
[----:B------:R-:W-:Y:S01]  /*2720*/  LOP3.LUT R20, R27, R0, RZ, 0x3c, !PT ;  /* 0x000000001b147212 */ /* 0x000fe200078e3cff */
[----:B------:R-:W-:-:S03]  /*2730*/  IMAD.IADD R13, R13, 0x1, R24 ;  /* 0x000000010d0d7824 */ /* 0x000fc600078e0218 */
[----:B------:R-:W-:Y:S02]  /*2740*/  SHF.L.W.U32.HI R20, R20, 0x14, R20 ;  /* 0x0000001414147819 */ /* 0x000fe40000010e14 */
[----:B0-----:R-:W-:Y:S02]  /*2750*/  LOP3.LUT R26, R11, R8, RZ, 0x3c, !PT ;  /* 0x000000080b1a7212 */ /* 0x001fe400078e3cff */
[----:B--2---:R-:W-:Y:S02]  /*2760*/  IADD3 R22, PT, PT, R22, R20, R7 ;  /* 0x0000001416167210 */ /* 0x004fe40007ffe007 */
[----:B------:R-:W-:-:S04]  /*2770*/  LOP3.LUT R7, R18, R13, RZ, 0x3c, !PT ;  /* 0x0000000d12077212 */ /* 0x000fc800078e3cff */
[----:B------:R-:W-:-:S04]  /*2780*/  SHF.L.W.U32.HI R7, R7, 0x19, R7 ;  /* 0x0000001907077819 */ /* 0x000fc80000010e07 */
[----:B----4-:R-:W-:Y:S02]  /*2790*/  IADD3 R11, PT, PT, R7, R8, R10 ;  /* 0x00000008070b7210 */ /* 0x010fe40007ffe00a */
[----:B------:R-:W0:Y:S01]  /*27a0*/  LDC.U8 R8, c[0x3][0x56] ;  /* 0x00c01580ff087b82 */ /* 0x000e220000000000 */
[----:B------:R-:W-:-:S04]  /*27b0*/  LOP3.LUT R10, R17, R14, RZ, 0x3c, !PT ;  /* 0x0000000e110a7212 */ /* 0x000fc800078e3cff */
[----:B------:R-:W-:Y:S02]  /*27c0*/  SHF.L.W.U32.HI R10, R10, 0x18, R10 ;  /* 0x000000180a0a7819 */ /* 0x000fe40000010e0a */
[----:B------:R-:W-:Y:S01]  /*27d0*/  SHF.L.W.U32.HI R17, R26, 0x18, R26 ;  /* 0x000000181a117819 */ /* 0x000fe20000010e1a */
[----:B0-----:R-:W-:Y:S02]  /*27e0*/  IMAD R18, R8, 0x4, R1 ;  /* 0x0000000408127824 */ /* 0x001fe400078e0201 */
[----:B------:R-:W-:Y:S02]  /*27f0*/  IMAD.IADD R8, R21, 0x1, R10 ;  /* 0x0000000115087824 */ /* 0x000fe400078e020a */
[----:B------:R-:W-:Y:S01]  /*2800*/  IMAD.IADD R28, R28, 0x1, R17 ;  /* 0x000000011c1c7824 */ /* 0x000fe200078e0211 */
[----:B------:R-:W-:Y:S01]  /*2810*/  LOP3.LUT R15, R15, R22, RZ, 0x3c, !PT ;  /* 0x000000160f0f7212 */ /* 0x000fe200078e3cff */
[----:B------:R-:W2:Y:S01]  /*2820*/  LDL R18, [R18] ;  /* 0x0000000012127983 */ /* 0x000ea20000100800 */
[----:B------:R-:W-:-:S04]  /*2830*/  LOP3.LUT R27, R9, R8, RZ, 0x3c, !PT ;  /* 0x00000008091b7212 */ /* 0x000fc800078e3cff */
[----:B------:R-:W-:Y:S02]  /*2840*/  SHF.L.W.U32.HI R27, R27, 0x19, R27 ;  /* 0x000000191b1b7819 */ /* 0x000fe40000010e1b */
[----:B------:R-:W-:-:S04]  /*2850*/  LOP3.LUT R9, R19, R28, RZ, 0x3c, !PT ;  /* 0x0000001c13097212 */ /* 0x000fc800078e3cff */
[----:B------:R-:W-:Y:S02]  /*2860*/  SHF.L.W.U32.HI R9, R9, 0x19, R9 ;  /* 0x0000001909097819 */ /* 0x000fe40000010e09 */
[----:B------:R-:W-:Y:S02]  /*2870*/  SHF.L.W.U32.HI R15, R15, 0x18, R15 ;  /* 0x000000180f0f7819 */ /* 0x000fe40000010e0f */
[----:B------:R-:W-:-:S03]  /*2880*/  LOP3.LUT R10, R10, R11, RZ, 0x3c, !PT ;  /* 0x0000000b0a0a7212 */ /* 0x000fc600078e3cff */
[----:B------:R-:W-:Y:S01]  /*2890*/  IMAD.IADD R0, R0, 0x1, R15 ;  /* 0x0000000100007824 */ /* 0x000fe200078e020f */
[----:B---3--:R-:W-:Y:S02]  /*28a0*/  IADD3 R21, PT, PT, R27, R22, R16 ;  /* 0x000000161b157210 */ /* 0x008fe40007ffe010 */
[----:B------:R-:W0:Y:S01]  /*28b0*/  LDC.U8 R16, c[0x3][0x55] ;  /* 0x00c01540ff107b82 */ /* 0x000e220000000000 */
[----:B------:R-:W-:-:S04]  /*28c0*/  IADD3 R23, PT, PT, R9, R14, R23 ;  /* 0x0000000e09177210 */ /* 0x000fc80007ffe017 */
[----:B------:R-:W-:Y:S02]  /*28d0*/  LOP3.LUT R19, R15, R23, RZ, 0x3c, !PT ;  /* 0x000000170f137212 */ /* 0x000fe400078e3cff */
[----:B------:R-:W-:Y:S02]  /*28e0*/  SHF.L.W.U32.HI R15, R10, 0x10, R10 ;  /* 0x000000100a0f7819 */ /* 0x000fe40000010e0a */
[----:B------:R-:W-:Y:S01]  /*28f0*/  SHF.L.W.U32.HI R10, R19, 0x10, R19 ;  /* 0x00000010130a7819 */ /* 0x000fe20000010e13 */
[----:B------:R-:W1:Y:S01]  /*2900*/  LDC.U8 R14, c[0x3][0x57] ;  /* 0x00c015c0ff0e7b82 */ /* 0x000e620000000000 */
[----:B0-----:R-:W-:-:S03]  /*2910*/  IMAD R26, R16, 0x4, R1 ;  /* 0x00000004101a7824 */ /* 0x001fc600078e0201 */
[----:B------:R-:W-:-:S05]  /*2920*/  IMAD.IADD R16, R13, 0x1, R10 ;  /* 0x000000010d107824 */ /* 0x000fca00078e020a */
[----:B------:R-:W-:-:S04]  /*2930*/  LOP3.LUT R9, R9, R16, RZ, 0x3c, !PT ;  /* 0x0000001009097212 */ /* 0x000fc800078e3cff */
[----:B------:R-:W-:-:S04]  /*2940*/  SHF.L.W.U32.HI R9, R9, 0x14, R9 ;  /* 0x0000001409097819 */ /* 0x000fc80000010e09 */
[----:B-----5:R-:W-:Y:S02]  /*2950*/  IADD3 R23, PT, PT, R23, R9, R12 ;  /* 0x0000000917177210 */ /* 0x020fe40007ffe00c */
[----:B------:R-:W0:Y:S01]  /*2960*/  LDC.64 R12, c[0x3][0x58] ;  /* 0x00c01600ff0c7b82 */ /* 0x000e220000000a00 */
[----:B------:R-:W-:Y:S02]  /*2970*/  IMAD.IADD R22, R0, 0x1, R15 ;  /* 0x0000000100167824 */ /* 0x000fe400078e020f */
[----:B-1----:R-:W-:-:S03]  /*2980*/  IMAD R14, R14, 0x4, R1 ;  /* 0x000000040e0e7824 */ /* 0x002fc600078e0201 */
[----:B------:R-:W-:Y:S02]  /*2990*/  LOP3.LUT R19, R7, R22, RZ, 0x3c, !PT ;  /* 0x0000001607137212 */ /* 0x000fe400078e3cff */
[----:B------:R1:W3:Y:S02]  /*29a0*/  LDL R7, [R14] ;  /* 0x000000000e077983 */ /* 0x0002e40000100800 */
[----:B------:R-:W-:Y:S02]  /*29b0*/  SHF.L.W.U32.HI R19, R19, 0x14, R19 ;  /* 0x0000001413137819 */ /* 0x000fe40000010e13 */
[----:B0-----:R-:W-:Y:S02]  /*29c0*/  LOP3.LUT R12, R12, 0xff, RZ, 0xc0, !PT ;  /* 0x000000ff0c0c7812 */ /* 0x001fe400078ec0ff */
[----:B------:R-:W-:-:S03]  /*29d0*/  IADD3 R2, PT, PT, R11, R19, R2 ;  /* 0x000000130b027210 */ /* 0x000fc60007ffe002 */
[----:B------:R-:W-:-:S06]  /*29e0*/  IMAD R11, R12, 0x4, R1 ;  /* 0x000000040c0b7824 */ /* 0x000fcc00078e0201 */
[----:B------:R-:W4:Y:S01]  /*29f0*/  LDL R11, [R11] ;  /* 0x000000000b0b7983 */ /* 0x000f220000100800 */
[----:B------:R-:W0:Y:S01]  /*2a00*/  LDC.U8 R12, c[0x3][0x5a] ;  /* 0x00c01680ff0c7b82 */ /* 0x000e220000000000 */
[----:B------:R-:W-:Y:S02]  /*2a10*/  LOP3.LUT R20, R20, R0, RZ, 0x3c, !PT ;  /* 0x0000000014147212 */ /* 0x000fe400078e3cff */
[----:B------:R5:W4:Y:S01]  /*2a20*/  LDL R0, [R26] ;  /* 0x000000001a007983 */ /* 0x000b220000100800 */
[----:B-1----:R-:W-:Y:S02]  /*2a30*/  LOP3.LUT R14, R13, 0xff, RZ, 0xc0, !PT ;  /* 0x000000ff0d0e7812 */ /* 0x002fe400078ec0ff */
[----:B------:R-:W-:-:S03]  /*2a40*/  SHF.L.W.U32.HI R20, R20, 0x19, R20 ;  /* 0x0000001914147819 */ /* 0x000fc60000010e14 */
[--C-:B-----5:R-:W-:Y:S01]  /*2a50*/  IMAD R26, R14, 0x4, R1.reuse ;  /* 0x000000040e1a7824 */ /* 0x120fe200078e0201 */
[----:B------:R-:W-:Y:S02]  /*2a60*/  LOP3.LUT R13, R24, R21, RZ, 0x3c, !PT ;  /* 0x00000015180d7212 */ /* 0x000fe400078e3cff */
[----:B------:R-:W1:Y:S01]  /*2a70*/  LDC.U8 R24, c[0x3][0x5b] ;  /* 0x00c016c0ff187b82 */ /* 0x000e620000000000 */
[----:B0-----:R-:W-:Y:S02]  /*2a80*/  IMAD R14, R12, 0x4, R1 ;  /* 0x000000040c0e7824 */ /* 0x001fe400078e0201 */
[----:B------:R0:W5:Y:S04]  /*2a90*/  LDL R12, [R26] ;  /* 0x000000001a0c7983 */ /* 0x0001680000100800 */
[----:B------:R-:W5:Y:S01]  /*2aa0*/  LDL R14, [R14] ;  /* 0x000000000e0e7983 */ /* 0x000f620000100800 */
[----:B--2---:R-:W-:-:S04]  /*2ab0*/  IADD3 R18, PT, PT, R20, R25, R18 ;  /* 0x0000001914127210 */ /* 0x004fc80007ffe012 */
[----:B------:R-:W-:-:S04]  /*2ac0*/  LOP3.LUT R17, R17, R18, RZ, 0x3c, !PT ;  /* 0x0000001211117212 */ /* 0x000fc800078e3cff */
[----:B------:R-:W-:-:S05]  /*2ad0*/  SHF.L.W.U32.HI R17, R17, 0x10, R17 ;  /* 0x0000001011117819 */ /* 0x000fca0000010e11 */
[----:B------:R-:W-:-:S05]  /*2ae0*/  IMAD.IADD R25, R8, 0x1, R17 ;  /* 0x0000000108197824 */ /* 0x000fca00078e0211 */
[----:B------:R-:W-:-:S04]  /*2af0*/  LOP3.LUT R20, R20, R25, RZ, 0x3c, !PT ;  /* 0x0000001914147212 */ /* 0x000fc800078e3cff */
[----:B0-----:R-:W-:Y:S02]  /*2b00*/  SHF.L.W.U32.HI R26, R20, 0x14, R20 ;  /* 0x00000014141a7819 */ /* 0x001fe40000010e14 */
[----:B------:R-:W0:Y:S01]  /*2b10*/  LDC.U8 R20, c[0x3][0x59] ;  /* 0x00c01640ff147b82 */ /* 0x000e220000000000 */
[----:B------:R-:W-:Y:S01]  /*2b20*/  LOP3.LUT R15, R15, R2, RZ, 0x3c, !PT ;  /* 0x000000020f0f7212 */ /* 0x000fe200078e3cff */
[----:B0-----:R-:W-:-:S06]  /*2b30*/  IMAD R20, R20, 0x4, R1 ;  /* 0x0000000414147824 */ /* 0x001fcc00078e0201 */
[----:B------:R-:W2:Y:S01]  /*2b40*/  LDL R20, [R20] ;  /* 0x0000000014147983 */ /* 0x000ea20000100800 */
[----:B---3--:R-:W-:Y:S02]  /*2b50*/  IADD3 R18, PT, PT, R18, R26, R7 ;  /* 0x0000001a12127210 */ /* 0x008fe40007ffe007 */
[----:B------:R-:W-:Y:S01]  /*2b60*/  LOP3.LUT R7, R10, R23, RZ, 0x3c, !PT ;  /* 0x000000170a077212 */ /* 0x000fe200078e3cff */
[----:B-1----:R-:W-:-:S03]  /*2b70*/  IMAD R10, R24, 0x4, R1 ;  /* 0x00000004180a7824 */ /* 0x002fc600078e0201 */
[----:B------:R-:W-:-:S03]  /*2b80*/  SHF.L.W.U32.HI R7, R7, 0x18, R7 ;  /* 0x0000001807077819 */ /* 0x000fc60000010e07 */
[----:B------:R-:W3:Y:S02]  /*2b90*/  LDL R10, [R10] ;  /* 0x000000000a0a7983 */ /* 0x000ee40000100800 */
[----:B------:R-:W-:-:S05]  /*2ba0*/  IMAD.IADD R16, R16, 0x1, R7 ;  /* 0x0000000110107824 */ /* 0x000fca00078e0207 */
[----:B------:R-:W-:-:S04]  /*2bb0*/  LOP3.LUT R9, R9, R16, RZ, 0x3c, !PT ;  /* 0x0000001009097212 */ /* 0x000fc800078e3cff */
[----:B------:R-:W-:-:S04]  /*2bc0*/  SHF.L.W.U32.HI R9, R9, 0x19, R9 ;  /* 0x0000001909097819 */ /* 0x000fc80000010e09 */
[----:B----4-:R-:W-:Y:S02]  /*2bd0*/  IADD3 R11, PT, PT, R9, R2, R11 ;  /* 0x00000002090b7210 */ /* 0x010fe40007ffe00b */
[----:B------:R-:W0:Y:S02]  /*2be0*/  LDC.U8 R2, c[0x3][0x5e] ;  /* 0x00c01780ff027b82 */ /* 0x000e240000000000 */
[----:B0-----:R-:W-:-:S06]  /*2bf0*/  IMAD R2, R2, 0x4, R1 ;  /* 0x0000000402027824 */ /* 0x001fcc00078e0201 */
[----:B------:R-:W4:Y:S01]  /*2c00*/  LDL R2, [R2] ;  /* 0x0000000002027983 */ /* 0x000f220000100800 */
[----:B------:R-:W-:-:S05]  /*2c10*/  SHF.L.W.U32.HI R13, R13, 0x10, R13 ;  /* 0x000000100d0d7819 */ /* 0x000fca0000010e0d */
[----:B------:R-:W-:-:S05]  /*2c20*/  IMAD.IADD R28, R28, 0x1, R13 ;  /* 0x000000011c1c7824 */ /* 0x000fca00078e020d */
[----:B------:R-:W-:-:S04]  /*2c30*/  LOP3.LUT R8, R27, R28, RZ, 0x3c, !PT ;  /* 0x0000001c1b087212 */ /* 0x000fc800078e3cff */
[----:B------:R-:W-:Y:S02]  /*2c40*/  SHF.L.W.U32.HI R8, R8, 0x14, R8 ;  /* 0x0000001408087819 */ /* 0x000fe40000010e08 */
[----:B------:R-:W-:Y:S02]  /*2c50*/  LOP3.LUT R17, R17, R18, RZ, 0x3c, !PT ;  /* 0x0000001211117212 */ /* 0x000fe400078e3cff */
[----:B------:R-:W-:Y:S02]  /*2c60*/  IADD3 R0, PT, PT, R21, R8, R0 ;  /* 0x0000000815007210 */ /* 0x000fe40007ffe000 */
        /* <DEDUP_REMOVED lines=8> */
[----:B-----5:R-:W-:Y:S02]  /*2cf0*/  IADD3 R12, PT, PT, R21, R0, R12 ;  /* 0x00000000150c7210 */ /* 0x020fe40007ffe00c */
[----:B------:R-:W-:Y:S01]  /*2d00*/  SHF.L.W.U32.HI R28, R8, 0x19, R8 ;  /* 0x00000019081c7819 */ /* 0x000fe20000010e08 */
[----:B------:R-:W0:Y:S01]  /*2d10*/  LDC.U8 R0, c[0x3][0x5d] ;  /* 0x00c01740ff007b82 */ /* 0x000e220000000000 */
[----:B------:R-:W-:Y:S02]  /*2d20*/  SHF.L.W.U32.HI R15, R15, 0x18, R15 ;  /* 0x000000180f0f7819 */ /* 0x000fe40000010e0f */
[----:B------:R-:W-:-:S05]  /*2d30*/  IADD3 R14, PT, PT, R28, R23, R14 ;  /* 0x000000171c0e7210 */ /* 0x000fca0007ffe00e */
[----:B------:R-:W1:Y:S01]  /*2d40*/  LDC.U8 R8, c[0x3][0x5f] ;  /* 0x00c017c0ff087b82 */ /* 0x000e620000000000 */
[----:B------:R-:W-:Y:S01]  /*2d50*/  IMAD.IADD R22, R22, 0x1, R15 ;  /* 0x0000000116167824 */ /* 0x000fe200078e020f */
[----:B------:R-:W-:Y:S02]  /*2d60*/  LOP3.LUT R24, R24, R11, RZ, 0x3c, !PT ;  /* 0x0000000b18187212 */ /* 0x000fe400078e3cff */
[----:B------:R-:W-:Y:S02]  /*2d70*/  LOP3.LUT R15, R15, R14, RZ, 0x3c, !PT ;  /* 0x0000000e0f0f7212 */ /* 0x000fe400078e3cff */
[----:B------:R-:W-:Y:S02]  /*2d80*/  SHF.L.W.U32.HI R26, R24, 0x10, R24 ;  /* 0x00000010181a7819 */ /* 0x000fe40000010e18 */
[----:B------:R-:W-:-:S03]  /*2d90*/  SHF.L.W.U32.HI R23, R15, 0x10, R15 ;  /* 0x000000100f177819 */ /* 0x000fc60000010e0f */
[----:B------:R-:W-:Y:S02]  /*2da0*/  IMAD.IADD R24, R13, 0x1, R26 ;  /* 0x000000010d187824 */ /* 0x000fe400078e021a */
[----:B------:R-:W-:-:S03]  /*2db0*/  IMAD.IADD R25, R25, 0x1, R23 ;  /* 0x0000000119197824 */ /* 0x000fc600078e0217 */
[----:B------:R-:W-:Y:S02]  /*2dc0*/  LOP3.LUT R9, R9, R24, RZ, 0x3c, !PT ;  /* 0x0000001809097212 */ /* 0x000fe400078e3cff */
[----:B------:R-:W-:Y:S01]  /*2dd0*/  LOP3.LUT R28, R28, R25, RZ, 0x3c, !PT ;  /* 0x000000191c1c7212 */ /* 0x000fe200078e3cff */
[----:B0-----:R-:W-:Y:S01]  /*2de0*/  IMAD R0, R0, 0x4, R1 ;  /* 0x0000000400007824 */ /* 0x001fe200078e0201 */
[----:B------:R-:W-:Y:S02]  /*2df0*/  SHF.L.W.U32.HI R13, R9, 0x14, R9 ;  /* 0x00000014090d7819 */ /* 0x000fe40000010e09 */
[----:B------:R-:W-:Y:S01]  /*2e00*/  SHF.L.W.U32.HI R9, R28, 0x14, R28 ;  /* 0x000000141c097819 */ /* 0x000fe20000010e1c */
[----:B-1----:R-:W-:Y:S02]  /*2e10*/  IMAD R8, R8, 0x4, R1 ;  /* 0x0000000408087824 */ /* 0x002fe400078e0201 */
[----:B------:R-:W5:Y:S04]  /*2e20*/  LDL R0, [R0] ;  /* 0x0000000000007983 */ /* 0x000f680000100800 */
[----:B------:R-:W5:Y:S01]  /*2e30*/  LDL R8, [R8] ;  /* 0x0000000008087983 */ /* 0x000f620000100800 */
[----:B------:R-:W-:-:S02]  /*2e40*/  LOP3.LUT R19, R19, R22, RZ, 0x3c, !PT ;  /* 0x0000001613137212 */ /* 0x000fc400078e3cff */
[----:B--2---:R-:W-:Y:S02]  /*2e50*/  IADD3 R11, PT, PT, R11, R13, R20 ;  /* 0x0000000d0b0b7210 */ /* 0x004fe40007ffe014 */
[----:B------:R-:W-:Y:S02]  /*2e60*/  SHF.L.W.U32.HI R27, R19, 0x19, R19 ;  /* 0x00000019131b7819 */ /* 0x000fe40000010e13 */
[----:B---3--:R-:W-:Y:S02]  /*2e70*/  IADD3 R10, PT, PT, R14, R9, R10 ;  /* 0x000000090e0a7210 */ /* 0x008fe40007ffe00a */
[----:B------:R-:W0:Y:S02]  /*2e80*/  LDC.64 R14, c[0x3][0x60] ;  /* 0x00c01800ff0e7b82 */ /* 0x000e240000000a00 */
[----:B0-----:R-:W-:-:S05]  /*2e90*/  LOP3.LUT R14, R14, 0xff, RZ, 0xc0, !PT ;  /* 0x000000ff0e0e7812 */ /* 0x001fca00078ec0ff */
[----:B------:R-:W-:-:S06]  /*2ea0*/  IMAD R20, R14, 0x4, R1 ;  /* 0x000000040e147824 */ /* 0x000fcc00078e0201 */
[----:B------:R-:W2:Y:S01]  /*2eb0*/  LDL R20, [R20] ;  /* 0x0000000014147983 */ /* 0x000ea20000100800 */
[----:B----4-:R-:W-:Y:S02]  /*2ec0*/  IADD3 R18, PT, PT, R27, R18, R2 ;  /* 0x000000121b127210 */ /* 0x010fe40007ffe002 */
[----:B------:R-:W-:-:S05]  /*2ed0*/  LOP3.LUT R2, R15, 0xff, RZ, 0xc0, !PT ;  /* 0x000000ff0f027812 */ /* 0x000fca00078ec0ff */
[----:B------:R-:W-:-:S06]  /*2ee0*/  IMAD R2, R2, 0x4, R1 ;  /* 0x0000000402027824 */ /* 0x000fcc00078e0201 */
[----:B------:R-:W3:Y:S01]  /*2ef0*/  LDL R2, [R2] ;  /* 0x0000000002027983 */ /* 0x000ee20000100800 */
[----:B------:R-:W0:Y:S01]  /*2f00*/  LDC.U8 R14, c[0x3][0x62] ;  /* 0x00c01880ff0e7b82 */ /* 0x000e220000000000 */
[----:B------:R-:W-:Y:S01]  /*2f10*/  LOP3.LUT R7, R7, R12, RZ, 0x3c, !PT ;  /* 0x0000000c07077212 */ /* 0x000fe200078e3cff */
[----:B0-----:R-:W-:Y:S01]  /*2f20*/  IMAD R19, R14, 0x4, R1 ;  /* 0x000000040e137824 */ /* 0x001fe200078e0201 */
[----:B------:R-:W-:Y:S02]  /*2f30*/  LOP3.LUT R14, R17, R18, RZ, 0x3c, !PT ;  /* 0x00000012110e7212 */ /* 0x000fe400078e3cff */
[----:B------:R-:W-:Y:S02]  /*2f40*/  SHF.L.W.U32.HI R17, R7, 0x10, R7 ;  /* 0x0000001007117819 */ /* 0x000fe40000010e07 */
[----:B------:R-:W-:Y:S01]  /*2f50*/  SHF.L.W.U32.HI R7, R14, 0x10, R14 ;  /* 0x000000100e077819 */ /* 0x000fe20000010e0e */
[----:B------:R-:W4:Y:S02]  /*2f60*/  LDL R19, [R19] ;  /* 0x0000000013137983 */ /* 0x000f240000100800 */
[----:B------:R-:W-:-:S02]  /*2f70*/  IMAD.IADD R14, R22, 0x1, R17 ;  /* 0x00000001160e7824 */ /* 0x000fc400078e0211 */
[----:B------:R-:W-:-:S03]  /*2f80*/  IMAD.IADD R16, R16, 0x1, R7 ;  /* 0x0000000110107824 */ /* 0x000fc600078e0207 */
[----:B------:R-:W-:Y:S02]  /*2f90*/  LOP3.LUT R21, R21, R14, RZ, 0x3c, !PT ;  /* 0x0000000e15157212 */ /* 0x000fe400078e3cff */
[----:B------:R-:W-:Y:S02]  /*2fa0*/  LOP3.LUT R27, R27, R16, RZ, 0x3c, !PT ;  /* 0x000000101b1b7212 */ /* 0x000fe400078e3cff */
[----:B------:R-:W-:Y:S02]  /*2fb0*/  SHF.L.W.U32.HI R21, R21, 0x14, R21 ;  /* 0x0000001415157819 */ /* 0x000fe40000010e15 */
[----:B------:R-:W-:Y:S02]  /*2fc0*/  SHF.L.W.U32.HI R27, R27, 0x14, R27 ;  /* 0x000000141b1b7819 */ /* 0x000fe40000010e1b */
[----:B-----5:R-:W-:Y:S02]  /*2fd0*/  IADD3 R12, PT, PT, R12, R21, R0 ;  /* 0x000000150c0c7210 */ /* 0x020fe40007ffe000 */
[----:B------:R-:W0:Y:S01]  /*2fe0*/  LDC.U8 R0, c[0x3][0x61] ;  /* 0x00c01840ff007b82 */ /* 0x000e220000000000 */
[----:B------:R-:W-:-:S07]  /*2ff0*/  IADD3 R8, PT, PT, R18, R27, R8 ;  /* 0x0000001b12087210 */ /* 0x000fce0007ffe008 */
[----:B------:R-:W1:Y:S01]  /*3000*/  LDC.U8 R18, c[0x3][0x63] ;  /* 0x00c018c0ff127b82 */ /* 0x000e620000000000 */
[----:B------:R-:W-:-:S04]  /*3010*/  LOP3.LUT R7, R7, R8, RZ, 0x3c, !PT ;  /* 0x0000000807077212 */ /* 0x000fc800078e3cff */
[----:B------:R-:W-:-:S05]  /*3020*/  SHF.L.W.U32.HI R7, R7, 0x18, R7 ;  /* 0x0000001807077819 */ /* 0x000fca0000010e07 */
[----:B------:R-:W-:Y:S02]  /*3030*/  IMAD.IADD R16, R16, 0x1, R7 ;  /* 0x0000000110107824 */ /* 0x000fe400078e0207 */
[--C-:B0-----:R-:W-:Y:S01]  /*3040*/  IMAD R15, R0, 0x4, R1.reuse ;  /* 0x00000004000f7824 */ /* 0x101fe200078e0201 */
[----:B------:R-:W-:Y:S01]  /*3050*/  LOP3.LUT R22, R23, R10, RZ, 0x3c, !PT ;  /* 0x0000000a17167212 */ /* 0x000fe200078e3cff */
[----:B-1----:R-:W-:Y:S01]  /*3060*/  IMAD R0, R18, 0x4, R1 ;  /* 0x0000000412007824 */ /* 0x002fe200078e0201 */
[----:B------:R-:W-:-:S03]  /*3070*/  LOP3.LUT R18, R27, R16, RZ, 0x3c, !PT ;  /* 0x000000101b127212 */ /* 0x000fc600078e3cff */
[----:B------:R-:W5:Y:S01]  /*3080*/  LDL R15, [R15] ;  /* 0x000000000f0f7983 */ /* 0x000f620000100800 */
[----:B------:R-:W-:-:S03]  /*3090*/  SHF.L.W.U32.HI R18, R18, 0x19, R18 ;  /* 0x0000001912127819 */ /* 0x000fc60000010e12 */
[----:B------:R-:W5:Y:S01]  /*30a0*/  LDL R0, [R0] ;  /* 0x0000000000007983 */ /* 0x000f620000100800 */
[----:B------:R-:W-:Y:S02]  /*30b0*/  LOP3.LUT R23, R26, R11, RZ, 0x3c, !PT ;  /* 0x0000000b1a177212 */ /* 0x000fe400078e3cff */
[----:B------:R-:W-:-:S05]  /*30c0*/  SHF.L.W.U32.HI R22, R22, 0x18, R22 ;  /* 0x0000001816167819 */ /* 0x000fca0000010e16 */
[----:B------:R-:W-:-:S05]  /*30d0*/  IMAD.IADD R28, R25, 0x1, R22 ;  /* 0x00000001191c7824 */ /* 0x000fca00078e0216 */
[----:B------:R-:W-:-:S04]  /*30e0*/  LOP3.LUT R9, R9, R28, RZ, 0x3c, !PT ;  /* 0x0000001c09097212 */ /* 0x000fc800078e3cff */
[----:B------:R-:W-:Y:S02]  /*30f0*/  SHF.L.W.U32.HI R9, R9, 0x19, R9 ;  /* 0x0000001909097819 */ /* 0x000fe40000010e09 */
[----:B------:R-:W-:Y:S01]  /*3100*/  LOP3.LUT R17, R17, R12, RZ, 0x3c, !PT ;  /* 0x0000000c11117212 */ /* 0x000fe200078e3cff */
[----:B------:R-:W0:Y:S02]  /*3110*/  LDC.U8 R26, c[0x3][0x67] ;  /* 0x00c019c0ff1a7b82 */ /* 0x000e240000000000 */
[----:B0-----:R-:W-:-:S05]  /*3120*/  IMAD R26, R26, 0x4, R1 ;  /* 0x000000041a1a7824 */ /* 0x001fca00078e0201 */
[----:B------:R0:W5:Y:S01]  /*3130*/  LDL R29, [R26] ;  /* 0x000000001a1d7983 */ /* 0x0001620000100800 */
[----:B--2---:R-:W-:Y:S02]  /*3140*/  IADD3 R11, PT, PT, R18, R11, R20 ;  /* 0x0000000b120b7210 */ /* 0x004fe40007ffe014 */
[----:B------:R-:W1:Y:S01]  /*3150*/  LDC.U8 R20, c[0x3][0x66] ;  /* 0x00c01980ff147b82 */ /* 0x000e620000000000 */
[----:B---3--:R-:W-:-:S07]  /*3160*/  IADD3 R2, PT, PT, R9, R12, R2 ;  /* 0x0000000c09027210 */ /* 0x008fce0007ffe002 */
[----:B------:R-:W2:Y:S01]  /*3170*/  LDC.U8 R12, c[0x3][0x65] ;  /* 0x00c01940ff0c7b82 */ /* 0x000ea20000000000 */
[----:B-1----:R-:W-:-:S06]  /*3180*/  IMAD R20, R20, 0x4, R1 ;  /* 0x0000000414147824 */ /* 0x002fcc00078e0201 */
[----:B------:R-:W3:Y:S01]  /*3190*/  LDL R20, [R20] ;  /* 0x0000000014147983 */ /* 0x000ee20000100800 */
[----:B--2---:R-:W-:-:S06]  /*31a0*/  IMAD R12, R12, 0x4, R1 ;  /* 0x000000040c0c7824 */ /* 0x004fcc00078e0201 */
[----:B------:R-:W2:Y:S01]  /*31b0*/  LDL R12, [R12] ;  /* 0x000000000c0c7983 */ /* 0x000ea20000100800 */
[----:B------:R-:W-:-:S05]  /*31c0*/  SHF.L.W.U32.HI R23, R23, 0x18, R23 ;  /* 0x0000001817177819 */ /* 0x000fca0000010e17 */
[----:B------:R-:W-:-:S05]  /*31d0*/  IMAD.IADD R24, R24, 0x1, R23 ;  /* 0x0000000118187824 */ /* 0x000fca00078e0217 */
[----:B------:R-:W-:-:S04]  /*31e0*/  LOP3.LUT R13, R13, R24, RZ, 0x3c, !PT ;  /* 0x000000180d0d7212 */ /* 0x000fc800078e3cff */
[----:B------:R-:W-:-:S04]  /*31f0*/  SHF.L.W.U32.HI R13, R13, 0x19, R13 ;  /* 0x000000190d0d7819 */ /* 0x000fc80000010e0d */
[----:B----4-:R-:W-:Y:S02]  /*3200*/  IADD3 R10, PT, PT, R13, R10, R19 ;  /* 0x0000000a0d0a7210 */ /* 0x010fe40007ffe013 */
[----:B------:R-:W-:-:S05]  /*3210*/  SHF.L.W.U32.HI R19, R17, 0x18, R17 ;  /* 0x0000001811137819 */ /* 0x000fca0000010e11 */
[----:B------:R-:W-:Y:S01]  /*3220*/  IMAD.IADD R17, R14, 0x1, R19 ;  /* 0x000000010e117824 */ /* 0x000fe200078e0213 */
[----:B------:R-:W-:Y:S02]  /*3230*/  LOP3.LUT R14, R22, R11, RZ, 0x3c, !PT ;  /* 0x0000000b160e7212 */ /* 0x000fe400078e3cff */
[----:B------:R-:W-:Y:S02]  /*3240*/  LOP3.LUT R19, R19, R10, RZ, 0x3c, !PT ;  /* 0x0000000a13137212 */ /* 0x000fe400078e3cff */
        /* <DEDUP_REMOVED lines=8> */
[----:B------:R-:W-:Y:S02]  /*32d0*/  SHF.L.W.U32.HI R13, R13, 0x14, R13 ;  /* 0x000000140d0d7819 */ /* 0x000fe40000010e0d */
[----:B-----5:R-:W-:Y:S02]  /*32e0*/  IADD3 R15, PT, PT, R11, R22, R15 ;  /* 0x000000160b0f7210 */ /* 0x020fe40007ffe00f */
[----:B------:R-:W-:-:S02]  /*32f0*/  IADD3 R0, PT, PT, R10, R13, R0 ;  /* 0x0000000d0a007210 */ /* 0x000fc40007ffe000 */
[----:B------:R-:W1:Y:S01]  /*3300*/  LDC.64 R10, c[0x3][0x68] ;  /* 0x00c01a00ff0a7b82 */ /* 0x000e620000000a00 */
[----:B------:R-:W-:Y:S02]  /*3310*/  SHF.L.W.U32.HI R21, R21, 0x19, R21 ;  /* 0x0000001915157819 */ /* 0x000fe40000010e15 */
[----:B------:R-:W-:-:S04]  /*3320*/  LOP3.LUT R7, R7, R2, RZ, 0x3c, !PT ;  /* 0x0000000207077212 */ /* 0x000fc800078e3cff */
[----:B------:R-:W-:Y:S02]  /*3330*/  SHF.L.W.U32.HI R7, R7, 0x10, R7 ;  /* 0x0000001007077819 */ /* 0x000fe40000010e07 */
[----:B-1----:R-:W-:-:S05]  /*3340*/  LOP3.LUT R10, R10, 0xff, RZ, 0xc0, !PT ;  /* 0x000000ff0a0a7812 */ /* 0x002fca00078ec0ff */
[----:B------:R-:W-:Y:S02]  /*3350*/  IMAD R18, R10, 0x4, R1 ;  /* 0x000000040a127824 */ /* 0x000fe400078e0201 */
[----:B------:R-:W-:-:S04]  /*3360*/  IMAD.IADD R24, R24, 0x1, R7 ;  /* 0x0000000118187824 */ /* 0x000fc800078e0207 */
[----:B------:R-:W4:Y:S01]  /*3370*/  LDL R18, [R18] ;  /* 0x0000000012127983 */ /* 0x000f220000100800 */
[----:B------:R-:W-:-:S04]  /*3380*/  LOP3.LUT R9, R9, R24, RZ, 0x3c, !PT ;  /* 0x0000001809097212 */ /* 0x000fc800078e3cff */
[----:B------:R-:W-:Y:S02]  /*3390*/  SHF.L.W.U32.HI R9, R9, 0x14, R9 ;  /* 0x0000001409097819 */ /* 0x000fe40000010e09 */
[----:B---3--:R-:W-:Y:S02]  /*33a0*/  IADD3 R10, PT, PT, R21, R8, R20 ;  /* 0x00000008150a7210 */ /* 0x008fe40007ffe014 */
[----:B------:R-:W1:Y:S02]  /*33b0*/  LDC.U8 R8, c[0x3][0x6a] ;  /* 0x00c01a80ff087b82 */ /* 0x000e640000000000 */
[----:B------:R-:W-:Y:S02]  /*33c0*/  LOP3.LUT R23, R23, R10, RZ, 0x3c, !PT ;  /* 0x0000000a17177212 */ /* 0x000fe400078e3cff */
[----:B--2---:R-:W-:Y:S02]  /*33d0*/  IADD3 R2, PT, PT, R2, R9, R12 ;  /* 0x0000000902027210 */ /* 0x004fe40007ffe00c */
[----:B------:R-:W-:Y:S01]  /*33e0*/  LOP3.LUT R12, R11, 0xff, RZ, 0xc0, !PT ;  /* 0x000000ff0b0c7812 */ /* 0x000fe200078ec0ff */
[----:B-1----:R-:W-:Y:S01]  /*33f0*/  IMAD R8, R8, 0x4, R1 ;  /* 0x0000000408087824 */ /* 0x002fe200078e0201 */
[----:B------:R-:W-:-:S03]  /*3400*/  SHF.L.W.U32.HI R11, R23, 0x10, R23 ;  /* 0x00000010170b7819 */ /* 0x000fc60000010e17 */
[----:B------:R-:W-:Y:S02]  /*3410*/  IMAD R20, R12, 0x4, R1 ;  /* 0x000000040c147824 */ /* 0x000fe400078e0201 */
[----:B------:R-:W-:Y:S01]  /*3420*/  IMAD.IADD R28, R28, 0x1, R11 ;  /* 0x000000011c1c7824 */ /* 0x000fe200078e020b */
[----:B------:R-:W1:Y:S01]  /*3430*/  LDC.U8 R12, c[0x3][0x69] ;  /* 0x00c01a40ff0c7b82 */ /* 0x000e620000000000 */
[----:B------:R-:W2:Y:S04]  /*3440*/  LDL R8, [R8] ;  /* 0x0000000008087983 */ /* 0x000ea80000100800 */
[----:B------:R-:W3:Y:S01]  /*3450*/  LDL R20, [R20] ;  /* 0x0000000014147983 */ /* 0x000ee20000100800 */
[----:B------:R-:W-:-:S04]  /*3460*/  LOP3.LUT R21, R21, R28, RZ, 0x3c, !PT ;  /* 0x0000001c15157212 */ /* 0x000fc800078e3cff */
[----:B0-----:R-:W-:-:S04]  /*3470*/  SHF.L.W.U32.HI R26, R21, 0x14, R21 ;  /* 0x00000014151a7819 */ /* 0x001fc80000010e15 */
[----:B------:R-:W-:Y:S02]  /*3480*/  IADD3 R29, PT, PT, R10, R26, R29 ;  /* 0x0000001a0a1d7210 */ /* 0x000fe40007ffe01d */
[----:B------:R-:W0:Y:S01]  /*3490*/  LDC.U8 R10, c[0x3][0x6b] ;  /* 0x00c01ac0ff0a7b82 */ /* 0x000e220000000000 */
[----:B-1----:R-:W-:-:S06]  /*34a0*/  IMAD R12, R12, 0x4, R1 ;  /* 0x000000040c0c7824 */ /* 0x002fcc00078e0201 */
[----:B------:R-:W5:Y:S01]  /*34b0*/  LDL R12, [R12] ;  /* 0x000000000c0c7983 */ /* 0x000f620000100800 */
[----:B0-----:R-:W-:-:S06]  /*34c0*/  IMAD R25, R10, 0x4, R1 ;  /* 0x000000040a197824 */ /* 0x001fcc00078e0201 */
[----:B------:R-:W5:Y:S01]  /*34d0*/  LDL R25, [R25] ;  /* 0x0000000019197983 */ /* 0x000f620000100800 */
[----:B------:R-:W-:-:S04]  /*34e0*/  LOP3.LUT R19, R19, R0, RZ, 0x3c, !PT ;  /* 0x0000000013137212 */ /* 0x000fc800078e3cff */
[----:B------:R-:W-:-:S05]  /*34f0*/  SHF.L.W.U32.HI R19, R19, 0x18, R19 ;  /* 0x0000001813137819 */ /* 0x000fca0000010e13 */
[----:B------:R-:W-:-:S05]  /*3500*/  IMAD.IADD R16, R16, 0x1, R19 ;  /* 0x0000000110107824 */ /* 0x000fca00078e0213 */
[----:B------:R-:W-:Y:S02]  /*3510*/  LOP3.LUT R10, R13, R16, RZ, 0x3c, !PT ;  /* 0x000000100d0a7212 */ /* 0x000fe400078e3cff */
[----:B------:R-:W-:Y:S02]  /*3520*/  LOP3.LUT R13, R14, R15, RZ, 0x3c, !PT ;  /* 0x0000000f0e0d7212 */ /* 0x000fe400078e3cff */
[----:B------:R-:W0:Y:S01]  /*3530*/  LDC.U8 R14, c[0x3][0x6e] ;  /* 0x00c01b80ff0e7b82 */ /* 0x000e220000000000 */
[----:B------:R-:W-:Y:S02]  /*3540*/  LOP3.LUT R27, R7, R2, RZ, 0x3c, !PT ;  /* 0x00000002071b7212 */ /* 0x000fe400078e3cff */
[----:B------:R-:W-:Y:S02]  /*3550*/  LOP3.LUT R11, R11, R29, RZ, 0x3c, !PT ;  /* 0x0000001d0b0b7212 */ /* 0x000fe400078e3cff */
[----:B------:R-:W-:Y:S02]  /*3560*/  SHF.L.W.U32.HI R27, R27, 0x18, R27 ;  /* 0x000000181b1b7819 */ /* 0x000fe40000010e1b */
[----:B------:R-:W-:-:S02]  /*3570*/  SHF.L.W.U32.HI R7, R11, 0x18, R11 ;  /* 0x000000180b077819 */ /* 0x000fc40000010e0b */
[----:B------:R-:W-:Y:S01]  /*3580*/  SHF.L.W.U32.HI R10, R10, 0x19, R10 ;  /* 0x000000190a0a7819 */ /* 0x000fe20000010e0a */
[----:B------:R-:W-:Y:S02]  /*3590*/  IMAD.IADD R24, R24, 0x1, R27 ;  /* 0x0000000118187824 */ /* 0x000fe400078e021b */
[----:B------:R-:W-:-:S03]  /*35a0*/  IMAD.IADD R11, R28, 0x1, R7 ;  /* 0x000000011c0b7824 */ /* 0x000fc600078e0207 */
[----:B------:R-:W-:-:S04]  /*35b0*/  LOP3.LUT R9, R9, R24, RZ, 0x3c, !PT ;  /* 0x0000001809097212 */ /* 0x000fc800078e3cff */
[----:B------:R-:W-:Y:S01]  /*35c0*/  SHF.L.W.U32.HI R9, R9, 0x19, R9 ;  /* 0x0000001909097819 */ /* 0x000fe20000010e09 */
[----:B0-----:R-:W-:-:S06]  /*35d0*/  IMAD R14, R14, 0x4, R1 ;  /* 0x000000040e0e7824 */ /* 0x001fcc00078e0201 */
[----:B------:R-:W5:Y:S01]  /*35e0*/  LDL R14, [R14] ;  /* 0x000000000e0e7983 */ /* 0x000f620000100800 */
[----:B----4-:R-:W-:Y:S02]  /*35f0*/  IADD3 R18, PT, PT, R10, R15, R18 ;  /* 0x0000000f0a127210 */ /* 0x010fe40007ffe012 */
[----:B------:R-:W-:-:S04]  /*3600*/  LOP3.LUT R15, R26, R11, RZ, 0x3c, !PT ;  /* 0x0000000b1a0f7212 */ /* 0x000fc800078e3cff */
[----:B------:R-:W-:Y:S02]  /*3610*/  SHF.L.W.U32.HI R15, R15, 0x19, R15 ;  /* 0x000000190f0f7819 */ /* 0x000fe40000010e0f */
[----:B------:R-:W-:-:S04]  /*3620*/  LOP3.LUT R7, R7, R18, RZ, 0x3c, !PT ;  /* 0x0000001207077212 */ /* 0x000fc800078e3cff */
[----:B------:R-:W-:Y:S02]  /*3630*/  SHF.L.W.U32.HI R7, R7, 0x10, R7 ;  /* 0x0000001007077819 */ /* 0x000fe40000010e07 */
[----:B------:R-:W-:-:S03]  /*3640*/  SHF.L.W.U32.HI R13, R13, 0x18, R13 ;  /* 0x000000180d0d7819 */ /* 0x000fc60000010e0d */
[----:B------:R-:W-:Y:S02]  /*3650*/  IMAD.IADD R21, R24, 0x1, R7 ;  /* 0x0000000118157824 */ /* 0x000fe400078e0207 */
[----:B------:R-:W-:-:S03]  /*3660*/  IMAD.IADD R17, R17, 0x1, R13 ;  /* 0x0000000111117824 */ /* 0x000fc600078e020d */
[----:B------:R-:W-:Y:S02]  /*3670*/  LOP3.LUT R10, R10, R21, RZ, 0x3c, !PT ;  /* 0x000000150a0a7212 */ /* 0x000fe400078e3cff */
[----:B------:R-:W-:-:S04]  /*3680*/  LOP3.LUT R22, R22, R17, RZ, 0x3c, !PT ;  /* 0x0000001116167212 */ /* 0x000fc800078e3cff */
[----:B------:R-:W-:Y:S02]  /*3690*/  SHF.L.W.U32.HI R28, R22, 0x19, R22 ;  /* 0x00000019161c7819 */ /* 0x000fe40000010e16 */
[----:B------:R-:W0:Y:S02]  /*36a0*/  LDC.U8 R22, c[0x3][0x72] ;  /* 0x00c01c80ff167b82 */ /* 0x000e240000000000 */
[----:B0-----:R-:W-:-:S06]  /*36b0*/  IMAD R22, R22, 0x4, R1 ;  /* 0x0000000416167824 */ /* 0x001fcc00078e0201 */
[----:B------:R-:W4:Y:S01]  /*36c0*/  LDL R22, [R22] ;  /* 0x0000000016167983 */ /* 0x000f220000100800 */
[----:B--2---:R-:W-:Y:S02]  /*36d0*/  IADD3 R8, PT, PT, R9, R0, R8 ;  /* 0x0000000009087210 */ /* 0x004fe40007ffe008 */
[----:B------:R-:W0:Y:S01]  /*36e0*/  LDC.U8 R0, c[0x3][0x6d] ;  /* 0x00c01b40ff007b82 */ /* 0x000e220000000000 */
[----:B---3--:R-:W-:-:S07]  /*36f0*/  IADD3 R2, PT, PT, R15, R2, R20 ;  /* 0x000000020f027210 */ /* 0x008fce0007ffe014 */
[----:B------:R-:W1:Y:S01]  /*3700*/  LDC.U8 R20, c[0x3][0x6f] ;  /* 0x00c01bc0ff147b82 */ /* 0x000e620000000000 */
[----:B------:R-:W-:Y:S02]  /*3710*/  LOP3.LUT R23, R13, R8, RZ, 0x3c, !PT ;  /* 0x000000080d177212 */ /* 0x000fe400078e3cff */
[----:B------:R-:W-:Y:S02]  /*3720*/  SHF.L.W.U32.HI R13, R10, 0x14, R10 ;  /* 0x000000140a0d7819 */ /* 0x000fe40000010e0a */
[----:B------:R-:W-:Y:S01]  /*3730*/  SHF.L.W.U32.HI R10, R23, 0x10, R23 ;  /* 0x00000010170a7819 */ /* 0x000fe20000010e17 */
[--C-:B0-----:R-:W-:Y:S01]  /*3740*/  IMAD R23, R0, 0x4, R1.reuse ;  /* 0x0000000400177824 */ /* 0x101fe200078e0201 */
[----:B-----5:R-:W-:Y:S01]  /*3750*/  IADD3 R18, PT, PT, R18, R13, R12 ;  /* 0x0000000d12127210 */ /* 0x020fe20007ffe00c */
[----:B-1----:R-:W-:-:S04]  /*3760*/  IMAD R0, R20, 0x4, R1 ;  /* 0x0000000414007824 */ /* 0x002fc800078e0201 */
[----:B------:R-:W2:Y:S01]  /*3770*/  LDL R23, [R23] ;  /* 0x0000000017177983 */ /* 0x000ea20000100800 */
[----:B------:R-:W-:-:S03]  /*3780*/  IMAD.IADD R12, R11, 0x1, R10 ;  /* 0x000000010b0c7824 */ /* 0x000fc600078e020a */
[----:B------:R-:W3:Y:S02]  /*3790*/  LDL R0, [R0] ;  /* 0x0000000000007983 */ /* 0x000ee40000100800 */
[----:B------:R-:W-:-:S04]  /*37a0*/  LOP3.LUT R9, R9, R12, RZ, 0x3c, !PT ;  /* 0x0000000c09097212 */ /* 0x000fc800078e3cff */
[----:B------:R-:W-:-:S04]  /*37b0*/  SHF.L.W.U32.HI R20, R9, 0x14, R9 ;  /* 0x0000001409147819 */ /* 0x000fc80000010e09 */
[----:B------:R-:W-:Y:S02]  /*37c0*/  IADD3 R25, PT, PT, R8, R20, R25 ;  /* 0x0000001408197210 */ /* 0x000fe40007ffe019 */
[----:B------:R-:W0:Y:S02]  /*37d0*/  LDC.64 R8, c[0x3][0x70] ;  /* 0x00c01c00ff087b82 */ /* 0x000e240000000a00 */
[----:B0-----:R-:W-:-:S05]  /*37e0*/  LOP3.LUT R8, R8, 0xff, RZ, 0xc0, !PT ;  /* 0x000000ff08087812 */ /* 0x001fca00078ec0ff */
[----:B------:R-:W-:-:S05]  /*37f0*/  IMAD R8, R8, 0x4, R1 ;  /* 0x0000000408087824 */ /* 0x000fca00078e0201 */
[----:B------:R0:W5:Y:S01]  /*3800*/  LDL R11, [R8] ;  /* 0x00000000080b7983 */ /* 0x0001620000100800 */
[----:B------:R-:W-:-:S05]  /*3810*/  LOP3.LUT R24, R9, 0xff, RZ, 0xc0, !PT ;  /* 0x000000ff09187812 */ /* 0x000fca00078ec0ff */
[----:B------:R-:W-:-:S06]  /*3820*/  IMAD R24, R24, 0x4, R1 ;  /* 0x0000000418187824 */ /* 0x000fcc00078e0201 */
[----:B------:R-:W4:Y:S01]  /*3830*/  LDL R24, [R24] ;  /* 0x0000000018187983 */ /* 0x000f220000100800 */
[----:B------:R-:W-:Y:S02]  /*3840*/  IADD3 R14, PT, PT, R28, R29, R14 ;  /* 0x0000001d1c0e7210 */ /* 0x000fe40007ffe00e */
[----:B------:R-:W-:Y:S02]  /*3850*/  LOP3.LUT R19, R19, R2, RZ, 0x3c, !PT ;  /* 0x0000000213137212 */ /* 0x000fe400078e3cff */
[----:B------:R-:W-:Y:S02]  /*3860*/  LOP3.LUT R27, R27, R14, RZ, 0x3c, !PT ;  /* 0x0000000e1b1b7212 */ /* 0x000fe400078e3cff */
[----:B------:R-:W-:Y:S02]  /*3870*/  SHF.L.W.U32.HI R26, R19, 0x10, R19 ;  /* 0x00000010131a7819 */ /* 0x000fe40000010e13 */
[----:B------:R-:W-:-:S03]  /*3880*/  SHF.L.W.U32.HI R19, R27, 0x10, R27 ;  /* 0x000000101b137819 */ /* 0x000fc60000010e1b */
[----:B0-----:R-:W-:Y:S02]  /*3890*/  IMAD.IADD R8, R17, 0x1, R26 ;  /* 0x0000000111087824 */ /* 0x001fe400078e021a */
[----:B------:R-:W-:Y:S01]  /*38a0*/  IMAD.IADD R17, R16, 0x1, R19 ;  /* 0x0000000110117824 */ /* 0x000fe200078e0213 */
[----:B------:R-:W-:Y:S02]  /*38b0*/  LOP3.LUT R27, R7, R18, RZ, 0x3c, !PT ;  /* 0x00000012071b7212 */ /* 0x000fe400078e3cff */
[----:B------:R-:W-:Y:S01]  /*38c0*/  LOP3.LUT R9, R15, R8, RZ, 0x3c, !PT ;  /* 0x000000080f097212 */ /* 0x000fe200078e3cff */
[----:B------:R-:W0:Y:S01]  /*38d0*/  LDC.U8 R7, c[0x3][0x76] ;  /* 0x00c01d80ff077b82 */ /* 0x000e220000000000 */
[----:B------:R-:W-:-:S07]  /*38e0*/  LOP3.LUT R15, R28, R17, RZ, 0x3c, !PT ;  /* 0x000000111c0f7212 */ /* 0x000fce00078e3cff */
[----:B------:R-:W1:Y:S01]  /*38f0*/  LDC.U8 R28, c[0x3][0x71] ;  /* 0x00c01c40ff1c7b82 */ /* 0x000e620000000000 */
[----:B------:R-:W-:Y:S02]  /*3900*/  SHF.L.W.U32.HI R15, R15, 0x14, R15 ;  /* 0x000000140f0f7819 */ /* 0x000fe40000010e0f */
[----:B------:R-:W-:Y:S01]  /*3910*/  SHF.L.W.U32.HI R9, R9, 0x14, R9 ;  /* 0x0000001409097819 */ /* 0x000fe20000010e09 */
[----:B0-----:R-:W-:-:S06]  /*3920*/  IMAD R7, R7, 0x4, R1 ;  /* 0x0000000407077824 */ /* 0x001fcc00078e0201 */
[----:B------:R-:W4:Y:S01]  /*3930*/  LDL R7, [R7] ;  /* 0x0000000007077983 */ /* 0x000f220000100800 */
[--C-:B-1----:R-:W-:Y:S01]  /*3940*/  IMAD R28, R28, 0x4, R1.reuse ;  /* 0x000000041c1c7824 */ /* 0x102fe200078e0201 */
[----:B------:R-:W-:Y:S01]  /*3950*/  LOP3.LUT R10, R10, R25, RZ, 0x3c, !PT ;  /* 0x000000190a0a7212 */ /* 0x000fe200078e3cff */
[----:B------:R-:W0:Y:S02]  /*3960*/  LDC.U8 R16, c[0x3][0x73] ;  /* 0x00c01cc0ff107b82 */ /* 0x000e240000000000 */
[----:B0-----:R-:W-:-:S06]  /*3970*/  IMAD R16, R16, 0x4, R1 ;  /* 0x0000000410107824 */ /* 0x001fcc00078e0201 */
[----:B------:R-:W4:Y:S01]  /*3980*/  LDL R16, [R16] ;  /* 0x0000000010107983 */ /* 0x000f220000100800 */
[----:B--2---:R-:W-:Y:S02]  /*3990*/  IADD3 R23, PT, PT, R2, R9, R23 ;  /* 0x0000000902177210 */ /* 0x004fe40007ffe017 */
[----:B---3--:R-:W-:-:S04]  /*39a0*/  IADD3 R0, PT, PT, R14, R15, R0 ;  /* 0x0000000f0e007210 */ /* 0x008fc80007ffe000 */
[----:B------:R-:W-:-:S04]  /*39b0*/  LOP3.LUT R2, R19, R0, RZ, 0x3c, !PT ;  /* 0x0000000013027212 */ /* 0x000fc800078e3cff */
[----:B------:R-:W-:-:S05]  /*39c0*/  SHF.L.W.U32.HI R2, R2, 0x18, R2 ;  /* 0x0000001802027819 */ /* 0x000fca0000010e02 */
[----:B------:R-:W-:-:S05]  /*39d0*/  IMAD.IADD R14, R17, 0x1, R2 ;  /* 0x00000001110e7824 */ /* 0x000fca00078e0202 */
[----:B------:R-:W-:Y:S02]  /*39e0*/  LOP3.LUT R17, R15, R14, RZ, 0x3c, !PT ;  /* 0x0000000e0f117212 */ /* 0x000fe400078e3cff */
[----:B------:R-:W2:Y:S01]  /*39f0*/  LDL R15, [R28] ;  /* 0x000000001c0f7983 */ /* 0x000ea20000100800 */
[----:B------:R-:W-:Y:S02]  /*3a00*/  SHF.L.W.U32.HI R19, R10, 0x18, R10 ;  /* 0x000000180a137819 */ /* 0x000fe40000010e0a */
[----:B------:R-:W-:Y:S02]  /*3a10*/  SHF.L.W.U32.HI R17, R17, 0x19, R17 ;  /* 0x0000001911117819 */ /* 0x000fe40000010e11 */
[----:B------:R-:W-:Y:S02]  /*3a20*/  SHF.L.W.U32.HI R10, R27, 0x18, R27 ;  /* 0x000000181b0a7819 */ /* 0x000fe40000010e1b */
[----:B-----5:R-:W-:Y:S01]  /*3a30*/  IADD3 R18, PT, PT, R17, R18, R11 ;  /* 0x0000001211127210 */ /* 0x020fe20007ffe00b */
[----:B------:R-:W-:-:S02]  /*3a40*/  IMAD.IADD R11, R12, 0x1, R19 ;  /* 0x000000010c0b7824 */ /* 0x000fc400078e0213 */
[----:B------:R-:W-:-:S03]  /*3a50*/  IMAD.IADD R12, R21, 0x1, R10 ;  /* 0x00000001150c7824 */ /* 0x000fc600078e020a */
[----:B------:R-:W-:Y:S02]  /*3a60*/  LOP3.LUT R21, R20, R11, RZ, 0x3c, !PT ;  /* 0x0000000b14157212 */ /* 0x000fe400078e3cff */
[----:B------:R-:W-:-:S04]  /*3a70*/  LOP3.LUT R20, R13, R12, RZ, 0x3c, !PT ;  /* 0x0000000c0d147212 */ /* 0x000fc800078e3cff */
[----:B------:R-:W-:Y:S02]  /*3a80*/  SHF.L.W.U32.HI R20, R20, 0x19, R20 ;  /* 0x0000001914147819 */ /* 0x000fe40000010e14 */
[----:B------:R-:W-:Y:S02]  /*3a90*/  SHF.L.W.U32.HI R13, R21, 0x19, R21 ;  /* 0x00000019150d7819 */ /* 0x000fe40000010e15 */
[----:B----4-:R-:W-:Y:S02]  /*3aa0*/  IADD3 R25, PT, PT, R20, R25, R22 ;  /* 0x0000001914197210 */ /* 0x010fe40007ffe016 */
[-C--:B------:R-:W-:Y:S01]  /*3ab0*/  LOP3.LUT R21, R26, R23.reuse, RZ, 0x3c, !PT ;  /* 0x000000171a157212 */ /* 0x080fe200078e3cff */
[----:B------:R-:W0:Y:S08]  /*3ac0*/  LDC.U8 R22, c[0x3][0x75] ;  /* 0x00c01d40ff167b82 */ /* 0x000e300000000000 */
[----:B------:R-:W1:Y:S01]  /*3ad0*/  LDC.U8 R26, c[0x3][0x77] ;  /* 0x00c01dc0ff1a7b82 */ /* 0x000e620000000000 */
[----:B------:R-:W-:Y:S01]  /*3ae0*/  IADD3 R23, PT, PT, R13, R23, R24 ;  /* 0x000000170d177210 */ /* 0x000fe20007ffe018 */
[----:B0-----:R-:W-:Y:S01]  /*3af0*/  IMAD R24, R22, 0x4, R1 ;  /* 0x0000000416187824 */ /* 0x001fe200078e0201 */
[----:B------:R-:W-:Y:S01]  /*3b00*/  SHF.L.W.U32.HI R21, R21, 0x18, R21 ;  /* 0x0000001815157819 */ /* 0x000fe20000010e15 */
[----:B-1----:R-:W-:Y:S01]  /*3b10*/  IMAD R22, R26, 0x4, R1 ;  /* 0x000000041a167824 */ /* 0x002fe200078e0201 */
[----:B------:R-:W-:-:S03]  /*3b20*/  LOP3.LUT R19, R19, R18, RZ, 0x3c, !PT ;  /* 0x0000001213137212 */ /* 0x000fc600078e3cff */
[----:B------:R-:W3:Y:S04]  /*3b30*/  LDL R24, [R24] ;  /* 0x0000000018187983 */ /* 0x000ee80000100800 */
[----:B------:R-:W4:Y:S01]  /*3b40*/  LDL R22, [R22] ;  /* 0x0000000016167983 */ /* 0x000f220000100800 */
[----:B------:R-:W-:Y:S01]  /*3b50*/  IMAD.IADD R8, R8, 0x1, R21 ;  /* 0x0000000108087824 */ /* 0x000fe200078e0215 */
[----:B------:R-:W-:-:S04]  /*3b60*/  SHF.L.W.U32.HI R19, R19, 0x10, R19 ;  /* 0x0000001013137819 */ /* 0x000fc80000010e13 */
[----:B------:R-:W-:Y:S01]  /*3b70*/  LOP3.LUT R27, R9, R8, RZ, 0x3c, !PT ;  /* 0x00000008091b7212 */ /* 0x000fe200078e3cff */
[----:B------:R-:W-:Y:S02]  /*3b80*/  IMAD.IADD R26, R8, 0x1, R19 ;  /* 0x00000001081a7824 */ /* 0x000fe400078e0213 */
[----:B------:R-:W0:Y:S03]  /*3b90*/  LDC.64 R8, c[0x3][0x78] ;  /* 0x00c01e00ff087b82 */ /* 0x000e260000000a00 */
[----:B------:R-:W-:Y:S02]  /*3ba0*/  LOP3.LUT R17, R17, R26, RZ, 0x3c, !PT ;  /* 0x0000001a11117212 */ /* 0x000fe400078e3cff */
[----:B------:R-:W-:Y:S02]  /*3bb0*/  SHF.L.W.U32.HI R27, R27, 0x19, R27 ;  /* 0x000000191b1b7819 */ /* 0x000fe40000010e1b */
[----:B------:R-:W-:-:S02]  /*3bc0*/  SHF.L.W.U32.HI R17, R17, 0x14, R17 ;  /* 0x0000001411117819 */ /* 0x000fc40000010e11 */
[----:B------:R-:W-:-:S04]  /*3bd0*/  LOP3.LUT R21, R21, R25, RZ, 0x3c, !PT ;  /* 0x0000001915157212 */ /* 0x000fc800078e3cff */
[----:B------:R-:W-:Y:S02]  /*3be0*/  SHF.L.W.U32.HI R21, R21, 0x10, R21 ;  /* 0x0000001015157819 */ /* 0x000fe40000010e15 */
[----:B0-----:R-:W-:-:S05]  /*3bf0*/  LOP3.LUT R8, R8, 0xff, RZ, 0xc0, !PT ;  /* 0x000000ff08087812 */ /* 0x001fca00078ec0ff */
[----:B------:R-:W-:Y:S02]  /*3c00*/  IMAD R8, R8, 0x4, R1 ;  /* 0x0000000408087824 */ /* 0x000fe400078e0201 */
[----:B------:R-:W-:-:S05]  /*3c10*/  IMAD.IADD R29, R14, 0x1, R21 ;  /* 0x000000010e1d7824 */ /* 0x000fca00078e0215 */
[----:B------:R-:W-:Y:S02]  /*3c20*/  LOP3.LUT R14, R20, R29, RZ, 0x3c, !PT ;  /* 0x0000001d140e7212 */ /* 0x000fe400078e3cff */
[----:B------:R-:W-:-:S05]  /*3c30*/  LOP3.LUT R20, R9, 0xff, RZ, 0xc0, !PT ;  /* 0x000000ff09147812 */ /* 0x000fca00078ec0ff */
[----:B------:R-:W-:Y:S01]  /*3c40*/  IMAD R20, R20, 0x4, R1 ;  /* 0x0000000414147824 */ /* 0x000fe200078e0201 */
[----:B------:R-:W-:Y:S02]  /*3c50*/  SHF.L.W.U32.HI R14, R14, 0x14, R14 ;  /* 0x000000140e0e7819 */ /* 0x000fe40000010e0e */
[----:B------:R-:W-:Y:S02]  /*3c60*/  LOP3.LUT R2, R2, R23, RZ, 0x3c, !PT ;  /* 0x0000001702027212 */ /* 0x000fe400078e3cff */
[----:B------:R-:W-:Y:S02]  /*3c70*/  IADD3 R16, PT, PT, R25, R14, R16 ;  /* 0x0000000e19107210 */ /* 0x000fe40007ffe010 */
[----:B------:R-:W-:-:S05]  /*3c80*/  SHF.L.W.U32.HI R25, R2, 0x10, R2 ;  /* 0x0000001002197819 */ /* 0x000fca0000010e02 */
[----:B------:R-:W-:Y:S01]  /*3c90*/  IMAD.IADD R12, R12, 0x1, R25 ;  /* 0x000000010c0c7824 */ /* 0x000fe200078e0219 */
[----:B--2---:R-:W-:Y:S02]  /*3ca0*/  IADD3 R18, PT, PT, R18, R17, R15 ;  /* 0x0000001112127210 */ /* 0x004fe40007ffe00f */
[----:B------:R-:W-:Y:S02]  /*3cb0*/  IADD3 R15, PT, PT, R27, R0, R7 ;  /* 0x000000001b0f7210 */ /* 0x000fe40007ffe007 */
[----:B------:R-:W0:Y:S01]  /*3cc0*/  LDC.U8 R0, c[0x3][0x7a] ;  /* 0x00c01e80ff007b82 */ /* 0x000e220000000000 */
[----:B------:R1:W2:Y:S01]  /*3cd0*/  LDL R7, [R8] ;  /* 0x0000000008077983 */ /* 0x0002a20000100800 */
[----:B0-----:R-:W-:-:S03]  /*3ce0*/  IMAD R9, R0, 0x4, R1 ;  /* 0x0000000400097824 */ /* 0x001fc600078e0201 */
[----:B------:R0:W5:Y:S01]  /*3cf0*/  LDL R0, [R20] ;  /* 0x0000000014007983 */ /* 0x0001620000100800 */
[----:B------:R-:W-:-:S03]  /*3d00*/  LOP3.LUT R10, R10, R15, RZ, 0x3c, !PT ;  /* 0x0000000f0a0a7212 */ /* 0x000fc600078e3cff */
[----:B------:R-:W5:Y:S01]  /*3d10*/  LDL R9, [R9] ;  /* 0x0000000009097983 */ /* 0x000f620000100800 */
[----:B------:R-:W-:-:S05]  /*3d20*/  SHF.L.W.U32.HI R2, R10, 0x10, R10 ;  /* 0x000000100a027819 */ /* 0x000fca0000010e0a */
[----:B-1----:R-:W-:-:S05]  /*3d30*/  IMAD.IADD R8, R11, 0x1, R2 ;  /* 0x000000010b087824 */ /* 0x002fca00078e0202 */
[----:B------:R-:W-:-:S04]  /*3d40*/  LOP3.LUT R10, R27, R8, RZ, 0x3c, !PT ;  /* 0x000000081b0a7212 */ /* 0x000fc800078e3cff */
[----:B------:R-:W-:Y:S01]  /*3d50*/  SHF.L.W.U32.HI R10, R10, 0x14, R10 ;  /* 0x000000140a0a7819 */ /* 0x000fe20000010e0a */
[----:B0-----:R-:W0:Y:S01]  /*3d60*/  LDC.U8 R20, c[0x3][0x79] ;  /* 0x00c01e40ff147b82 */ /* 0x001e220000000000 */
[----:B------:R-:W-:Y:S02]  /*3d70*/  LOP3.LUT R11, R13, R12, RZ, 0x3c, !PT ;  /* 0x0000000c0d0b7212 */ /* 0x000fe400078e3cff */
[----:B----4-:R-:W-:-:S05]  /*3d80*/  IADD3 R15, PT, PT, R15, R10, R22 ;  /* 0x0000000a0f0f7210 */ /* 0x010fca0007ffe016 */
[----:B------:R-:W1:Y:S01]  /*3d90*/  LDC.U8 R22, c[0x3][0x7b] ;  /* 0x00c01ec0ff167b82 */ /* 0x000e620000000000 */
[----:B0-----:R-:W-:-:S06]  /*3da0*/  IMAD R13, R20, 0x4, R1 ;  /* 0x00000004140d7824 */ /* 0x001fcc00078e0201 */
[----:B------:R-:W4:Y:S01]  /*3db0*/  LDL R13, [R13] ;  /* 0x000000000d0d7983 */ /* 0x000f220000100800 */
[----:B-1----:R-:W-:-:S06]  /*3dc0*/  IMAD R20, R22, 0x4, R1 ;  /* 0x0000000416147824 */ /* 0x002fcc00078e0201 */
[----:B------:R-:W4:Y:S01]  /*3dd0*/  LDL R20, [R20] ;  /* 0x0000000014147983 */ /* 0x000f220000100800 */
[----:B------:R-:W-:-:S04]  /*3de0*/  LOP3.LUT R21, R21, R16, RZ, 0x3c, !PT ;  /* 0x0000001015157212 */ /* 0x000fc800078e3cff */
[----:B------:R-:W-:Y:S01]  /*3df0*/  SHF.L.W.U32.HI R22, R21, 0x18, R21 ;  /* 0x0000001815167819 */ /* 0x000fe20000010e15 */
[----:B------:R-:W0:Y:S04]  /*3e00*/  LDC.U8 R28, c[0x3][0x7e] ;  /* 0x00c01f80ff1c7b82 */ /* 0x000e280000000000 */
[----:B------:R-:W-:Y:S01]  /*3e10*/  IMAD.IADD R29, R29, 0x1, R22 ;  /* 0x000000011d1d7824 */ /* 0x000fe200078e0216 */
[----:B------:R-:W-:-:S04]  /*3e20*/  SHF.L.W.U32.HI R11, R11, 0x14, R11 ;  /* 0x000000140b0b7819 */ /* 0x000fc80000010e0b */
[----:B------:R-:W-:Y:S02]  /*3e30*/  LOP3.LUT R14, R14, R29, RZ, 0x3c, !PT ;  /* 0x0000001d0e0e7212 */ /* 0x000fe400078e3cff */
[----:B---3--:R-:W-:Y:S02]  /*3e40*/  IADD3 R24, PT, PT, R23, R11, R24 ;  /* 0x0000000b17187210 */ /* 0x008fe40007ffe018 */
[----:B------:R-:W-:Y:S02]  /*3e50*/  SHF.L.W.U32.HI R14, R14, 0x19, R14 ;  /* 0x000000190e0e7819 */ /* 0x000fe40000010e0e */
[----:B------:R-:W-:Y:S02]  /*3e60*/  LOP3.LUT R2, R2, R15, RZ, 0x3c, !PT ;  /* 0x0000000f02027212 */ /* 0x000fe400078e3cff */
[----:B------:R-:W-:Y:S02]  /*3e70*/  LOP3.LUT R19, R19, R18, RZ, 0x3c, !PT ;  /* 0x0000001213137212 */ /* 0x000fe400078e3cff */
[----:B------:R-:W-:-:S04]  /*3e80*/  LOP3.LUT R21, R25, R24, RZ, 0x3c, !PT ;  /* 0x0000001819157212 */ /* 0x000fc800078e3cff */
[----:B------:R-:W-:-:S05]  /*3e90*/  SHF.L.W.U32.HI R21, R21, 0x18, R21 ;  /* 0x0000001815157819 */ /* 0x000fca0000010e15 */
[----:B------:R-:W-:Y:S02]  /*3ea0*/  IMAD.IADD R12, R12, 0x1, R21 ;  /* 0x000000010c0c7824 */ /* 0x000fe400078e0215 */
[----:B0-----:R-:W-:Y:S01]  /*3eb0*/  IMAD R28, R28, 0x4, R1 ;  /* 0x000000041c1c7824 */ /* 0x001fe200078e0201 */
[----:B------:R-:W-:-:S05]  /*3ec0*/  SHF.L.W.U32.HI R19, R19, 0x18, R19 ;  /* 0x0000001813137819 */ /* 0x000fca0000010e13 */
[----:B------:R-:W-:Y:S01]  /*3ed0*/  IMAD.IADD R26, R26, 0x1, R19 ;  /* 0x000000011a1a7824 */ /* 0x000fe200078e0213 */
[----:B--2---:R-:W-:Y:S02]  /*3ee0*/  IADD3 R18, PT, PT, R14, R18, R7 ;  /* 0x000000120e127210 */ /* 0x004fe40007ffe007 */
[----:B------:R-:W-:-:S05]  /*3ef0*/  SHF.L.W.U32.HI R7, R2, 0x18, R2 ;  /* 0x0000001802077819 */ /* 0x000fca0000010e02 */
[----:B------:R-:W-:Y:S01]  /*3f00*/  IMAD.IADD R23, R8, 0x1, R7 ;  /* 0x0000000108177824 */ /* 0x000fe200078e0207 */
[----:B------:R-:W-:-:S04]  /*3f10*/  LOP3.LUT R2, R11, R12, RZ, 0x3c, !PT ;  /* 0x0000000c0b027212 */ /* 0x000fc800078e3cff */
[----:B------:R-:W-:-:S04]  /*3f20*/  LOP3.LUT R10, R10, R23, RZ, 0x3c, !PT ;  /* 0x000000170a0a7212 */ /* 0x000fc800078e3cff */
[----:B------:R-:W-:Y:S01]  /*3f30*/  SHF.L.W.U32.HI R11, R10, 0x19, R10 ;  /* 0x000000190a0b7819 */ /* 0x000fe20000010e0a */
[----:B------:R-:W0:Y:S03]  /*3f40*/  LDC.U8 R8, c[0x3][0x7f] ;  /* 0x00c01fc0ff087b82 */ /* 0x000e260000000000 */
[----:B-----5:R-:W-:Y:S02]  /*3f50*/  IADD3 R25, PT, PT, R11, R24, R0 ;  /* 0x000000180b197210 */ /* 0x020fe40007ffe000 */
[----:B------:R1:W2:Y:S01]  /*3f60*/  LDL R0, [R28] ;  /* 0x000000001c007983 */ /* 0x0002a20000100800 */
[----:B------:R-:W-:Y:S02]  /*3f70*/  SHF.L.W.U32.HI R2, R2, 0x19, R2 ;  /* 0x0000001902027819 */ /* 0x000fe40000010e02 */
[----:B------:R-:W-:Y:S02]  /*3f80*/  LOP3.LUT R7, R7, R18, RZ, 0x3c, !PT ;  /* 0x0000001207077212 */ /* 0x000fe400078e3cff */
[----:B------:R-:W-:-:S04]  /*3f90*/  IADD3 R9, PT, PT, R2, R16, R9 ;  /* 0x0000001002097210 */ /* 0x000fc80007ffe009 */
[----:B------:R-:W-:Y:S01]  /*3fa0*/  LOP3.LUT R16, R19, R9, RZ, 0x3c, !PT ;  /* 0x0000000913107212 */ /* 0x000fe200078e3cff */
[----:B0-----:R-:W-:Y:S01]  /*3fb0*/  IMAD R24, R8, 0x4, R1 ;  /* 0x0000000408187824 */ /* 0x001fe200078e0201 */
[----:B------:R-:W-:-:S04]  /*3fc0*/  SHF.L.W.U32.HI R19, R7, 0x10, R7 ;  /* 0x0000001007137819 */ /* 0x000fc80000010e07 */
[----:B------:R0:W3:Y:S01]  /*3fd0*/  LDL R7, [R24] ;  /* 0x0000000018077983 */ /* 0x0000e20000100800 */
[----:B------:R-:W-:Y:S01]  /*3fe0*/  SHF.L.W.U32.HI R16, R16, 0x10, R16 ;  /* 0x0000001010107819 */ /* 0x000fe20000010e10 */
[----:B------:R-:W-:-:S04]  /*3ff0*/  IMAD.IADD R27, R12, 0x1, R19 ;  /* 0x000000010c1b7824 */ /* 0x000fc800078e0213 */
[----:B------:R-:W-:Y:S01]  /*4000*/  IMAD.IADD R23, R23, 0x1, R16 ;  /* 0x0000000117177824 */ /* 0x000fe200078e0210 */
[----:B------:R-:W-:-:S04]  /*4010*/  LOP3.LUT R12, R14, R27, RZ, 0x3c, !PT ;  /* 0x0000001b0e0c7212 */ /* 0x000fc800078e3cff */
[----:B------:R-:W-:Y:S02]  /*4020*/  LOP3.LUT R2, R2, R23, RZ, 0x3c, !PT ;  /* 0x0000001702027212 */ /* 0x000fe400078e3cff */
[----:B------:R-:W-:Y:S02]  /*4030*/  SHF.L.W.U32.HI R12, R12, 0x14, R12 ;  /* 0x000000140c0c7819 */ /* 0x000fe40000010e0c */
[----:B------:R-:W-:Y:S02]  /*4040*/  SHF.L.W.U32.HI R2, R2, 0x14, R2 ;  /* 0x0000001402027819 */ /* 0x000fe40000010e02 */
[----:B----4-:R-:W-:Y:S02]  /*4050*/  IADD3 R18, PT, PT, R18, R12, R13 ;  /* 0x0000000c12127210 */ /* 0x010fe40007ffe00d */
[----:B------:R-:W-:Y:S02]  /*4060*/  IADD3 R13, PT, PT, R9, R2, R20 ;  /* 0x00000002090d7210 */ /* 0x000fe40007ffe014 */
[----:B------:R-:W4:Y:S02]  /*4070*/  LDC.64 R8, c[0x3][0x80] ;  /* 0x00c02000ff087b82 */ /* 0x000f240000000a00 */
[----:B----4-:R-:W-:-:S05]  /*4080*/  LOP3.LUT R8, R8, 0xff, RZ, 0xc0, !PT ;  /* 0x000000ff08087812 */ /* 0x010fca00078ec0ff */
[----:B------:R-:W-:-:S06]  /*4090*/  IMAD R8, R8, 0x4, R1 ;  /* 0x0000000408087824 */ /* 0x000fcc00078e0201 */
[----:B------:R-:W4:Y:S01]  /*40a0*/  LDL R8, [R8] ;  /* 0x0000000008087983 */ /* 0x000f220000100800 */
[----:B------:R-:W0:Y:S01]  /*40b0*/  LDC.U8 R20, c[0x3][0x82] ;  /* 0x00c02080ff147b82 */ /* 0x000e220000000000 */
[----:B------:R-:W-:-:S04]  /*40c0*/  LOP3.LUT R14, R17, R26, RZ, 0x3c, !PT ;  /* 0x0000001a110e7212 */ /* 0x000fc800078e3cff */
[----:B------:R-:W-:-:S03]  /*40d0*/  SHF.L.W.U32.HI R14, R14, 0x19, R14 ;  /* 0x000000190e0e7819 */ /* 0x000fc60000010e0e */
[----:B------:R-:W5:Y:S01]  /*40e0*/  LDC.U8 R10, c[0x3][0x7d] ;  /* 0x00c01f40ff0a7b82 */ /* 0x000f620000000000 */
[----:B-1----:R-:W-:Y:S01]  /*40f0*/  LOP3.LUT R28, R9, 0xff, RZ, 0xc0, !PT ;  /* 0x000000ff091c7812 */ /* 0x002fe200078ec0ff */
[--C-:B0-----:R-:W-:Y:S02]  /*4100*/  IMAD R24, R20, 0x4, R1.reuse ;  /* 0x0000000414187824 */ /* 0x101fe400078e0201 */
[----:B-----5:R-:W-:-:S06]  /*4110*/  IMAD R10, R10, 0x4, R1 ;  /* 0x000000040a0a7824 */ /* 0x020fcc00078e0201 */
[----:B------:R-:W5:Y:S01]  /*4120*/  LDL R10, [R10] ;  /* 0x000000000a0a7983 */ /* 0x000f620000100800 */
[----:B------:R-:W-:-:S06]  /*4130*/  IMAD R9, R28, 0x4, R1 ;  /* 0x000000041c097824 */ /* 0x000fcc00078e0201 */
[----:B------:R-:W5:Y:S01]  /*4140*/  LDL R9, [R9] ;  /* 0x0000000009097983 */ /* 0x000f620000100800 */
[----:B--2---:R-:W-:Y:S02]  /*4150*/  IADD3 R0, PT, PT, R14, R15, R0 ;  /* 0x0000000f0e007210 */ /* 0x004fe40007ffe000 */
        /* <DEDUP_REMOVED lines=8> */
[----:B------:R4:W2:Y:S01]  /*41e0*/  LDL R14, [R24] ;  /* 0x00000000180e7983 */ /* 0x0008a20000100800 */
[----:B------:R-:W-:Y:S02]  /*41f0*/  SHF.L.W.U32.HI R17, R11, 0x14, R11 ;  /* 0x000000140b117819 */ /* 0x000fe40000010e0b */
[----:B------:R-:W-:-:S04]  /*4200*/  SHF.L.W.U32.HI R11, R20, 0x14, R20 ;  /* 0x00000014140b7819 */ /* 0x000fc80000010e14 */
[----:B---3--:R-:W-:Y:S02]  /*4210*/  IADD3 R7, PT, PT, R0, R11, R7 ;  /* 0x0000000b00077210 */ /* 0x008fe40007ffe007 */
[----:B------:R-:W0:Y:S08]  /*4220*/  LDC.U8 R0, c[0x3][0x83] ;  /* 0x00c020c0ff007b82 */ /* 0x000e300000000000 */
[----:B------:R-:W1:Y:S01]  /*4230*/  LDC.U8 R20, c[0x3][0x81] ;  /* 0x00c02040ff147b82 */ /* 0x000e620000000000 */
[----:B0-----:R-:W-:-:S06]  /*4240*/  IMAD R0, R0, 0x4, R1 ;  /* 0x0000000400007824 */ /* 0x001fcc00078e0201 */
[----:B------:R-:W3:Y:S01]  /*4250*/  LDL R0, [R0] ;  /* 0x0000000000007983 */ /* 0x000ee20000100800 */
[----:B-1----:R-:W-:-:S06]  /*4260*/  IMAD R21, R20, 0x4, R1 ;  /* 0x0000000414157824 */ /* 0x002fcc00078e0201 */
[----:B------:R-:W3:Y:S01]  /*4270*/  LDL R21, [R21] ;  /* 0x0000000015157983 */ /* 0x000ee20000100800 */
[----:B------:R-:W-:-:S04]  /*4280*/  LOP3.LUT R20, R22, R7, RZ, 0x3c, !PT ;  /* 0x0000000716147212 */ /* 0x000fc800078e3cff */
[----:B------:R-:W-:-:S05]  /*4290*/  SHF.L.W.U32.HI R20, R20, 0x18, R20 ;  /* 0x0000001814147819 */ /* 0x000fca0000010e14 */
[----:B------:R-:W-:-:S05]  /*42a0*/  IMAD.IADD R22, R29, 0x1, R20 ;  /* 0x000000011d167824 */ /* 0x000fca00078e0214 */
[----:B------:R-:W-:-:S04]  /*42b0*/  LOP3.LUT R11, R11, R22, RZ, 0x3c, !PT ;  /* 0x000000160b0b7212 */ /* 0x000fc800078e3cff */
[----:B------:R-:W-:-:S04]  /*42c0*/  SHF.L.W.U32.HI R11, R11, 0x19, R11 ;  /* 0x000000190b0b7819 */ /* 0x000fc80000010e0b */
[----:B----4-:R-:W-:Y:S02]  /*42d0*/  IADD3 R24, PT, PT, R11, R18, R8 ;  /* 0x000000120b187210 */ /* 0x010fe40007ffe008 */
[----:B------:R-:W0:Y:S02]  /*42e0*/  LDC.U8 R8, c[0x3][0x86] ;  /* 0x00c02180ff087b82 */ /* 0x000e240000000000 */
[----:B0-----:R-:W-:-:S06]  /*42f0*/  IMAD R8, R8, 0x4, R1 ;  /* 0x0000000408087824 */ /* 0x001fcc00078e0201 */
[----:B------:R-:W4:Y:S01]  /*4300*/  LDL R8, [R8] ;  /* 0x0000000008087983 */ /* 0x000f220000100800 */
[----:B------:R-:W-:-:S04]  /*4310*/  LOP3.LUT R19, R19, R18, RZ, 0x3c, !PT ;  /* 0x0000001213137212 */ /* 0x000fc800078e3cff */
[----:B------:R-:W-:-:S05]  /*4320*/  SHF.L.W.U32.HI R18, R19, 0x18, R19 ;  /* 0x0000001813127819 */ /* 0x000fca0000010e13 */
[----:B------:R-:W-:-:S05]  /*4330*/  IMAD.IADD R27, R27, 0x1, R18 ;  /* 0x000000011b1b7824 */ /* 0x000fca00078e0212 */
[----:B------:R-:W-:Y:S02]  /*4340*/  LOP3.LUT R12, R12, R27, RZ, 0x3c, !PT ;  /* 0x0000001b0c0c7212 */ /* 0x000fe400078e3cff */
[----:B------:R-:W-:Y:S02]  /*4350*/  LOP3.LUT R16, R16, R13, RZ, 0x3c, !PT ;  /* 0x0000000d10107212 */ /* 0x000fe400078e3cff */
[----:B------:R-:W-:Y:S02]  /*4360*/  SHF.L.W.U32.HI R12, R12, 0x19, R12 ;  /* 0x000000190c0c7819 */ /* 0x000fe40000010e0c */
[----:B-----5:R-:W-:-:S04]  /*4370*/  IADD3 R10, PT, PT, R25, R17, R10 ;  /* 0x00000011190a7210 */ /* 0x020fc80007ffe00a */
[----:B------:R-:W-:-:S04]  /*4380*/  LOP3.LUT R15, R15, R10, RZ, 0x3c, !PT ;  /* 0x0000000a0f0f7212 */ /* 0x000fc800078e3cff */
[----:B------:R-:W-:-:S05]  /*4390*/  SHF.L.W.U32.HI R15, R15, 0x18, R15 ;  /* 0x000000180f0f7819 */ /* 0x000fca0000010e0f */
[----:B------:R-:W-:-:S05]  /*43a0*/  IMAD.IADD R26, R26, 0x1, R15 ;  /* 0x000000011a1a7824 */ /* 0x000fca00078e020f */
[----:B------:R-:W-:-:S04]  /*43b0*/  LOP3.LUT R17, R17, R26, RZ, 0x3c, !PT ;  /* 0x0000001a11117212 */ /* 0x000fc800078e3cff */
[----:B------:R-:W-:Y:S02]  /*43c0*/  SHF.L.W.U32.HI R17, R17, 0x19, R17 ;  /* 0x0000001911117819 */ /* 0x000fe40000010e11 */
[----:B--2---:R-:W-:Y:S02]  /*43d0*/  IADD3 R13, PT, PT, R12, R13, R14 ;  /* 0x0000000d0c0d7210 */ /* 0x004fe40007ffe00e */
[----:B------:R-:W-:-:S05]  /*43e0*/  SHF.L.W.U32.HI R14, R16, 0x18, R16 ;  /* 0x00000018100e7819 */ /* 0x000fca0000010e10 */
[----:B------:R-:W-:-:S05]  /*43f0*/  IMAD.IADD R23, R23, 0x1, R14 ;  /* 0x0000000117177824 */ /* 0x000fca00078e020e */
[----:B------:R-:W-:Y:S01]  /*4400*/  LOP3.LUT R2, R2, R23, RZ, 0x3c, !PT ;  /* 0x0000001702027212 */ /* 0x000fe200078e3cff */
[----:B------:R-:W0:Y:S01]  /*4410*/  LDC.U8 R16, c[0x3][0x87] ;  /* 0x00c021c0ff107b82 */ /* 0x000e220000000000 */
[----:B------:R-:W-:Y:S02]  /*4420*/  LOP3.LUT R14, R14, R24, RZ, 0x3c, !PT ;  /* 0x000000180e0e7212 */ /* 0x000fe400078e3cff */
[----:B------:R-:W-:Y:S02]  /*4430*/  SHF.L.W.U32.HI R2, R2, 0x19, R2 ;  /* 0x0000001902027819 */ /* 0x000fe40000010e02 */
[----:B------:R-:W-:Y:S02]  /*4440*/  LOP3.LUT R15, R15, R13, RZ, 0x3c, !PT ;  /* 0x0000000d0f0f7212 */ /* 0x000fe400078e3cff */
[----:B------:R-:W-:Y:S02]  /*4450*/  IADD3 R19, PT, PT, R2, R10, R9 ;  /* 0x0000000a02137210 */ /* 0x000fe40007ffe009 */
        /* <DEDUP_REMOVED lines=8> */
[----:B------:R-:W1:Y:S03]  /*44e0*/  LDC.64 R10, c[0x3][0x88] ;  /* 0x00c02200ff0a7b82 */ /* 0x000e660000000a00 */
[----:B---3--:R-:W-:Y:S01]  /*44f0*/  IADD3 R0, PT, PT, R13, R22, R0 ;  /* 0x000000160d007210 */ /* 0x008fe20007ffe000 */
[----:B0-----:R-:W-:-:S06]  /*4500*/  IMAD R13, R16, 0x4, R1 ;  /* 0x00000004100d7824 */ /* 0x001fcc00078e0201 */
[----:B------:R-:W2:Y:S01]  /*4510*/  LDL R13, [R13] ;  /* 0x000000000d0d7983 */ /* 0x000ea20000100800 */
[----:B------:R-:W0:Y:S01]  /*4520*/  LDC.U8 R14, c[0x3][0x85] ;  /* 0x00c02140ff0e7b82 */ /* 0x000e220000000000 */
[----:B------:R-:W-:Y:S02]  /*4530*/  IADD3 R24, PT, PT, R24, R12, R21 ;  /* 0x0000000c18187210 */ /* 0x000fe40007ffe015 */
[----:B-1----:R-:W-:-:S05]  /*4540*/  LOP3.LUT R10, R10, 0xff, RZ, 0xc0, !PT ;  /* 0x000000ff0a0a7812 */ /* 0x002fca00078ec0ff */
[----:B------:R-:W-:-:S06]  /*4550*/  IMAD R21, R10, 0x4, R1 ;  /* 0x000000040a157824 */ /* 0x000fcc00078e0201 */
[----:B------:R-:W3:Y:S01]  /*4560*/  LDL R21, [R21] ;  /* 0x0000000015157983 */ /* 0x000ee20000100800 */
[--C-:B0-----:R-:W-:Y:S01]  /*4570*/  IMAD R14, R14, 0x4, R1.reuse ;  /* 0x000000040e0e7824 */ /* 0x101fe200078e0201 */
[----:B------:R-:W0:Y:S05]  /*4580*/  LDC.U8 R10, c[0x3][0x8a] ;  /* 0x00c02280ff0a7b82 */ /* 0x000e2a0000000000 */
[----:B------:R-:W5:Y:S01]  /*4590*/  LDL R14, [R14] ;  /* 0x000000000e0e7983 */ /* 0x000f620000100800 */
[----:B------:R-:W-:Y:S01]  /*45a0*/  LOP3.LUT R16, R11, 0xff, RZ, 0xc0, !PT ;  /* 0x000000ff0b107812 */ /* 0x000fe200078ec0ff */
[----:B0-----:R-:W-:-:S06]  /*45b0*/  IMAD R11, R10, 0x4, R1 ;  /* 0x000000040a0b7824 */ /* 0x001fcc00078e0201 */
[----:B------:R-:W5:Y:S01]  /*45c0*/  LDL R11, [R11] ;  /* 0x000000000b0b7983 */ /* 0x000f620000100800 */
[----:B----4-:R-:W-:Y:S01]  /*45d0*/  IADD3 R8, PT, PT, R17, R7, R8 ;  /* 0x0000000711087210 */ /* 0x010fe20007ffe008 */
[----:B------:R-:W-:-:S06]  /*45e0*/  IMAD R7, R16, 0x4, R1 ;  /* 0x0000000410077824 */ /* 0x000fcc00078e0201 */
[----:B------:R-:W4:Y:S01]  /*45f0*/  LDL R7, [R7] ;  /* 0x0000000007077983 */ /* 0x000f220000100800 */
[----:B------:R-:W-:-:S04]  /*4600*/  LOP3.LUT R10, R18, R8, RZ, 0x3c, !PT ;  /* 0x00000008120a7212 */ /* 0x000fc800078e3cff */
[----:B------:R-:W-:-:S05]  /*4610*/  SHF.L.W.U32.HI R10, R10, 0x10, R10 ;  /* 0x000000100a0a7819 */ /* 0x000fca0000010e0a */
[----:B------:R-:W-:-:S05]  /*4620*/  IMAD.IADD R18, R23, 0x1, R10 ;  /* 0x0000000117127824 */ /* 0x000fca00078e020a */
[----:B------:R-:W-:-:S04]  /*4630*/  LOP3.LUT R17, R17, R18, RZ, 0x3c, !PT ;  /* 0x0000001211117212 */ /* 0x000fc800078e3cff */
[----:B------:R-:W-:Y:S01]  /*4640*/  SHF.L.W.U32.HI R17, R17, 0x14, R17 ;  /* 0x0000001411117819 */ /* 0x000fe20000010e11 */
[----:B------:R-:W0:Y:S01]  /*4650*/  LDC.U8 R28, c[0x3][0x8b] ;  /* 0x00c022c0ff1c7b82 */ /* 0x000e220000000000 */
[----:B------:R-:W-:Y:S02]  /*4660*/  LOP3.LUT R15, R15, R0, RZ, 0x3c, !PT ;  /* 0x000000000f0f7212 */ /* 0x000fe400078e3cff */
[----:B------:R-:W-:Y:S02]  /*4670*/  LOP3.LUT R16, R20, R19, RZ, 0x3c, !PT ;  /* 0x0000001314107212 */ /* 0x000fe400078e3cff */
[----:B------:R-:W-:-:S05]  /*4680*/  SHF.L.W.U32.HI R20, R15, 0x18, R15 ;  /* 0x000000180f147819 */ /* 0x000fca0000010e0f */
[----:B------:R-:W-:Y:S01]  /*4690*/  IMAD.IADD R25, R25, 0x1, R20 ;  /* 0x0000000119197824 */ /* 0x000fe200078e0214 */
[----:B------:R-:W-:-:S04]  /*46a0*/  SHF.L.W.U32.HI R16, R16, 0x10, R16 ;  /* 0x0000001010107819 */ /* 0x000fc80000010e10 */
[----:B------:R-:W-:Y:S01]  /*46b0*/  LOP3.LUT R15, R22, R25, RZ, 0x3c, !PT ;  /* 0x00000019160f7212 */ /* 0x000fe200078e3cff */
[----:B------:R-:W-:-:S03]  /*46c0*/  IMAD.IADD R27, R27, 0x1, R16 ;  /* 0x000000011b1b7824 */ /* 0x000fc600078e0210 */
[----:B------:R-:W-:Y:S01]  /*46d0*/  SHF.L.W.U32.HI R15, R15, 0x19, R15 ;  /* 0x000000190f0f7819 */ /* 0x000fe20000010e0f */
[----:B------:R-:W1:Y:S01]  /*46e0*/  LDC.U8 R22, c[0x3][0x8e] ;  /* 0x00c02380ff167b82 */ /* 0x000e620000000000 */
[----:B------:R-:W-:Y:S02]  /*46f0*/  LOP3.LUT R9, R9, R24, RZ, 0x3c, !PT ;  /* 0x0000001809097212 */ /* 0x000fe400078e3cff */
[----:B------:R-:W-:-:S04]  /*4700*/  LOP3.LUT R2, R2, R27, RZ, 0x3c, !PT ;  /* 0x0000001b02027212 */ /* 0x000fc800078e3cff */
[----:B------:R-:W-:Y:S01]  /*4710*/  SHF.L.W.U32.HI R2, R2, 0x14, R2 ;  /* 0x0000001402027819 */ /* 0x000fe20000010e02 */
[----:B-1----:R-:W-:Y:S01]  /*4720*/  IMAD R23, R22, 0x4, R1 ;  /* 0x0000000416177824 */ /* 0x002fe200078e0201 */
[----:B--2---:R-:W-:Y:S02]  /*4730*/  IADD3 R13, PT, PT, R8, R17, R13 ;  /* 0x00000011080d7210 */ /* 0x004fe40007ffe00d */
[----:B------:R-:W1:Y:S01]  /*4740*/  LDC.U8 R8, c[0x3][0x89] ;  /* 0x00c02240ff087b82 */ /* 0x000e620000000000 */
[----:B---3--:R-:W-:Y:S01]  /*4750*/  IADD3 R21, PT, PT, R15, R24, R21 ;  /* 0x000000180f157210 */ /* 0x008fe20007ffe015 */
[--C-:B-1----:R-:W-:Y:S02]  /*4760*/  IMAD R24, R8, 0x4, R1.reuse ;  /* 0x0000000408187824 */ /* 0x102fe400078e0201 */
[----:B0-----:R-:W-:-:S04]  /*4770*/  IMAD R8, R28, 0x4, R1 ;  /* 0x000000041c087824 */ /* 0x001fc800078e0201 */
[----:B------:R-:W2:Y:S04]  /*4780*/  LDL R24, [R24] ;  /* 0x0000000018187983 */ /* 0x000ea80000100800 */
[----:B------:R-:W3:Y:S01]  /*4790*/  LDL R8, [R8] ;  /* 0x0000000008087983 */ /* 0x000ee20000100800 */
[----:B-----5:R-:W-:Y:S02]  /*47a0*/  IADD3 R14, PT, PT, R19, R2, R14 ;  /* 0x00000002130e7210 */ /* 0x020fe40007ffe00e */
[----:B------:R-:W-:Y:S02]  /*47b0*/  LOP3.LUT R19, R10, R13, RZ, 0x3c, !PT ;  /* 0x0000000d0a137212 */ /* 0x000fe400078e3cff */
[----:B------:R-:W-:Y:S02]  /*47c0*/  LOP3.LUT R10, R16, R14, RZ, 0x3c, !PT ;  /* 0x0000000e100a7212 */ /* 0x000fe400078e3cff */
[----:B------:R-:W-:-:S02]  /*47d0*/  SHF.L.W.U32.HI R16, R19, 0x18, R19 ;  /* 0x0000001813107819 */ /* 0x000fc40000010e13 */
[----:B------:R-:W-:-:S03]  /*47e0*/  SHF.L.W.U32.HI R10, R10, 0x18, R10 ;  /* 0x000000180a0a7819 */ /* 0x000fc60000010e0a */
[----:B------:R-:W-:Y:S02]  /*47f0*/  IMAD.IADD R22, R18, 0x1, R16 ;  /* 0x0000000112167824 */ /* 0x000fe400078e0210 */
[----:B------:R-:W-:Y:S01]  /*4800*/  IMAD.IADD R27, R27, 0x1, R10 ;  /* 0x000000011b1b7824 */ /* 0x000fe200078e020a */
[----:B------:R-:W0:Y:S01]  /*4810*/  LDC.U8 R28, c[0x3][0x8f] ;  /* 0x00c023c0ff1c7b82 */ /* 0x000e220000000000 */
[----:B------:R1:W5:Y:S01]  /*4820*/  LDL R18, [R23] ;  /* 0x0000000017127983 */ /* 0x0003620000100800 */
[----:B------:R-:W-:Y:S02]  /*4830*/  LOP3.LUT R19, R17, R22, RZ, 0x3c, !PT ;  /* 0x0000001611137212 */ /* 0x000fe400078e3cff */
[----:B------:R-:W-:-:S04]  /*4840*/  LOP3.LUT R17, R2, R27, RZ, 0x3c, !PT ;  /* 0x0000001b02117212 */ /* 0x000fc800078e3cff */
[----:B------:R-:W-:Y:S02]  /*4850*/  SHF.L.W.U32.HI R17, R17, 0x19, R17 ;  /* 0x0000001911117819 */ /* 0x000fe40000010e11 */
[----:B------:R-:W-:Y:S02]  /*4860*/  SHF.L.W.U32.HI R2, R19, 0x19, R19 ;  /* 0x0000001913027819 */ /* 0x000fe40000010e13 */
[----:B------:R-:W-:Y:S02]  /*4870*/  IADD3 R19, PT, PT, R17, R0, R11 ;  /* 0x0000000011137210 */ /* 0x000fe40007ffe00b */
[----:B------:R-:W1:Y:S01]  /*4880*/  LDC.U8 R0, c[0x3][0x8d] ;  /* 0x00c02340ff007b82 */ /* 0x000e620000000000 */
[----:B----4-:R-:W-:Y:S01]  /*4890*/  IADD3 R7, PT, PT, R2, R14, R7 ;  /* 0x0000000e02077210 */ /* 0x010fe20007ffe007 */
[--C-:B-1----:R-:W-:Y:S02]  /*48a0*/  IMAD R14, R0, 0x4, R1.reuse ;  /* 0x00000004000e7824 */ /* 0x102fe400078e0201 */
[----:B0-----:R-:W-:Y:S01]  /*48b0*/  IMAD R0, R28, 0x4, R1 ;  /* 0x000000041c007824 */ /* 0x001fe200078e0201 */
[----:B------:R-:W-:-:S02]  /*48c0*/  SHF.L.W.U32.HI R9, R9, 0x18, R9 ;  /* 0x0000001809097819 */ /* 0x000fc40000010e09 */
[----:B------:R-:W-:Y:S01]  /*48d0*/  LOP3.LUT R16, R16, R21, RZ, 0x3c, !PT ;  /* 0x0000001510107212 */ /* 0x000fe200078e3cff */
[----:B------:R-:W4:Y:S04]  /*48e0*/  LDL R14, [R14] ;  /* 0x000000000e0e7983 */ /* 0x000f280000100800 */
[----:B------:R-:W4:Y:S01]  /*48f0*/  LDL R0, [R0] ;  /* 0x0000000000007983 */ /* 0x000f220000100800 */
[----:B------:R-:W-:Y:S01]  /*4900*/  IMAD.IADD R11, R26, 0x1, R9 ;  /* 0x000000011a0b7824 */ /* 0x000fe200078e0209 */
        /* <DEDUP_REMOVED lines=9> */
[----:B------:R-:W-:-:S04]  /*49a0*/  LOP3.LUT R12, R12, R11, RZ, 0x3c, !PT ;  /* 0x0000000b0c0c7212 */ /* 0x000fc800078e3cff */
[----:B------:R-:W-:Y:S02]  /*49b0*/  SHF.L.W.U32.HI R12, R12, 0x19, R12 ;  /* 0x000000190c0c7819 */ /* 0x000fe40000010e0c */
[----:B------:R-:W-:Y:S01]  /*49c0*/  LOP3.LUT R20, R20, R7, RZ, 0x3c, !PT ;  /* 0x0000000714147212 */ /* 0x000fe200078e3cff */
[----:B------:R-:W0:Y:S01]  /*49d0*/  LDC.U8 R28, c[0x3][0x92] ;  /* 0x00c02480ff1c7b82 */ /* 0x000e220000000000 */
[----:B--2---:R-:W-:Y:S02]  /*49e0*/  IADD3 R21, PT, PT, R21, R15, R24 ;  /* 0x0000000f15157210 */ /* 0x004fe40007ffe018 */
[----:B---3--:R-:W-:-:S05]  /*49f0*/  IADD3 R24, PT, PT, R19, R17, R8 ;  /* 0x0000001113187210 */ /* 0x008fca0007ffe008 */
[----:B------:R-:W1:Y:S02]  /*4a00*/  LDC.64 R8, c[0x3][0x90] ;  /* 0x00c02400ff087b82 */ /* 0x000e640000000a00 */
[----:B-1----:R-:W-:-:S05]  /*4a10*/  LOP3.LUT R8, R8, 0xff, RZ, 0xc0, !PT ;  /* 0x000000ff08087812 */ /* 0x002fca00078ec0ff */
[----:B------:R-:W-:Y:S01]  /*4a20*/  IMAD R8, R8, 0x4, R1 ;  /* 0x0000000408087824 */ /* 0x000fe200078e0201 */
[----:B-----5:R-:W-:-:S05]  /*4a30*/  IADD3 R13, PT, PT, R12, R13, R18 ;  /* 0x0000000d0c0d7210 */ /* 0x020fca0007ffe012 */
[----:B------:R-:W2:Y:S01]  /*4a40*/  LDL R8, [R8] ;  /* 0x0000000008087983 */ /* 0x000ea20000100800 */
[----:B------:R-:W-:Y:S02]  /*4a50*/  LOP3.LUT R18, R10, R13, RZ, 0x3c, !PT ;  /* 0x0000000d0a127212 */ /* 0x000fe400078e3cff */
[----:B------:R-:W-:Y:S02]  /*4a60*/  SHF.L.W.U32.HI R10, R20, 0x10, R20 ;  /* 0x00000010140a7819 */ /* 0x000fe40000010e14 */
[----:B------:R-:W-:Y:S02]  /*4a70*/  SHF.L.W.U32.HI R18, R18, 0x10, R18 ;  /* 0x0000001012127819 */ /* 0x000fe40000010e12 */
[----:B------:R-:W-:Y:S01]  /*4a80*/  LOP3.LUT R20, R9, 0xff, RZ, 0xc0, !PT ;  /* 0x000000ff09147812 */ /* 0x000fe200078ec0ff */
[----:B------:R-:W-:Y:S02]  /*4a90*/  IMAD.IADD R11, R11, 0x1, R10 ;  /* 0x000000010b0b7824 */ /* 0x000fe400078e020a */
[----:B------:R-:W-:-:S02]  /*4aa0*/  IMAD.IADD R25, R25, 0x1, R18 ;  /* 0x0000000119197824 */ /* 0x000fc400078e0212 */
[--C-:B------:R-:W-:Y:S01]  /*4ab0*/  IMAD R27, R20, 0x4, R1.reuse ;  /* 0x00000004141b7824 */ /* 0x100fe200078e0201 */
[----:B------:R-:W-:Y:S02]  /*4ac0*/  LOP3.LUT R2, R2, R11, RZ, 0x3c, !PT ;  /* 0x0000000b02027212 */ /* 0x000fe400078e3cff */
[----:B------:R-:W-:Y:S02]  /*4ad0*/  LOP3.LUT R20, R12, R25, RZ, 0x3c, !PT ;  /* 0x000000190c147212 */ /* 0x000fe400078e3cff */
[----:B------:R-:W-:Y:S01]  /*4ae0*/  SHF.L.W.U32.HI R19, R2, 0x14, R2 ;  /* 0x0000001402137819 */ /* 0x000fe20000010e02 */
[----:B------:R-:W3:Y:S01]  /*4af0*/  LDL R12, [R27] ;  /* 0x000000001b0c7983 */ /* 0x000ee20000100800 */
[----:B------:R-:W-:Y:S01]  /*4b00*/  SHF.L.W.U32.HI R2, R20, 0x14, R20 ;  /* 0x0000001414027819 */ /* 0x000fe20000010e14 */
[----:B0-----:R-:W-:-:S06]  /*4b10*/  IMAD R9, R28, 0x4, R1 ;  /* 0x000000041c097824 */ /* 0x001fcc00078e0201 */
[----:B------:R-:W5:Y:S01]  /*4b20*/  LDL R9, [R9] ;  /* 0x0000000009097983 */ /* 0x000f620000100800 */
[----:B----4-:R-:W-:Y:S02]  /*4b30*/  IADD3 R13, PT, PT, R13, R2, R0 ;  /* 0x000000020d0d7210 */ /* 0x010fe40007ffe000 */
[----:B------:R-:W0:Y:S02]  /*4b40*/  LDC.U8 R0, c[0x3][0x91] ;  /* 0x00c02440ff007b82 */ /* 0x000e240000000000 */
[----:B0-----:R-:W-:-:S06]  /*4b50*/  IMAD R0, R0, 0x4, R1 ;  /* 0x0000000400007824 */ /* 0x001fcc00078e0201 */
[----:B------:R-:W4:Y:S01]  /*4b60*/  LDL R0, [R0] ;  /* 0x0000000000007983 */ /* 0x000f220000100800 */
[----:B------:R-:W-:-:S04]  /*4b70*/  LOP3.LUT R18, R18, R13, RZ, 0x3c, !PT ;  /* 0x0000000d12127212 */ /* 0x000fc800078e3cff */
[----:B------:R-:W-:Y:S02]  /*4b80*/  SHF.L.W.U32.HI R18, R18, 0x18, R18 ;  /* 0x0000001812127819 */ /* 0x000fe40000010e12 */
[----:B------:R-:W-:-:S03]  /*4b90*/  IADD3 R7, PT, PT, R7, R19, R14 ;  /* 0x0000001307077210 */ /* 0x000fc60007ffe00e */
[----:B------:R-:W-:Y:S01]  /*4ba0*/  IMAD.IADD R25, R25, 0x1, R18 ;  /* 0x0000000119197824 */ /* 0x000fe200078e0212 */
[----:B------:R-:W0:Y:S04]  /*4bb0*/  LDC.U8 R14, c[0x3][0x93] ;  /* 0x00c024c0ff0e7b82 */ /* 0x000e280000000000 */
[----:B------:R-:W-:-:S04]  /*4bc0*/  LOP3.LUT R2, R2, R25, RZ, 0x3c, !PT ;  /* 0x0000001902027212 */ /* 0x000fc800078e3cff */
[----:B------:R-:W-:Y:S02]  /*4bd0*/  SHF.L.W.U32.HI R2, R2, 0x19, R2 ;  /* 0x0000001902027819 */ /* 0x000fe40000010e02 */
[----:B------:R-:W-:Y:S02]  /*4be0*/  LOP3.LUT R20, R16, R21, RZ, 0x3c, !PT ;  /* 0x0000001510147212 */ /* 0x000fe400078e3cff */
[----:B------:R-:W-:-:S04]  /*4bf0*/  LOP3.LUT R16, R23, R24, RZ, 0x3c, !PT ;  /* 0x0000001817107212 */ /* 0x000fc800078e3cff */
[----:B------:R-:W-:Y:S02]  /*4c00*/  SHF.L.W.U32.HI R16, R16, 0x18, R16 ;  /* 0x0000001810107819 */ /* 0x000fe40000010e10 */
[----:B------:R-:W-:-:S03]  /*4c10*/  SHF.L.W.U32.HI R23, R20, 0x18, R20 ;  /* 0x0000001814177819 */ /* 0x000fc60000010e14 */
[----:B------:R-:W-:Y:S02]  /*4c20*/  IMAD.IADD R22, R22, 0x1, R16 ;  /* 0x0000000116167824 */ /* 0x000fe400078e0210 */
[----:B------:R-:W-:Y:S02]  /*4c30*/  IMAD.IADD R26, R26, 0x1, R23 ;  /* 0x000000011a1a7824 */ /* 0x000fe400078e0217 */
[----:B0-----:R-:W-:Y:S01]  /*4c40*/  IMAD R14, R14, 0x4, R1 ;  /* 0x000000040e0e7824 */ /* 0x001fe200078e0201 */
[----:B------:R-:W-:Y:S02]  /*4c50*/  LOP3.LUT R20, R17, R22, RZ, 0x3c, !PT ;  /* 0x0000001611147212 */ /* 0x000fe400078e3cff */
[----:B------:R-:W-:Y:S02]  /*4c60*/  LOP3.LUT R17, R15, R26, RZ, 0x3c, !PT ;  /* 0x0000001a0f117212 */ /* 0x000fe400078e3cff */
[----:B------:R-:W-:Y:S01]  /*4c70*/  SHF.L.W.U32.HI R15, R20, 0x19, R20 ;  /* 0x00000019140f7819 */ /* 0x000fe20000010e14 */
[----:B------:R-:W4:Y:S01]  /*4c80*/  LDL R14, [R14] ;  /* 0x000000000e0e7983 */ /* 0x000f220000100800 */
[----:B------:R-:W-:Y:S01]  /*4c90*/  LOP3.LUT R10, R10, R7, RZ, 0x3c, !PT ;  /* 0x000000070a0a7212 */ /* 0x000fe200078e3cff */
[----:B------:R-:W0:Y:S01]  /*4ca0*/  LDC.U8 R20, c[0x3][0x97] ;  /* 0x00c025c0ff147b82 */ /* 0x000e220000000000 */
[----:B------:R-:W-:-:S02]  /*4cb0*/  SHF.L.W.U32.HI R17, R17, 0x19, R17 ;  /* 0x0000001911117819 */ /* 0x000fc40000010e11 */
[----:B------:R-:W-:-:S05]  /*4cc0*/  SHF.L.W.U32.HI R10, R10, 0x18, R10 ;  /* 0x000000180a0a7819 */ /* 0x000fca0000010e0a */
[----:B------:R-:W-:-:S05]  /*4cd0*/  IMAD.IADD R11, R11, 0x1, R10 ;  /* 0x000000010b0b7824 */ /* 0x000fca00078e020a */
[----:B------:R-:W-:Y:S02]  /*4ce0*/  LOP3.LUT R19, R19, R11, RZ, 0x3c, !PT ;  /* 0x0000000b13137212 */ /* 0x000fe400078e3cff */
[----:B--2---:R-:W-:Y:S02]  /*4cf0*/  IADD3 R21, PT, PT, R2, R21, R8 ;  /* 0x0000001502157210 */ /* 0x004fe40007ffe008 */
[----:B------:R-:W1:Y:S02]  /*4d00*/  LDC.U8 R8, c[0x3][0x96] ;  /* 0x00c02580ff087b82 */ /* 0x000e640000000000 */
[----:B------:R-:W-:Y:S02]  /*4d10*/  LOP3.LUT R16, R16, R21, RZ, 0x3c, !PT ;  /* 0x0000001510107212 */ /* 0x000fe400078e3cff */
[----:B---3--:R-:W-:-:S04]  /*4d20*/  IADD3 R7, PT, PT, R15, R7, R12 ;  /* 0x000000070f077210 */ /* 0x008fc80007ffe00c */
[----:B------:R-:W2:Y:S01]  /*4d30*/  LDC.U8 R12, c[0x3][0x95] ;  /* 0x00c02540ff0c7b82 */ /* 0x000ea20000000000 */
[----:B-1----:R-:W-:Y:S01]  /*4d40*/  IMAD R8, R8, 0x4, R1 ;  /* 0x0000000408087824 */ /* 0x002fe200078e0201 */
[----:B-----5:R-:W-:-:S05]  /*4d50*/  IADD3 R9, PT, PT, R17, R24, R9 ;  /* 0x0000001811097210 */ /* 0x020fca0007ffe009 */
[----:B------:R-:W3:Y:S01]  /*4d60*/  LDL R8, [R8] ;  /* 0x0000000008087983 */ /* 0x000ee20000100800 */
[----:B------:R-:W-:Y:S02]  /*4d70*/  SHF.L.W.U32.HI R16, R16, 0x10, R16 ;  /* 0x0000001010107819 */ /* 0x000fe40000010e10 */
[----:B------:R-:W-:-:S03]  /*4d80*/  LOP3.LUT R10, R10, R9, RZ, 0x3c, !PT ;  /* 0x000000090a0a7212 */ /* 0x000fc600078e3cff */
[----:B------:R-:W-:Y:S01]  /*4d90*/  IMAD.IADD R27, R11, 0x1, R16 ;  /* 0x000000010b1b7824 */ /* 0x000fe200078e0210 */
[----:B------:R-:W-:-:S04]  /*4da0*/  SHF.L.W.U32.HI R24, R10, 0x10, R10 ;  /* 0x000000100a187819 */ /* 0x000fc80000010e0a */
[----:B------:R-:W-:Y:S01]  /*4db0*/  LOP3.LUT R10, R2, R27, RZ, 0x3c, !PT ;  /* 0x0000001b020a7212 */ /* 0x000fe200078e3cff */
[--C-:B--2---:R-:W-:Y:S02]  /*4dc0*/  IMAD R12, R12, 0x4, R1.reuse ;  /* 0x000000040c0c7824 */ /* 0x104fe400078e0201 */
[----:B------:R-:W-:Y:S02]  /*4dd0*/  IMAD.IADD R2, R25, 0x1, R24 ;  /* 0x0000000119027824 */ /* 0x000fe400078e0218 */
[----:B0-----:R-:W-:Y:S01]  /*4de0*/  IMAD R25, R20, 0x4, R1 ;  /* 0x0000000414197824 */ /* 0x001fe200078e0201 */
[----:B------:R-:W-:Y:S01]  /*4df0*/  SHF.L.W.U32.HI R20, R10, 0x14, R10 ;  /* 0x000000140a147819 */ /* 0x000fe20000010e0a */
[----:B------:R-:W2:Y:S01]  /*4e00*/  LDL R12, [R12] ;  /* 0x000000000c0c7983 */ /* 0x000ea20000100800 */
[----:B------:R-:W-:Y:S01]  /*4e10*/  LOP3.LUT R17, R17, R2, RZ, 0x3c, !PT ;  /* 0x0000000211117212 */ /* 0x000fe200078e3cff */
[----:B------:R-:W0:Y:S01]  /*4e20*/  LDC.64 R10, c[0x3][0x98] ;  /* 0x00c02600ff0a7b82 */ /* 0x000e220000000a00 */
[----:B----4-:R-:W-:-:S02]  /*4e30*/  IADD3 R21, PT, PT, R21, R20, R0 ;  /* 0x0000001415157210 */ /* 0x010fc40007ffe000 */
[----:B------:R-:W-:Y:S02]  /*4e40*/  SHF.L.W.U32.HI R0, R17, 0x14, R17 ;  /* 0x0000001411007819 */ /* 0x000fe40000010e11 */
[----:B------:R-:W4:Y:S01]  /*4e50*/  LDL R17, [R25] ;  /* 0x0000000019117983 */ /* 0x000f220000100800 */
[----:B0-----:R-:W-:-:S05]  /*4e60*/  LOP3.LUT R10, R10, 0xff, RZ, 0xc0, !PT ;  /* 0x000000ff0a0a7812 */ /* 0x001fca00078ec0ff */
[----:B------:R-:W-:-:S06]  /*4e70*/  IMAD R10, R10, 0x4, R1 ;  /* 0x000000040a0a7824 */ /* 0x000fcc00078e0201 */
[----:B------:R-:W5:Y:S01]  /*4e80*/  LDL R10, [R10] ;  /* 0x000000000a0a7983 */ /* 0x000f620000100800 */
[----:B------:R-:W-:Y:S02]  /*4e90*/  SHF.L.W.U32.HI R19, R19, 0x19, R19 ;  /* 0x0000001913137819 */ /* 0x000fe40000010e13 */
[----:B------:R-:W-:Y:S02]  /*4ea0*/  IADD3 R9, PT, PT, R9, R0, R14 ;  /* 0x0000000009097210 */ /* 0x000fe40007ffe00e */
[----:B------:R-:W0:Y:S02]  /*4eb0*/  LDC.U8 R14, c[0x3][0x9a] ;  /* 0x00c02680ff0e7b82 */ /* 0x000e240000000000 */
[----:B0-----:R-:W-:-:S06]  /*4ec0*/  IMAD R14, R14, 0x4, R1 ;  /* 0x000000040e0e7824 */ /* 0x001fcc00078e0201 */
[----:B------:R-:W5:Y:S01]  /*4ed0*/  LDL R14, [R14] ;  /* 0x000000000e0e7983 */ /* 0x000f620000100800 */
[----:B------:R-:W0:Y:S01]  /*4ee0*/  LDC.U8 R28, c[0x3][0x9b] ;  /* 0x00c026c0ff1c7b82 */ /* 0x000e220000000000 */
[----:B------:R-:W-:Y:S01]  /*4ef0*/  LOP3.LUT R16, R16, R21, RZ, 0x3c, !PT ;  /* 0x0000001510107212 */ /* 0x000fe200078e3cff */
[----:B0-----:R-:W-:Y:S01]  /*4f00*/  IMAD R28, R28, 0x4, R1 ;  /* 0x000000041c1c7824 */ /* 0x001fe200078e0201 */
[----:B---3--:R-:W-:Y:S02]  /*4f10*/  IADD3 R8, PT, PT, R19, R13, R8 ;  /* 0x0000000d13087210 */ /* 0x008fe40007ffe008 */
[----:B------:R-:W-:Y:S02]  /*4f20*/  LOP3.LUT R13, R18, R7, RZ, 0x3c, !PT ;  /* 0x00000007120d7212 */ /* 0x000fe400078e3cff */
[----:B------:R-:W-:Y:S02]  /*4f30*/  LOP3.LUT R23, R23, R8, RZ, 0x3c, !PT ;  /* 0x0000000817177212 */ /* 0x000fe400078e3cff */
[----:B------:R-:W-:-:S02]  /*4f40*/  SHF.L.W.U32.HI R13, R13, 0x10, R13 ;  /* 0x000000100d0d7819 */ /* 0x000fc40000010e0d */
[----:B------:R-:W-:Y:S02]  /*4f50*/  LOP3.LUT R18, R11, 0xff, RZ, 0xc0, !PT ;  /* 0x000000ff0b127812 */ /* 0x000fe400078ec0ff */
[----:B------:R-:W-:Y:S01]  /*4f60*/  SHF.L.W.U32.HI R23, R23, 0x10, R23 ;  /* 0x0000001017177819 */ /* 0x000fe20000010e17 */
[----:B------:R-:W-:Y:S02]  /*4f70*/  IMAD.IADD R26, R26, 0x1, R13 ;  /* 0x000000011a1a7824 */ /* 0x000fe400078e020d */
[----:B------:R-:W-:Y:S02]  /*4f80*/  IMAD R11, R18, 0x4, R1 ;  /* 0x00000004120b7824 */ /* 0x000fe400078e0201 */
[----:B------:R-:W-:Y:S01]  /*4f90*/  IMAD.IADD R22, R22, 0x1, R23 ;  /* 0x0000000116167824 */ /* 0x000fe200078e0217 */
[----:B------:R-:W-:Y:S01]  /*4fa0*/  LOP3.LUT R15, R15, R26, RZ, 0x3c, !PT ;  /* 0x0000001a0f0f7212 */ /* 0x000fe200078e3cff */
[----:B------:R-:W0:Y:S02]  /*4fb0*/  LDC.U8 R18, c[0x3][0x99] ;  /* 0x00c02640ff127b82 */ /* 0x000e240000000000 */
[----:B------:R-:W3:Y:S01]  /*4fc0*/  LDL R11, [R11] ;  /* 0x000000000b0b7983 */ /* 0x000ee20000100800 */
[----:B------:R-:W-:-:S02]  /*4fd0*/  SHF.L.W.U32.HI R15, R15, 0x14, R15 ;  /* 0x000000140f0f7819 */ /* 0x000fc40000010e0f */
[----:B------:R-:W-:Y:S02]  /*4fe0*/  LOP3.LUT R19, R19, R22, RZ, 0x3c, !PT ;  /* 0x0000001613137212 */ /* 0x000fe400078e3cff */
[----:B--2---:R-:W-:Y:S02]  /*4ff0*/  IADD3 R12, PT, PT, R7, R15, R12 ;  /* 0x0000000f070c7210 */ /* 0x004fe40007ffe00c */
[----:B------:R-:W-:-:S04]  /*5000*/  SHF.L.W.U32.HI R7, R19, 0x14, R19 ;  /* 0x0000001413077819 */ /* 0x000fc80000010e13 */
[----:B----4-:R-:W-:Y:S02]  /*5010*/  IADD3 R8, PT, PT, R8, R7, R17 ;  /* 0x0000000708087210 */ /* 0x010fe40007ffe011 */
[----:B------:R-:W-:-:S04]  /*5020*/  LOP3.LUT R17, R24, R9, RZ, 0x3c, !PT ;  /* 0x0000000918117212 */ /* 0x000fc800078e3cff */
[----:B------:R-:W-:Y:S01]  /*5030*/  SHF.L.W.U32.HI R17, R17, 0x18, R17 ;  /* 0x0000001811117819 */ /* 0x000fe20000010e11 */
[----:B0-----:R-:W-:-:S04]  /*5040*/  IMAD R24, R18, 0x4, R1 ;  /* 0x0000000412187824 */ /* 0x001fc800078e0201 */
[----:B------:R-:W-:-:S05]  /*5050*/  IMAD.IADD R19, R2, 0x1, R17 ;  /* 0x0000000102137824 */ /* 0x000fca00078e0211 */
[----:B------:R-:W-:Y:S02]  /*5060*/  LOP3.LUT R2, R0, R19, RZ, 0x3c, !PT ;  /* 0x0000001300027212 */ /* 0x000fe400078e3cff */
[----:B------:R-:W2:Y:S02]  /*5070*/  LDL R0, [R24] ;  /* 0x0000000018007983 */ /* 0x000ea40000100800 */
[----:B------:R-:W-:Y:S01]  /*5080*/  SHF.L.W.U32.HI R2, R2, 0x19, R2 ;  /* 0x0000001902027819 */ /* 0x000fe20000010e02 */
[----:B------:R-:W0:Y:S03]  /*5090*/  LDC.U8 R18, c[0x3][0x9e] ;  /* 0x00c02780ff127b82 */ /* 0x000e260000000000 */
[----:B-----5:R-:W-:Y:S02]  /*50a0*/  IADD3 R21, PT, PT, R2, R21, R10 ;  /* 0x0000001502157210 */ /* 0x020fe40007ffe00a */
[----:B------:R-:W4:Y:S01]  /*50b0*/  LDL R10, [R28] ;  /* 0x000000001c0a7983 */ /* 0x000f220000100800 */
[----:B0-----:R-:W-:-:S06]  /*50c0*/  IMAD R25, R18, 0x4, R1 ;  /* 0x0000000412197824 */ /* 0x001fcc00078e0201 */
[----:B------:R-:W5:Y:S01]  /*50d0*/  LDL R25, [R25] ;  /* 0x0000000019197983 */ /* 0x000f620000100800 */
[----:B------:R-:W-:Y:S02]  /*50e0*/  LOP3.LUT R18, R23, R8, RZ, 0x3c, !PT ;  /* 0x0000000817127212 */ /* 0x000fe400078e3cff */
[----:B------:R-:W-:-:S04]  /*50f0*/  LOP3.LUT R23, R13, R12, RZ, 0x3c, !PT ;  /* 0x0000000c0d177212 */ /* 0x000fc800078e3cff */
[----:B------:R-:W-:-:S05]  /*5100*/  SHF.L.W.U32.HI R23, R23, 0x18, R23 ;  /* 0x0000001817177819 */ /* 0x000fca0000010e17 */
[----:B------:R-:W-:Y:S01]  /*5110*/  IMAD.IADD R26, R26, 0x1, R23 ;  /* 0x000000011a1a7824 */ /* 0x000fe200078e0217 */
[----:B------:R-:W-:-:S04]  /*5120*/  SHF.L.W.U32.HI R13, R18, 0x18, R18 ;  /* 0x00000018120d7819 */ /* 0x000fc80000010e12 */
[----:B------:R-:W-:-:S04]  /*5130*/  LOP3.LUT R15, R15, R26, RZ, 0x3c, !PT ;  /* 0x0000001a0f0f7212 */ /* 0x000fc800078e3cff */
[----:B------:R-:W-:Y:S01]  /*5140*/  SHF.L.W.U32.HI R15, R15, 0x19, R15 ;  /* 0x000000190f0f7819 */ /* 0x000fe20000010e0f */
[----:B------:R-:W-:Y:S01]  /*5150*/  IMAD.IADD R22, R22, 0x1, R13 ;  /* 0x0000000116167824 */ /* 0x000fe200078e020d */
[----:B------:R-:W-:Y:S02]  /*5160*/  LOP3.LUT R13, R13, R21, RZ, 0x3c, !PT ;  /* 0x000000150d0d7212 */ /* 0x000fe400078e3cff */
[----:B------:R-:W-:Y:S01]  /*5170*/  IADD3 R9, PT, PT, R15, R9, R14 ;  /* 0x000000090f097210 */ /* 0x000fe20007ffe00e */
[----:B------:R-:W0:Y:S01]  /*5180*/  LDC.U8 R18, c[0x3][0x9f] ;  /* 0x00c027c0ff127b82 */ /* 0x000e220000000000 */
[----:B------:R-:W-:-:S07]  /*5190*/  SHF.L.W.U32.HI R13, R13, 0x10, R13 ;  /* 0x000000100d0d7819 */ /* 0x000fce0000010e0d */
[----:B------:R-:W1:Y:S01]  /*51a0*/  LDC.U8 R14, c[0x3][0x9d] ;  /* 0x00c02740ff0e7b82 */ /* 0x000e620000000000 */
[----:B------:R-:W-:-:S05]  /*51b0*/  IMAD.IADD R29, R26, 0x1, R13 ;  /* 0x000000011a1d7824 */ /* 0x000fca00078e020d */
[----:B------:R-:W-:-:S04]  /*51c0*/  LOP3.LUT R2, R2, R29, RZ, 0x3c, !PT ;  /* 0x0000001d02027212 */ /* 0x000fc800078e3cff */
[----:B------:R-:W-:Y:S02]  /*51d0*/  SHF.L.W.U32.HI R2, R2, 0x14, R2 ;  /* 0x0000001402027819 */ /* 0x000fe40000010e02 */
[----:B------:R-:W-:-:S05]  /*51e0*/  SHF.L.W.U32.HI R16, R16, 0x18, R16 ;  /* 0x0000001810107819 */ /* 0x000fca0000010e10 */
[----:B------:R-:W-:Y:S01]  /*51f0*/  IMAD.IADD R27, R27, 0x1, R16 ;  /* 0x000000011b1b7824 */ /* 0x000fe200078e0210 */
[----:B------:R-:W-:-:S04]  /*5200*/  LOP3.LUT R16, R16, R9, RZ, 0x3c, !PT ;  /* 0x0000000910107212 */ /* 0x000fc800078e3cff */
[----:B------:R-:W-:Y:S02]  /*5210*/  SHF.L.W.U32.HI R16, R16, 0x10, R16 ;  /* 0x0000001010107819 */ /* 0x000fe40000010e10 */
[----:B------:R-:W-:-:S03]  /*5220*/  LOP3.LUT R7, R7, R22, RZ, 0x3c, !PT ;  /* 0x0000001607077212 */ /* 0x000fc600078e3cff */
[----:B------:R-:W-:Y:S01]  /*5230*/  IMAD.IADD R22, R22, 0x1, R16 ;  /* 0x0000000116167824 */ /* 0x000fe200078e0210 */
[----:B------:R-:W-:-:S04]  /*5240*/  SHF.L.W.U32.HI R7, R7, 0x19, R7 ;  /* 0x0000001907077819 */ /* 0x000fc80000010e07 */
[----:B------:R-:W-:-:S04]  /*5250*/  LOP3.LUT R15, R15, R22, RZ, 0x3c, !PT ;  /* 0x000000160f0f7212 */ /* 0x000fc800078e3cff */
[----:B------:R-:W-:Y:S02]  /*5260*/  SHF.L.W.U32.HI R15, R15, 0x14, R15 ;  /* 0x000000140f0f7819 */ /* 0x000fe40000010e0f */
[----:B--2---:R-:W-:Y:S01]  /*5270*/  IADD3 R0, PT, PT, R21, R2, R0 ;  /* 0x0000000215007210 */ /* 0x004fe20007ffe000 */
[--C-:B-1----:R-:W-:Y:S02]  /*5280*/  IMAD R21, R14, 0x4, R1.reuse ;  /* 0x000000040e157824 */ /* 0x102fe400078e0201 */
[----:B0-----:R-:W-:Y:S01]  /*5290*/  IMAD R14, R18, 0x4, R1 ;  /* 0x00000004120e7824 */ /* 0x001fe200078e0201 */
[----:B---3--:R-:W-:-:S03]  /*52a0*/  IADD3 R12, PT, PT, R7, R12, R11 ;  /* 0x0000000c070c7210 */ /* 0x008fc60007ffe00b */
[----:B------:R-:W2:Y:S04]  /*52b0*/  LDL R21, [R21] ;  /* 0x0000000015157983 */ /* 0x000ea80000100800 */
[----:B------:R-:W3:Y:S01]  /*52c0*/  LDL R14, [R14] ;  /* 0x000000000e0e7983 */ /* 0x000ee20000100800 */
[----:B----4-:R-:W-:Y:S02]  /*52d0*/  IADD3 R9, PT, PT, R9, R15, R10 ;  /* 0x0000000f09097210 */ /* 0x010fe40007ffe00a */
[----:B------:R-:W0:Y:S01]  /*52e0*/  LDC.64 R10, c[0x3][0xa0] ;  /* 0x00c02800ff0a7b82 */ /* 0x000e220000000a00 */
[----:B------:R-:W-:-:S04]  /*52f0*/  LOP3.LUT R18, R20, R27, RZ, 0x3c, !PT ;  /* 0x0000001b14127212 */ /* 0x000fc800078e3cff */
[----:B------:R-:W-:-:S04]  /*5300*/  SHF.L.W.U32.HI R18, R18, 0x19, R18 ;  /* 0x0000001912127819 */ /* 0x000fc80000010e12 */
[----:B-----5:R-:W-:Y:S02]  /*5310*/  IADD3 R8, PT, PT, R18, R8, R25 ;  /* 0x0000000812087210 */ /* 0x020fe40007ffe019 */
[----:B0-----:R-:W-:-:S05]  /*5320*/  LOP3.LUT R10, R10, 0xff, RZ, 0xc0, !PT ;  /* 0x000000ff0a0a7812 */ /* 0x001fca00078ec0ff */
[----:B------:R-:W-:Y:S02]  /*5330*/  IMAD R25, R10, 0x4, R1 ;  /* 0x000000040a197824 */ /* 0x000fe400078e0201 */
[----:B------:R-:W0:Y:S04]  /*5340*/  LDC.U8 R10, c[0x3][0xa2] ;  /* 0x00c02880ff0a7b82 */ /* 0x000e280000000000 */
[----:B------:R-:W4:Y:S01]  /*5350*/  LDL R25, [R25] ;  /* 0x0000000019197983 */ /* 0x000f220000100800 */
[----:B------:R-:W-:-:S05]  /*5360*/  LOP3.LUT R20, R11, 0xff, RZ, 0xc0, !PT ;  /* 0x000000ff0b147812 */ /* 0x000fca00078ec0ff */
[--C-:B------:R-:W-:Y:S02]  /*5370*/  IMAD R11, R20, 0x4, R1.reuse ;  /* 0x00000004140b7824 */ /* 0x100fe400078e0201 */
[----:B0-----:R-:W-:-:S03]  /*5380*/  IMAD R20, R10, 0x4, R1 ;  /* 0x000000040a147824 */ /* 0x001fc600078e0201 */
[----:B------:R0:W5:Y:S04]  /*5390*/  LDL R10, [R11] ;  /* 0x000000000b0a7983 */ /* 0x0001680000100800 */
[----:B------:R-:W5:Y:S01]  /*53a0*/  LDL R20, [R20] ;  /* 0x0000000014147983 */ /* 0x000f620000100800 */
[----:B------:R-:W-:-:S04]  /*53b0*/  LOP3.LUT R23, R23, R8, RZ, 0x3c, !PT ;  /* 0x0000000817177212 */ /* 0x000fc800078e3cff */
[----:B------:R-:W-:-:S05]  /*53c0*/  SHF.L.W.U32.HI R24, R23, 0x10, R23 ;  /* 0x0000001017187819 */ /* 0x000fca0000010e17 */
[----:B------:R-:W-:Y:S01]  /*53d0*/  IMAD.IADD R19, R19, 0x1, R24 ;  /* 0x0000000113137824 */ /* 0x000fe200078e0218 */
[----:B------:R-:W-:-:S04]  /*53e0*/  LOP3.LUT R17, R17, R12, RZ, 0x3c, !PT ;  /* 0x0000000c11117212 */ /* 0x000fc800078e3cff */
[----:B0-----:R-:W-:-:S04]  /*53f0*/  LOP3.LUT R11, R18, R19, RZ, 0x3c, !PT ;  /* 0x00000013120b7212 */ /* 0x001fc800078e3cff */
[----:B------:R-:W-:Y:S02]  /*5400*/  SHF.L.W.U32.HI R11, R11, 0x14, R11 ;  /* 0x000000140b0b7819 */ /* 0x000fe40000010e0b */
[----:B------:R-:W-:-:S05]  /*5410*/  SHF.L.W.U32.HI R26, R17, 0x10, R17 ;  /* 0x00000010111a7819 */ /* 0x000fca0000010e11 */
[----:B------:R-:W-:-:S05]  /*5420*/  IMAD.IADD R28, R27, 0x1, R26 ;  /* 0x000000011b1c7824 */ /* 0x000fca00078e021a */
[----:B------:R-:W-:-:S04]  /*5430*/  LOP3.LUT R7, R7, R28, RZ, 0x3c, !PT ;  /* 0x0000001c07077212 */ /* 0x000fc800078e3cff */
[----:B------:R-:W-:Y:S02]  /*5440*/  SHF.L.W.U32.HI R7, R7, 0x14, R7 ;  /* 0x0000001407077819 */ /* 0x000fe40000010e07 */
[----:B---3--:R-:W-:Y:S02]  /*5450*/  IADD3 R17, PT, PT, R8, R11, R14 ;  /* 0x0000000b08117210 */ /* 0x008fe40007ffe00e */
[----:B------:R-:W0:Y:S02]  /*5460*/  LDC.U8 R14, c[0x3][0xa3] ;  /* 0x00c028c0ff0e7b82 */ /* 0x000e240000000000 */
[----:B0-----:R-:W-:-:S06]  /*5470*/  IMAD R23, R14, 0x4, R1 ;  /* 0x000000040e177824 */ /* 0x001fcc00078e0201 */
[----:B------:R-:W0:Y:S02]  /*5480*/  LDC.U8 R14, c[0x3][0xa6] ;  /* 0x00c02980ff0e7b82 */ /* 0x000e240000000000 */
[----:B0-----:R-:W-:-:S06]  /*5490*/  IMAD R14, R14, 0x4, R1 ;  /* 0x000000040e0e7824 */ /* 0x001fcc00078e0201 */
[----:B------:R-:W3:Y:S01]  /*54a0*/  LDL R14, [R14] ;  /* 0x000000000e0e7983 */ /* 0x000ee20000100800 */
[----:B------:R-:W-:-:S04]  /*54b0*/  LOP3.LUT R8, R24, R17, RZ, 0x3c, !PT ;  /* 0x0000001118087212 */ /* 0x000fc800078e3cff */
[----:B------:R-:W-:Y:S02]  /*54c0*/  SHF.L.W.U32.HI R8, R8, 0x18, R8 ;  /* 0x0000001808087819 */ /* 0x000fe40000010e08 */
[----:B--2---:R-:W-:-:S03]  /*54d0*/  IADD3 R21, PT, PT, R12, R7, R21 ;  /* 0x000000070c157210 */ /* 0x004fc60007ffe015 */
[----:B------:R-:W-:-:S05]  /*54e0*/  IMAD.IADD R12, R19, 0x1, R8 ;  /* 0x00000001130c7824 */ /* 0x000fca00078e0208 */
[----:B------:R-:W-:-:S04]  /*54f0*/  LOP3.LUT R11, R11, R12, RZ, 0x3c, !PT ;  /* 0x0000000c0b0b7212 */ /* 0x000fc800078e3cff */
[----:B------:R-:W-:Y:S02]  /*5500*/  SHF.L.W.U32.HI R11, R11, 0x19, R11 ;  /* 0x000000190b0b7819 */ /* 0x000fe40000010e0b */
[-C--:B------:R-:W-:Y:S02]  /*5510*/  LOP3.LUT R19, R13, R0.reuse, RZ, 0x3c, !PT ;  /* 0x000000000d137212 */ /* 0x080fe400078e3cff */
[----:B----4-:R-:W-:Y:S02]  /*5520*/  IADD3 R25, PT, PT, R11, R0, R25 ;  /* 0x000000000b197210 */ /* 0x010fe40007ffe019 */
[----:B------:R0:W2:Y:S01]  /*5530*/  LDL R0, [R23] ;  /* 0x0000000017007983 */ /* 0x0000a20000100800 */
        /* <DEDUP_REMOVED lines=11> */
[----:B------:R-:W1:Y:S01]  /*55f0*/  LDC.U8 R10, c[0x3][0xa5] ;  /* 0x00c02940ff0a7b82 */ /* 0x000e620000000000 */
[----:B------:R-:W-:-:S07]  /*5600*/  IADD3 R19, PT, PT, R15, R9, R20 ;  /* 0x000000090f137210 */ /* 0x000fce0007ffe014 */
[----:B------:R-:W4:Y:S01]  /*5610*/  LDC.U8 R20, c[0x3][0xa7] ;  /* 0x00c029c0ff147b82 */ /* 0x000f220000000000 */
[--C-:B-1----:R-:W-:Y:S02]  /*5620*/  IMAD R10, R10, 0x4, R1.reuse ;  /* 0x000000040a0a7824 */ /* 0x102fe400078e0201 */
[----:B----4-:R-:W-:-:S03]  /*5630*/  IMAD R9, R20, 0x4, R1 ;  /* 0x0000000414097824 */ /* 0x010fc600078e0201 */
[----:B------:R1:W4:Y:S04]  /*5640*/  LDL R20, [R10] ;  /* 0x000000000a147983 */ /* 0x0003280000100800 */
[----:B------:R-:W5:Y:S01]  /*5650*/  LDL R9, [R9] ;  /* 0x0000000009097983 */ /* 0x000f620000100800 */
[----:B------:R-:W-:Y:S02]  /*5660*/  SHF.L.W.U32.HI R26, R26, 0x18, R26 ;  /* 0x000000181a1a7819 */ /* 0x000fe40000010e1a */
[----:B------:R-:W-:-:S03]  /*5670*/  LOP3.LUT R13, R13, R25, RZ, 0x3c, !PT ;  /* 0x000000190d0d7212 */ /* 0x000fc600078e3cff */
[----:B------:R-:W-:Y:S01]  /*5680*/  IMAD.IADD R24, R28, 0x1, R26 ;  /* 0x000000011c187824 */ /* 0x000fe200078e021a */
[----:B------:R-:W-:Y:S02]  /*5690*/  LOP3.LUT R26, R26, R19, RZ, 0x3c, !PT ;  /* 0x000000131a1a7212 */ /* 0x000fe400078e3cff */
[----:B0-----:R-:W-:Y:S02]  /*56a0*/  SHF.L.W.U32.HI R23, R13, 0x10, R13 ;  /* 0x000000100d177819 */ /* 0x001fe40000010e0d */
[----:B------:R-:W-:Y:S02]  /*56b0*/  SHF.L.W.U32.HI R13, R26, 0x10, R26 ;  /* 0x000000101a0d7819 */ /* 0x000fe40000010e1a */
[----:B------:R-:W-:Y:S01]  /*56c0*/  LOP3.LUT R7, R7, R24, RZ, 0x3c, !PT ;  /* 0x0000001807077212 */ /* 0x000fe200078e3cff */
[----:B------:R-:W-:Y:S01]  /*56d0*/  IMAD.IADD R24, R24, 0x1, R23 ;  /* 0x0000000118187824 */ /* 0x000fe200078e0217 */
[----:B------:R-:W0:Y:S01]  /*56e0*/  LDC.U8 R18, c[0x3][0xa1] ;  /* 0x00c02840ff127b82 */ /* 0x000e220000000000 */
[----:B------:R-:W-:-:S03]  /*56f0*/  IMAD.IADD R12, R12, 0x1, R13 ;  /* 0x000000010c0c7824 */ /* 0x000fc600078e020d */
[----:B------:R-:W-:Y:S02]  /*5700*/  LOP3.LUT R11, R11, R24, RZ, 0x3c, !PT ;  /* 0x000000180b0b7212 */ /* 0x000fe400078e3cff */
[----:B------:R-:W-:Y:S02]  /*5710*/  LOP3.LUT R26, R15, R12, RZ, 0x3c, !PT ;  /* 0x0000000c0f1a7212 */ /* 0x000fe400078e3cff */
[----:B------:R-:W-:Y:S02]  /*5720*/  SHF.L.W.U32.HI R15, R11, 0x14, R11 ;  /* 0x000000140b0f7819 */ /* 0x000fe40000010e0b */
[----:B-1----:R-:W1:Y:S01]  /*5730*/  LDC.64 R10, c[0x3][0xa8] ;  /* 0x00c02a00ff0a7b82 */ /* 0x002e620000000a00 */
[----:B------:R-:W-:Y:S01]  /*5740*/  SHF.L.W.U32.HI R7, R7, 0x19, R7 ;  /* 0x0000001907077819 */ /* 0x000fe20000010e07 */
[----:B0-----:R-:W-:-:S06]  /*5750*/  IMAD R18, R18, 0x4, R1 ;  /* 0x0000000412127824 */ /* 0x001fcc00078e0201 */
[----:B------:R-:W5:Y:S01]  /*5760*/  LDL R18, [R18] ;  /* 0x0000000012127983 */ /* 0x000f620000100800 */
[----:B-1----:R-:W-:Y:S02]  /*5770*/  LOP3.LUT R10, R10, 0xff, RZ, 0xc0, !PT ;  /* 0x000000ff0a0a7812 */ /* 0x002fe400078ec0ff */
[----:B------:R-:W-:Y:S01]  /*5780*/  SHF.L.W.U32.HI R26, R26, 0x14, R26 ;  /* 0x000000141a1a7819 */ /* 0x000fe20000010e1a */
[----:B------:R-:W0:Y:S01]  /*5790*/  LDC.U8 R28, c[0x3][0xaa] ;  /* 0x00c02a80ff1c7b82 */ /* 0x000e220000000000 */
[----:B------:R-:W-:-:S04]  /*57a0*/  LOP3.LUT R8, R8, R21, RZ, 0x3c, !PT ;  /* 0x0000001508087212 */ /* 0x000fc800078e3cff */
[----:B------:R-:W-:-:S05]  /*57b0*/  SHF.L.W.U32.HI R8, R8, 0x10, R8 ;  /* 0x0000001008087819 */ /* 0x000fca0000010e08 */
[----:B------:R-:W-:-:S05]  /*57c0*/  IMAD.IADD R29, R29, 0x1, R8 ;  /* 0x000000011d1d7824 */ /* 0x000fca00078e0208 */
[----:B------:R-:W-:-:S04]  /*57d0*/  LOP3.LUT R2, R2, R29, RZ, 0x3c, !PT ;  /* 0x0000001d02027212 */ /* 0x000fc800078e3cff */
[----:B------:R-:W-:Y:S02]  /*57e0*/  SHF.L.W.U32.HI R2, R2, 0x14, R2 ;  /* 0x0000001402027819 */ /* 0x000fe40000010e02 */
[----:B---3--:R-:W-:Y:S01]  /*57f0*/  IADD3 R14, PT, PT, R7, R17, R14 ;  /* 0x00000011070e7210 */ /* 0x008fe20007ffe00e */
[--C-:B------:R-:W-:Y:S02]  /*5800*/  IMAD R17, R10, 0x4, R1.reuse ;  /* 0x000000040a117824 */ /* 0x100fe400078e0201 */
[----:B------:R-:W1:Y:S04]  /*5810*/  LDC.U8 R10, c[0x3][0xa9] ;  /* 0x00c02a40ff0a7b82 */ /* 0x000e680000000000 */
[----:B------:R-:W3:Y:S01]  /*5820*/  LDL R17, [R17] ;  /* 0x0000000011117983 */ /* 0x000ee20000100800 */
[----:B------:R-:W-:Y:S01]  /*5830*/  LOP3.LUT R16, R16, R14, RZ, 0x3c, !PT ;  /* 0x0000000e10107212 */ /* 0x000fe200078e3cff */
[----:B-1----:R-:W-:-:S06]  /*5840*/  IMAD R10, R10, 0x4, R1 ;  /* 0x000000040a0a7824 */ /* 0x002fcc00078e0201 */
[----:B------:R-:W3:Y:S01]  /*5850*/  LDL R10, [R10] ;  /* 0x000000000a0a7983 */ /* 0x000ee20000100800 */
[----:B--2---:R-:W-:Y:S02]  /*5860*/  IADD3 R0, PT, PT, R19, R26, R0 ;  /* 0x0000001a13007210 */ /* 0x004fe40007ffe000 */
[----:B------:R-:W-:Y:S02]  /*5870*/  SHF.L.W.U32.HI R19, R16, 0x10, R16 ;  /* 0x0000001010137819 */ /* 0x000fe40000010e10 */
[----:B------:R-:W-:-:S05]  /*5880*/  LOP3.LUT R16, R11, 0xff, RZ, 0xc0, !PT ;  /* 0x000000ff0b107812 */ /* 0x000fca00078ec0ff */
[----:B------:R-:W-:-:S06]  /*5890*/  IMAD R16, R16, 0x4, R1 ;  /* 0x0000000410107824 */ /* 0x000fcc00078e0201 */
[----:B------:R-:W2:Y:S01]  /*58a0*/  LDL R16, [R16] ;  /* 0x0000000010107983 */ /* 0x000ea20000100800 */
[----:B0-----:R-:W-:-:S06]  /*58b0*/  IMAD R11, R28, 0x4, R1 ;  /* 0x000000041c0b7824 */ /* 0x001fcc00078e0201 */
[----:B------:R-:W2:Y:S01]  /*58c0*/  LDL R11, [R11] ;  /* 0x000000000b0b7983 */ /* 0x000ea20000100800 */
[----:B------:R-:W-:-:S05]  /*58d0*/  IMAD.IADD R22, R22, 0x1, R19 ;  /* 0x0000000116167824 */ /* 0x000fca00078e0213 */
[----:B------:R-:W-:-:S04]  /*58e0*/  LOP3.LUT R7, R7, R22, RZ, 0x3c, !PT ;  /* 0x0000001607077212 */ /* 0x000fc800078e3cff */
[----:B------:R-:W-:Y:S02]  /*58f0*/  SHF.L.W.U32.HI R7, R7, 0x14, R7 ;  /* 0x0000001407077819 */ /* 0x000fe40000010e07 */
[----:B----4-:R-:W-:Y:S02]  /*5900*/  IADD3 R21, PT, PT, R21, R2, R20 ;  /* 0x0000000215157210 */ /* 0x010fe40007ffe014 */
[----:B------:R-:W0:Y:S01]  /*5910*/  LDC.U8 R20, c[0x3][0xae] ;  /* 0x00c02b80ff147b82 */ /* 0x000e220000000000 */
[----:B-----5:R-:W-:Y:S01]  /*5920*/  IADD3 R14, PT, PT, R14, R7, R9 ;  /* 0x000000070e0e7210 */ /* 0x020fe20007ffe009 */
[----:B0-----:R-:W-:-:S06]  /*5930*/  IMAD R9, R20, 0x4, R1 ;  /* 0x0000000414097824 */ /* 0x001fcc00078e0201 */
[----:B------:R-:W4:Y:S01]  /*5940*/  LDL R9, [R9] ;  /* 0x0000000009097983 */ /* 0x000f220000100800 */
[----:B------:R-:W-:-:S04]  /*5950*/  LOP3.LUT R13, R13, R0, RZ, 0x3c, !PT ;  /* 0x000000000d0d7212 */ /* 0x000fc800078e3cff */
[----:B------:R-:W-:Y:S02]  /*5960*/  SHF.L.W.U32.HI R13, R13, 0x18, R13 ;  /* 0x000000180d0d7819 */ /* 0x000fe40000010e0d */
[----:B------:R-:W-:Y:S02]  /*5970*/  LOP3.LUT R19, R19, R14, RZ, 0x3c, !PT ;  /* 0x0000000e13137212 */ /* 0x000fe400078e3cff */
[----:B------:R-:W-:Y:S01]  /*5980*/  IADD3 R18, PT, PT, R25, R15, R18 ;  /* 0x0000000f19127210 */ /* 0x000fe20007ffe012 */
[----:B------:R-:W-:-:S05]  /*5990*/  IMAD.IADD R25, R12, 0x1, R13 ;  /* 0x000000010c197824 */ /* 0x000fca00078e020d */
[----:B------:R-:W-:Y:S02]  /*59a0*/  LOP3.LUT R12, R26, R25, RZ, 0x3c, !PT ;  /* 0x000000191a0c7212 */ /* 0x000fe400078e3cff */
[----:B------:R-:W-:Y:S02]  /*59b0*/  LOP3.LUT R8, R8, R21, RZ, 0x3c, !PT ;  /* 0x0000001508087212 */ /* 0x000fe400078e3cff */
[----:B------:R-:W-:Y:S02]  /*59c0*/  SHF.L.W.U32.HI R12, R12, 0x19, R12 ;  /* 0x000000190c0c7819 */ /* 0x000fe40000010e0c */
[----:B------:R-:W-:Y:S02]  /*59d0*/  SHF.L.W.U32.HI R19, R19, 0x18, R19 ;  /* 0x0000001813137819 */ /* 0x000fe40000010e13 */
[----:B------:R-:W-:Y:S02]  /*59e0*/  LOP3.LUT R23, R23, R18, RZ, 0x3c, !PT ;  /* 0x0000001217177212 */ /* 0x000fe400078e3cff */
[----:B------:R-:W-:Y:S01]  /*59f0*/  SHF.L.W.U32.HI R8, R8, 0x18, R8 ;  /* 0x0000001808087819 */ /* 0x000fe20000010e08 */
[----:B------:R-:W-:-:S04]  /*5a00*/  IMAD.IADD R22, R22, 0x1, R19 ;  /* 0x0000000116167824 */ /* 0x000fc800078e0213 */
[----:B------:R-:W-:-:S05]  /*5a10*/  IMAD.IADD R27, R29, 0x1, R8 ;  /* 0x000000011d1b7824 */ /* 0x000fca00078e0208 */
[----:B------:R-:W-:Y:S01]  /*5a20*/  LOP3.LUT R2, R2, R27, RZ, 0x3c, !PT ;  /* 0x0000001b02027212 */ /* 0x000fe200078e3cff */
[----:B------:R-:W0:Y:S01]  /*5a30*/  LDC.U8 R26, c[0x3][0xad] ;  /* 0x00c02b40ff1a7b82 */ /* 0x000e220000000000 */
[----:B------:R-:W-:-:S04]  /*5a40*/  LOP3.LUT R7, R7, R22, RZ, 0x3c, !PT ;  /* 0x0000001607077212 */ /* 0x000fc800078e3cff */
[----:B------:R-:W-:Y:S02]  /*5a50*/  SHF.L.W.U32.HI R7, R7, 0x19, R7 ;  /* 0x0000001907077819 */ /* 0x000fe40000010e07 */
[----:B------:R-:W-:Y:S02]  /*5a60*/  SHF.L.W.U32.HI R2, R2, 0x19, R2 ;  /* 0x0000001902027819 */ /* 0x000fe40000010e02 */
[----:B------:R-:W-:-:S05]  /*5a70*/  SHF.L.W.U32.HI R23, R23, 0x18, R23 ;  /* 0x0000001817177819 */ /* 0x000fca0000010e17 */
[----:B------:R-:W-:-:S05]  /*5a80*/  IMAD.IADD R24, R24, 0x1, R23 ;  /* 0x0000000118187824 */ /* 0x000fca00078e0217 */
[----:B------:R-:W-:-:S04]  /*5a90*/  LOP3.LUT R15, R15, R24, RZ, 0x3c, !PT ;  /* 0x000000180f0f7212 */ /* 0x000fc800078e3cff */
[----:B------:R-:W-:Y:S02]  /*5aa0*/  SHF.L.W.U32.HI R15, R15, 0x19, R15 ;  /* 0x000000190f0f7819 */ /* 0x000fe40000010e0f */
[----:B---3--:R-:W-:Y:S02]  /*5ab0*/  IADD3 R17, PT, PT, R12, R18, R17 ;  /* 0x000000120c117210 */ /* 0x008fe40007ffe011 */
[----:B------:R-:W1:Y:S02]  /*5ac0*/  LDC.U8 R18, c[0x3][0xaf] ;  /* 0x00c02bc0ff127b82 */ /* 0x000e640000000000 */
[----:B------:R-:W-:-:S04]  /*5ad0*/  LOP3.LUT R19, R19, R17, RZ, 0x3c, !PT ;  /* 0x0000001113137212 */ /* 0x000fc800078e3cff */
[----:B------:R-:W-:-:S05]  /*5ae0*/  SHF.L.W.U32.HI R19, R19, 0x10, R19 ;  /* 0x0000001013137819 */ /* 0x000fca0000010e13 */
[----:B------:R-:W-:-:S05]  /*5af0*/  IMAD.IADD R27, R27, 0x1, R19 ;  /* 0x000000011b1b7824 */ /* 0x000fca00078e0213 */
[----:B------:R-:W-:-:S04]  /*5b00*/  LOP3.LUT R12, R12, R27, RZ, 0x3c, !PT ;  /* 0x0000001b0c0c7212 */ /* 0x000fc800078e3cff */
[----:B------:R-:W-:-:S04]  /*5b10*/  SHF.L.W.U32.HI R12, R12, 0x14, R12 ;  /* 0x000000140c0c7819 */ /* 0x000fc80000010e0c */
[----:B------:R-:W-:Y:S01]  /*5b20*/  IADD3 R20, PT, PT, R17, R12, R10 ;  /* 0x0000000c11147210 */ /* 0x000fe20007ffe00a */
[----:B-1----:R-:W-:-:S06]  /*5b30*/  IMAD R17, R18, 0x4, R1 ;  /* 0x0000000412117824 */ /* 0x002fcc00078e0201 */
[----:B------:R-:W3:Y:S01]  /*5b40*/  LDL R17, [R17] ;  /* 0x0000000011117983 */ /* 0x000ee20000100800 */
[----:B------:R-:W1:Y:S01]  /*5b50*/  LDC.U8 R18, c[0x3][0xab] ;  /* 0x00c02ac0ff127b82 */ /* 0x000e620000000000 */
[----:B--2---:R-:W-:Y:S01]  /*5b60*/  IADD3 R16, PT, PT, R7, R21, R16 ;  /* 0x0000001507107210 */ /* 0x004fe20007ffe010 */
[----:B0-----:R-:W-:-:S06]  /*5b70*/  IMAD R21, R26, 0x4, R1 ;  /* 0x000000041a157824 */ /* 0x001fcc00078e0201 */
[----:B------:R-:W2:Y:S01]  /*5b80*/  LDL R21, [R21] ;  /* 0x0000000015157983 */ /* 0x000ea20000100800 */
[----:B------:R-:W-:Y:S02]  /*5b90*/  IADD3 R0, PT, PT, R2, R0, R11 ;  /* 0x0000000002007210 */ /* 0x000fe40007ffe00b */
[----:B------:R-:W0:Y:S01]  /*5ba0*/  LDC.64 R10, c[0x3][0xb0] ;  /* 0x00c02c00ff0a7b82 */ /* 0x000e220000000a00 */
[----:B-1----:R-:W-:-:S05]  /*5bb0*/  IMAD R18, R18, 0x4, R1 ;  /* 0x0000000412127824 */ /* 0x002fca00078e0201 */
[----:B------:R1:W5:Y:S01]  /*5bc0*/  LDL R29, [R18] ;  /* 0x00000000121d7983 */ /* 0x0003620000100800 */
[----:B0-----:R-:W-:-:S05]  /*5bd0*/  LOP3.LUT R10, R10, 0xff, RZ, 0xc0, !PT ;  /* 0x000000ff0a0a7812 */ /* 0x001fca00078ec0ff */
[----:B------:R-:W-:-:S06]  /*5be0*/  IMAD R10, R10, 0x4, R1 ;  /* 0x000000040a0a7824 */ /* 0x000fcc00078e0201 */
[----:B------:R-:W5:Y:S01]  /*5bf0*/  LDL R10, [R10] ;  /* 0x000000000a0a7983 */ /* 0x000f620000100800 */
[----:B----4-:R-:W-:Y:S02]  /*5c00*/  IADD3 R9, PT, PT, R15, R14, R9 ;  /* 0x0000000e0f097210 */ /* 0x010fe40007ffe009 */
[----:B------:R-:W-:-:S05]  /*5c10*/  LOP3.LUT R14, R11, 0xff, RZ, 0xc0, !PT ;  /* 0x000000ff0b0e7812 */ /* 0x000fca00078ec0ff */
[----:B------:R-:W-:-:S06]  /*5c20*/  IMAD R11, R14, 0x4, R1 ;  /* 0x000000040e0b7824 */ /* 0x000fcc00078e0201 */
[----:B------:R-:W4:Y:S01]  /*5c30*/  LDL R11, [R11] ;  /* 0x000000000b0b7983 */ /* 0x000f220000100800 */
[----:B------:R-:W-:-:S04]  /*5c40*/  LOP3.LUT R8, R8, R9, RZ, 0x3c, !PT ;  /* 0x0000000908087212 */ /* 0x000fc800078e3cff */
[----:B------:R-:W-:-:S05]  /*5c50*/  SHF.L.W.U32.HI R8, R8, 0x10, R8 ;  /* 0x0000001008087819 */ /* 0x000fca0000010e08 */
[----:B------:R-:W-:-:S05]  /*5c60*/  IMAD.IADD R14, R25, 0x1, R8 ;  /* 0x00000001190e7824 */ /* 0x000fca00078e0208 */
[----:B------:R-:W-:-:S04]  /*5c70*/  LOP3.LUT R15, R15, R14, RZ, 0x3c, !PT ;  /* 0x0000000e0f0f7212 */ /* 0x000fc800078e3cff */
[----:B-1----:R-:W-:Y:S01]  /*5c80*/  SHF.L.W.U32.HI R18, R15, 0x14, R15 ;  /* 0x000000140f127819 */ /* 0x002fe20000010e0f */
[----:B------:R-:W0:Y:S01]  /*5c90*/  LDC.U8 R26, c[0x3][0xb2] ;  /* 0x00c02c80ff1a7b82 */ /* 0x000e220000000000 */
[----:B------:R-:W-:-:S04]  /*5ca0*/  LOP3.LUT R13, R13, R16, RZ, 0x3c, !PT ;  /* 0x000000100d0d7212 */ /* 0x000fc800078e3cff */
[----:B------:R-:W-:-:S05]  /*5cb0*/  SHF.L.W.U32.HI R13, R13, 0x10, R13 ;  /* 0x000000100d0d7819 */ /* 0x000fca0000010e0d */
[----:B------:R-:W-:Y:S01]  /*5cc0*/  IMAD.IADD R24, R24, 0x1, R13 ;  /* 0x0000000118187824 */ /* 0x000fe200078e020d */
[----:B------:R-:W-:Y:S02]  /*5cd0*/  LOP3.LUT R19, R19, R20, RZ, 0x3c, !PT ;  /* 0x0000001413137212 */ /* 0x000fe400078e3cff */
[----:B---3--:R-:W-:Y:S02]  /*5ce0*/  IADD3 R17, PT, PT, R9, R18, R17 ;  /* 0x0000001209117210 */ /* 0x008fe40007ffe011 */
[----:B------:R-:W-:-:S04]  /*5cf0*/  LOP3.LUT R9, R23, R0, RZ, 0x3c, !PT ;  /* 0x0000000017097212 */ /* 0x000fc800078e3cff */
[----:B------:R-:W-:-:S05]  /*5d00*/  SHF.L.W.U32.HI R9, R9, 0x10, R9 ;  /* 0x0000001009097819 */ /* 0x000fca0000010e09 */
[----:B------:R-:W-:Y:S01]  /*5d10*/  IMAD.IADD R15, R22, 0x1, R9 ;  /* 0x00000001160f7824 */ /* 0x000fe200078e0209 */
[----:B------:R-:W-:-:S04]  /*5d20*/  LOP3.LUT R22, R7, R24, RZ, 0x3c, !PT ;  /* 0x0000001807167212 */ /* 0x000fc800078e3cff */
[----:B------:R-:W-:-:S04]  /*5d30*/  LOP3.LUT R2, R2, R15, RZ, 0x3c, !PT ;  /* 0x0000000f02027212 */ /* 0x000fc800078e3cff */
[----:B------:R-:W-:Y:S02]  /*5d40*/  SHF.L.W.U32.HI R7, R2, 0x14, R2 ;  /* 0x0000001402077819 */ /* 0x000fe40000010e02 */
[----:B------:R-:W-:Y:S02]  /*5d50*/  SHF.L.W.U32.HI R2, R22, 0x14, R22 ;  /* 0x0000001416027819 */ /* 0x000fe40000010e16 */
[----:B------:R-:W1:Y:S02]  /*5d60*/  LDC.U8 R22, c[0x3][0xb1] ;  /* 0x00c02c40ff167b82 */ /* 0x000e640000000000 */
[----:B--2---:R-:W-:Y:S01]  /*5d70*/  IADD3 R16, PT, PT, R16, R2, R21 ;  /* 0x0000000210107210 */ /* 0x004fe20007ffe015 */
[----:B0-----:R-:W-:Y:S01]  /*5d80*/  IMAD R23, R26, 0x4, R1 ;  /* 0x000000041a177824 */ /* 0x001fe200078e0201 */
[----:B------:R-:W-:-:S04]  /*5d90*/  LOP3.LUT R21, R8, R17, RZ, 0x3c, !PT ;  /* 0x0000001108157212 */ /* 0x000fc800078e3cff */
[----:B------:R-:W0:Y:S01]  /*5da0*/  LDC.U8 R8, c[0x3][0xb6] ;  /* 0x00c02d80ff087b82 */ /* 0x000e220000000000 */
[----:B------:R-:W2:Y:S01]  /*5db0*/  LDL R23, [R23] ;  /* 0x0000000017177983 */ /* 0x000ea20000100800 */
[----:B------:R-:W-:-:S05]  /*5dc0*/  SHF.L.W.U32.HI R21, R21, 0x18, R21 ;  /* 0x0000001815157819 */ /* 0x000fca0000010e15 */
[----:B------:R-:W-:Y:S01]  /*5dd0*/  IMAD.IADD R25, R14, 0x1, R21 ;  /* 0x000000010e197824 */ /* 0x000fe200078e0215 */
[----:B-----5:R-:W-:-:S04]  /*5de0*/  IADD3 R0, PT, PT, R0, R7, R29 ;  /* 0x0000000700007210 */ /* 0x020fc80007ffe01d */
[----:B------:R-:W-:Y:S01]  /*5df0*/  LOP3.LUT R18, R18, R25, RZ, 0x3c, !PT ;  /* 0x0000001912127212 */ /* 0x000fe200078e3cff */
[----:B-1----:R-:W-:-:S03]  /*5e00*/  IMAD R22, R22, 0x4, R1 ;  /* 0x0000000416167824 */ /* 0x002fc600078e0201 */
[----:B------:R-:W-:Y:S01]  /*5e10*/  SHF.L.W.U32.HI R29, R18, 0x19, R18 ;  /* 0x00000019121d7819 */ /* 0x000fe20000010e12 */
[----:B0-----:R-:W-:Y:S02]  /*5e20*/  IMAD R18, R8, 0x4, R1 ;  /* 0x0000000408127824 */ /* 0x001fe400078e0201 */
[----:B------:R0:W3:Y:S04]  /*5e30*/  LDL R8, [R22] ;  /* 0x0000000016087983 */ /* 0x0000e80000100800 */
[----:B------:R-:W5:Y:S01]  /*5e40*/  LDL R18, [R18] ;  /* 0x0000000012127983 */ /* 0x000f620000100800 */
[----:B------:R-:W-:Y:S02]  /*5e50*/  LOP3.LUT R14, R9, R0, RZ, 0x3c, !PT ;  /* 0x00000000090e7212 */ /* 0x000fe400078e3cff */
[----:B------:R-:W-:-:S02]  /*5e60*/  IADD3 R9, PT, PT, R29, R20, R10 ;  /* 0x000000141d097210 */ /* 0x000fc40007ffe00a */
[----:B------:R-:W1:Y:S01]  /*5e70*/  LDC.U8 R20, c[0x3][0xb3] ;  /* 0x00c02cc0ff147b82 */ /* 0x000e620000000000 */
[----:B------:R-:W-:-:S05]  /*5e80*/  SHF.L.W.U32.HI R10, R14, 0x18, R14 ;  /* 0x000000180e0a7819 */ /* 0x000fca0000010e0e */
[----:B------:R-:W-:Y:S02]  /*5e90*/  IMAD.IADD R14, R15, 0x1, R10 ;  /* 0x000000010f0e7824 */ /* 0x000fe400078e020a */
[----:B------:R-:W0:Y:S03]  /*5ea0*/  LDC.U8 R26, c[0x3][0xb7] ;  /* 0x00c02dc0ff1a7b82 */ /* 0x000e260000000000 */
[----:B------:R-:W-:-:S04]  /*5eb0*/  LOP3.LUT R7, R7, R14, RZ, 0x3c, !PT ;  /* 0x0000000e07077212 */ /* 0x000fc800078e3cff */
[----:B------:R-:W-:Y:S02]  /*5ec0*/  SHF.L.W.U32.HI R7, R7, 0x19, R7 ;  /* 0x0000001907077819 */ /* 0x000fe40000010e07 */
[-C--:B------:R-:W-:Y:S02]  /*5ed0*/  LOP3.LUT R13, R13, R16.reuse, RZ, 0x3c, !PT ;  /* 0x000000100d0d7212 */ /* 0x080fe400078e3cff */
[----:B----4-:R-:W-:Y:S01]  /*5ee0*/  IADD3 R16, PT, PT, R7, R16, R11 ;  /* 0x0000001007107210 */ /* 0x010fe20007ffe00b */
[----:B-1----:R-:W-:-:S06]  /*5ef0*/  IMAD R11, R20, 0x4, R1 ;  /* 0x00000004140b7824 */ /* 0x002fcc00078e0201 */
[----:B------:R-:W4:Y:S01]  /*5f00*/  LDL R11, [R11] ;  /* 0x000000000b0b7983 */ /* 0x000f220000100800 */
[----:B0-----:R-:W-:-:S06]  /*5f10*/  IMAD R15, R26, 0x4, R1 ;  /* 0x000000041a0f7824 */ /* 0x001fcc00078e0201 */
[----:B------:R-:W4:Y:S01]  /*5f20*/  LDL R15, [R15] ;  /* 0x000000000f0f7983 */ /* 0x000f220000100800 */
[----:B------:R-:W-:-:S05]  /*5f30*/  SHF.L.W.U32.HI R20, R19, 0x18, R19 ;  /* 0x0000001813147819 */ /* 0x000fca0000010e13 */
[----:B------:R-:W-:Y:S01]  /*5f40*/  IMAD.IADD R27, R27, 0x1, R20 ;  /* 0x000000011b1b7824 */ /* 0x000fe200078e0214 */
[----:B------:R-:W-:-:S04]  /*5f50*/  SHF.L.W.U32.HI R13, R13, 0x18, R13 ;  /* 0x000000180d0d7819 */ /* 0x000fc80000010e0d */
[----:B------:R-:W-:Y:S01]  /*5f60*/  LOP3.LUT R12, R12, R27, RZ, 0x3c, !PT ;  /* 0x0000001b0c0c7212 */ /* 0x000fe200078e3cff */
[----:B------:R-:W-:Y:S01]  /*5f70*/  IMAD.IADD R19, R24, 0x1, R13 ;  /* 0x0000000118137824 */ /* 0x000fe200078e020d */
[----:B------:R-:W-:Y:S02]  /*5f80*/  LOP3.LUT R10, R10, R9, RZ, 0x3c, !PT ;  /* 0x000000090a0a7212 */ /* 0x000fe400078e3cff */
[----:B------:R-:W-:Y:S02]  /*5f90*/  SHF.L.W.U32.HI R12, R12, 0x19, R12 ;  /* 0x000000190c0c7819 */ /* 0x000fe40000010e0c */
[----:B------:R-:W-:-:S05]  /*5fa0*/  SHF.L.W.U32.HI R10, R10, 0x10, R10 ;  /* 0x000000100a0a7819 */ /* 0x000fca0000010e0a */
[----:B------:R-:W-:Y:S01]  /*5fb0*/  IMAD.IADD R22, R10, 0x1, R19 ;  /* 0x000000010a167824 */ /* 0x000fe200078e0213 */
[----:B--2---:R-:W-:Y:S02]  /*5fc0*/  IADD3 R0, PT, PT, R12, R0, R23 ;  /* 0x000000000c007210 */ /* 0x004fe40007ffe017 */
[----:B------:R-:W-:Y:S02]  /*5fd0*/  LOP3.LUT R23, R2, R19, RZ, 0x3c, !PT ;  /* 0x0000001302177212 */ /* 0x000fe400078e3cff */
[----:B------:R-:W0:Y:S01]  /*5fe0*/  LDC.U8 R2, c[0x3][0xb5] ;  /* 0x00c02d40ff027b82 */ /* 0x000e220000000000 */
[----:B------:R-:W-:-:S04]  /*5ff0*/  LOP3.LUT R19, R29, R22, RZ, 0x3c, !PT ;  /* 0x000000161d137212 */ /* 0x000fc800078e3cff */
[----:B------:R-:W-:Y:S02]  /*6000*/  SHF.L.W.U32.HI R19, R19, 0x14, R19 ;  /* 0x0000001413137819 */ /* 0x000fe40000010e13 */
[----:B------:R-:W-:Y:S02]  /*6010*/  SHF.L.W.U32.HI R23, R23, 0x19, R23 ;  /* 0x0000001917177819 */ /* 0x000fe40000010e17 */
[----:B---3--:R-:W-:Y:S02]  /*6020*/  IADD3 R29, PT, PT, R9, R19, R8 ;  /* 0x00000013091d7210 */ /* 0x008fe40007ffe008 */
[----:B------:R-:W1:Y:S01]  /*6030*/  LDC.64 R8, c[0x3][0xb8] ;  /* 0x00c02e00ff087b82 */ /* 0x000e620000000a00 */
[----:B-----5:R-:W-:Y:S01]  /*6040*/  IADD3 R18, PT, PT, R23, R17, R18 ;  /* 0x0000001117127210 */ /* 0x020fe20007ffe012 */
[----:B0-----:R-:W-:Y:S01]  /*6050*/  IMAD R17, R2, 0x4, R1 ;  /* 0x0000000402117824 */ /* 0x001fe200078e0201 */
[----:B------:R-:W-:-:S05]  /*6060*/  LOP3.LUT R13, R13, R0, RZ, 0x3c, !PT ;  /* 0x000000000d0d7212 */ /* 0x000fca00078e3cff */
[----:B------:R-:W2:Y:S01]  /*6070*/  LDL R17, [R17] ;  /* 0x0000000011117983 */ /* 0x000ea20000100800 */
[----:B------:R-:W-:-:S05]  /*6080*/  SHF.L.W.U32.HI R24, R13, 0x10, R13 ;  /* 0x000000100d187819 */ /* 0x000fca0000010e0d */
[----:B------:R-:W-:-:S05]  /*6090*/  IMAD.IADD R25, R24, 0x1, R25 ;  /* 0x0000000118197824 */ /* 0x000fca00078e0219 */
[----:B------:R-:W-:Y:S02]  /*60a0*/  LOP3.LUT R2, R12, R25, RZ, 0x3c, !PT ;  /* 0x000000190c027212 */ /* 0x000fe400078e3cff */
[----:B-1----:R-:W-:Y:S02]  /*60b0*/  LOP3.LUT R8, R8, 0xff, RZ, 0xc0, !PT ;  /* 0x000000ff08087812 */ /* 0x002fe400078ec0ff */
[----:B------:R-:W-:-:S03]  /*60c0*/  LOP3.LUT R12, R9, 0xff, RZ, 0xc0, !PT ;  /* 0x000000ff090c7812 */ /* 0x000fc600078ec0ff */
[--C-:B------:R-:W-:Y:S02]  /*60d0*/  IMAD R8, R8, 0x4, R1.reuse ;  /* 0x0000000408087824 */ /* 0x100fe400078e0201 */
[----:B------:R-:W-:Y:S02]  /*60e0*/  IMAD R9, R12, 0x4, R1 ;  /* 0x000000040c097824 */ /* 0x000fe400078e0201 */
[----:B------:R-:W0:Y:S02]  /*60f0*/  LDC.U8 R12, c[0x3][0xb9] ;  /* 0x00c02e40ff0c7b82 */ /* 0x000e240000000000 */
[----:B------:R-:W3:Y:S01]  /*6100*/  LDL R8, [R8] ;  /* 0x0000000008087983 */ /* 0x000ee20000100800 */
[----:B------:R-:W-:-:S03]  /*6110*/  LOP3.LUT R13, R20, R18, RZ, 0x3c, !PT ;  /* 0x00000012140d7212 */ /* 0x000fc600078e3cff */
[----:B------:R-:W5:Y:S02]  /*6120*/  LDL R9, [R9] ;  /* 0x0000000009097983 */ /* 0x000f640000100800 */
[----:B------:R-:W1:Y:S01]  /*6130*/  LDC.U8 R20, c[0x3][0xbd] ;  /* 0x00c02f40ff147b82 */ /* 0x000e620000000000 */
[----:B------:R-:W-:Y:S02]  /*6140*/  SHF.L.W.U32.HI R13, R13, 0x10, R13 ;  /* 0x000000100d0d7819 */ /* 0x000fe40000010e0d */
[----:B------:R-:W-:-:S03]  /*6150*/  SHF.L.W.U32.HI R2, R2, 0x14, R2 ;  /* 0x0000001402027819 */ /* 0x000fc60000010e02 */
[----:B------:R-:W-:Y:S01]  /*6160*/  IMAD.IADD R14, R13, 0x1, R14 ;  /* 0x000000010d0e7824 */ /* 0x000fe200078e020e */
[----:B----4-:R-:W-:-:S04]  /*6170*/  IADD3 R11, PT, PT, R0, R2, R11 ;  /* 0x00000002000b7210 */ /* 0x010fc80007ffe00b */
[----:B------:R-:W-:-:S04]  /*6180*/  LOP3.LUT R0, R23, R14, RZ, 0x3c, !PT ;  /* 0x0000000e17007212 */ /* 0x000fc800078e3cff */
[----:B------:R-:W-:Y:S01]  /*6190*/  SHF.L.W.U32.HI R0, R0, 0x14, R0 ;  /* 0x0000001400007819 */ /* 0x000fe20000010e00 */
[----:B0-----:R-:W-:-:S03]  /*61a0*/  IMAD R12, R12, 0x4, R1 ;  /* 0x000000040c0c7824 */ /* 0x001fc600078e0201 */
[----:B------:R-:W-:-:S03]  /*61b0*/  IADD3 R18, PT, PT, R18, R0, R15 ;  /* 0x0000000012127210 */ /* 0x000fc60007ffe00f */
[----:B------:R-:W4:Y:S01]  /*61c0*/  LDL R12, [R12] ;  /* 0x000000000c0c7983 */ /* 0x000f220000100800 */
[----:B-1----:R-:W-:-:S06]  /*61d0*/  IMAD R15, R20, 0x4, R1 ;  /* 0x00000004140f7824 */ /* 0x002fcc00078e0201 */
[----:B------:R-:W4:Y:S01]  /*61e0*/  LDL R15, [R15] ;  /* 0x000000000f0f7983 */ /* 0x000f220000100800 */
[----:B------:R-:W-:-:S04]  /*61f0*/  LOP3.LUT R20, R21, R16, RZ, 0x3c, !PT ;  /* 0x0000001015147212 */ /* 0x000fc800078e3cff */
[----:B------:R-:W-:-:S05]  /*6200*/  SHF.L.W.U32.HI R20, R20, 0x10, R20 ;  /* 0x0000001014147819 */ /* 0x000fca0000010e14 */
[----:B------:R-:W-:-:S05]  /*6210*/  IMAD.IADD R26, R20, 0x1, R27 ;  /* 0x00000001141a7824 */ /* 0x000fca00078e021b */
[----:B------:R-:W-:-:S04]  /*6220*/  LOP3.LUT R7, R7, R26, RZ, 0x3c, !PT ;  /* 0x0000001a07077212 */ /* 0x000fc800078e3cff */
[----:B------:R-:W-:Y:S02]  /*6230*/  SHF.L.W.U32.HI R7, R7, 0x14, R7 ;  /* 0x0000001407077819 */ /* 0x000fe40000010e07 */
[----:B------:R-:W-:-:S04]  /*6240*/  LOP3.LUT R13, R13, R18, RZ, 0x3c, !PT ;  /* 0x000000120d0d7212 */ /* 0x000fc800078e3cff */
[----:B------:R-:W-:-:S05]  /*6250*/  SHF.L.W.U32.HI R13, R13, 0x18, R13 ;  /* 0x000000180d0d7819 */ /* 0x000fca0000010e0d */
[----:B------:R-:W-:-:S05]  /*6260*/  IMAD.IADD R21, R14, 0x1, R13 ;  /* 0x000000010e157824 */ /* 0x000fca00078e020d */
[----:B------:R-:W-:Y:S02]  /*6270*/  LOP3.LUT R14, R0, R21, RZ, 0x3c, !PT ;  /* 0x00000015000e7212 */ /* 0x000fe400078e3cff */
[----:B------:R-:W-:-:S04]  /*6280*/  LOP3.LUT R10, R10, R29, RZ, 0x3c, !PT ;  /* 0x0000001d0a0a7212 */ /* 0x000fc800078e3cff */
[----:B------:R-:W-:-:S05]  /*6290*/  SHF.L.W.U32.HI R23, R10, 0x18, R10 ;  /* 0x000000180a177819 */ /* 0x000fca0000010e0a */
[----:B------:R-:W-:-:S05]  /*62a0*/  IMAD.IADD R10, R22, 0x1, R23 ;  /* 0x00000001160a7824 */ /* 0x000fca00078e0217 */
[----:B------:R-:W-:Y:S02]  /*62b0*/  LOP3.LUT R19, R19, R10, RZ, 0x3c, !PT ;  /* 0x0000000a13137212 */ /* 0x000fe400078e3cff */
[----:B--2---:R-:W-:Y:S02]  /*62c0*/  IADD3 R17, PT, PT, R16, R7, R17 ;  /* 0x0000000710117210 */ /* 0x004fe40007ffe011 */
[----:B------:R-:W-:-:S04]  /*62d0*/  LOP3.LUT R16, R24, R11, RZ, 0x3c, !PT ;  /* 0x0000000b18107212 */ /* 0x000fc800078e3cff */
[----:B------:R-:W-:-:S05]  /*62e0*/  SHF.L.W.U32.HI R16, R16, 0x18, R16 ;  /* 0x0000001810107819 */ /* 0x000fca0000010e10 */
[----:B------:R-:W-:-:S05]  /*62f0*/  IMAD.IADD R25, R25, 0x1, R16 ;  /* 0x0000000119197824 */ /* 0x000fca00078e0210 */
[----:B------:R-:W-:-:S04]  /*6300*/  LOP3.LUT R2, R2, R25, RZ, 0x3c, !PT ;  /* 0x0000001902027212 */ /* 0x000fc800078e3cff */
[----:B------:R-:W-:Y:S02]  /*6310*/  SHF.L.W.U32.HI R0, R2, 0x19, R2 ;  /* 0x0000001902007819 */ /* 0x000fe40000010e02 */
[----:B------:R-:W-:Y:S02]  /*6320*/  SHF.L.W.U32.HI R2, R14, 0x19, R14 ;  /* 0x000000190e027819 */ /* 0x000fe40000010e0e */
[----:B------:R-:W-:Y:S02]  /*6330*/  LOP3.LUT R20, R20, R17, RZ, 0x3c, !PT ;  /* 0x0000001114147212 */ /* 0x000fe400078e3cff */
[----:B---3--:R-:W-:Y:S02]  /*6340*/  IADD3 R8, PT, PT, R0, R29, R8 ;  /* 0x0000001d00087210 */ /* 0x008fe40007ffe008 */
[----:B-----5:R-:W-:Y:S02]  /*6350*/  IADD3 R17, PT, PT, R2, R17, R9 ;  /* 0x0000001102117210 */ /* 0x020fe40007ffe009 */
[----:B------:R-:W-:-:S02]  /*6360*/  SHF.L.W.U32.HI R9, R20, 0x18, R20 ;  /* 0x0000001814097819 */ /* 0x000fc40000010e14 */
[----:B------:R-:W-:Y:S01]  /*6370*/  LOP3.LUT R13, R13, R8, RZ, 0x3c, !PT ;  /* 0x000000080d0d7212 */ /* 0x000fe200078e3cff */
[----:B------:R-:W0:Y:S02]  /*6380*/  LDC.U8 R14, c[0x3][0xba] ;  /* 0x00c02e80ff0e7b82 */ /* 0x000e240000000000 */
[----:B------:R-:W-:Y:S01]  /*6390*/  IMAD.IADD R26, R26, 0x1, R9 ;  /* 0x000000011a1a7824 */ /* 0x000fe200078e0209 */
[----:B------:R-:W-:-:S05]  /*63a0*/  SHF.L.W.U32.HI R13, R13, 0x10, R13 ;  /* 0x000000100d0d7819 */ /* 0x000fca0000010e0d */
[----:B------:R-:W1:Y:S01]  /*63b0*/  LDC.U8 R20, c[0x3][0xbe] ;  /* 0x00c02f80ff147b82 */ /* 0x000e620000000000 */
[----:B------:R-:W-:Y:S01]  /*63c0*/  IMAD.IADD R27, R26, 0x1, R13 ;  /* 0x000000011a1b7824 */ /* 0x000fe200078e020d */
[----:B------:R-:W-:-:S04]  /*63d0*/  LOP3.LUT R16, R16, R17, RZ, 0x3c, !PT ;  /* 0x0000001110107212 */ /* 0x000fc800078e3cff */
[----:B------:R-:W-:Y:S02]  /*63e0*/  LOP3.LUT R29, R0, R27, RZ, 0x3c, !PT ;  /* 0x0000001b001d7212 */ /* 0x000fe400078e3cff */
[----:B------:R-:W-:-:S05]  /*63f0*/  SHF.L.W.U32.HI R0, R16, 0x10, R16 ;  /* 0x0000001010007819 */ /* 0x000fca0000010e10 */
[----:B------:R-:W-:Y:S01]  /*6400*/  IMAD.IADD R10, R10, 0x1, R0 ;  /* 0x000000010a0a7824 */ /* 0x000fe200078e0200 */
[----:B------:R-:W-:Y:S01]  /*6410*/  SHF.L.W.U32.HI R29, R29, 0x14, R29 ;  /* 0x000000141d1d7819 */ /* 0x000fe20000010e1d */
[----:B0-----:R-:W-:-:S03]  /*6420*/  IMAD R14, R14, 0x4, R1 ;  /* 0x000000040e0e7824 */ /* 0x001fc600078e0201 */
[----:B------:R-:W-:Y:S02]  /*6430*/  LOP3.LUT R2, R2, R10, RZ, 0x3c, !PT ;  /* 0x0000000a02027212 */ /* 0x000fe400078e3cff */
[----:B----4-:R-:W-:Y:S02]  /*6440*/  IADD3 R12, PT, PT, R8, R29, R12 ;  /* 0x0000001d080c7210 */ /* 0x010fe40007ffe00c */
[----:B------:R-:W-:Y:S01]  /*6450*/  SHF.L.W.U32.HI R2, R2, 0x14, R2 ;  /* 0x0000001402027819 */ /* 0x000fe20000010e02 */
[----:B------:R-:W0:Y:S01]  /*6460*/  LDC.U8 R8, c[0x3][0xbb] ;  /* 0x00c02ec0ff087b82 */ /* 0x000e220000000000 */
[----:B-1----:R-:W-:Y:S01]  /*6470*/  IMAD R24, R20, 0x4, R1 ;  /* 0x0000000414187824 */ /* 0x002fe200078e0201 */
[----:B------:R-:W2:Y:S01]  /*6480*/  LDL R14, [R14] ;  /* 0x000000000e0e7983 */ /* 0x000ea20000100800 */
[----:B------:R-:W-:-:S03]  /*6490*/  IADD3 R15, PT, PT, R17, R2, R15 ;  /* 0x00000002110f7210 */ /* 0x000fc60007ffe00f */
[----:B------:R-:W3:Y:S02]  /*64a0*/  LDL R17, [R24] ;  /* 0x0000000018117983 */ /* 0x000ee40000100800 */
[----:B------:R-:W1:Y:S01]  /*64b0*/  LDC.U8 R20, c[0x3][0xbf] ;  /* 0x00c02fc0ff147b82 */ /* 0x000e620000000000 */
[----:B0-----:R-:W-:-:S06]  /*64c0*/  IMAD R16, R8, 0x4, R1 ;  /* 0x0000000408107824 */ /* 0x001fcc00078e0201 */
[----:B------:R-:W4:Y:S01]  /*64d0*/  LDL R16, [R16] ;  /* 0x0000000010107983 */ /* 0x000f220000100800 */
[----:B-1----:R-:W-:-:S06]  /*64e0*/  IMAD R8, R20, 0x4, R1 ;  /* 0x0000000414087824 */ /* 0x002fcc00078e0201 */
[----:B------:R-:W5:Y:S01]  /*64f0*/  LDL R8, [R8] ;  /* 0x0000000008087983 */ /* 0x000f620000100800 */
[----:B------:R-:W-:-:S04]  /*6500*/  LOP3.LUT R13, R13, R12, RZ, 0x3c, !PT ;  /* 0x0000000c0d0d7212 */ /* 0x000fc800078e3cff */
[----:B------:R-:W-:-:S05]  /*6510*/  SHF.L.W.U32.HI R20, R13, 0x18, R13 ;  /* 0x000000180d147819 */ /* 0x000fca0000010e0d */
[----:B------:R-:W-:Y:S01]  /*6520*/  IMAD.IADD R22, R27, 0x1, R20 ;  /* 0x000000011b167824 */ /* 0x000fe200078e0214 */
[----:B------:R-:W-:-:S04]  /*6530*/  LOP3.LUT R0, R0, R15, RZ, 0x3c, !PT ;  /* 0x0000000f00007212 */ /* 0x000fc800078e3cff */
[----:B------:R-:W-:Y:S02]  /*6540*/  LOP3.LUT R29, R29, R22, RZ, 0x3c, !PT ;  /* 0x000000161d1d7212 */ /* 0x000fe400078e3cff */
[----:B------:R-:W-:Y:S02]  /*6550*/  SHF.L.W.U32.HI R27, R0, 0x18, R0 ;  /* 0x00000018001b7819 */ /* 0x000fe40000010e00 */
[----:B------:R-:W-:-:S04]  /*6560*/  SHF.L.W.U32.HI R0, R29, 0x19, R29 ;  /* 0x000000191d007819 */ /* 0x000fc80000010e1d */
[----:B------:R-:W-:Y:S01]  /*6570*/  LOP3.LUT R13, R3, R27, R0, 0x96, !PT ;  /* 0x0000001b030d7212 */ /* 0x000fe200078e9600 */
[----:B------:R-:W-:Y:S01]  /*6580*/  IMAD.IADD R27, R10, 0x1, R27 ;  /* 0x000000010a1b7824 */ /* 0x000fe200078e021b */
[----:B------:R-:W-:Y:S02]  /*6590*/  LOP3.LUT R0, R7, R26, RZ, 0x3c, !PT ;  /* 0x0000001a07007212 */ /* 0x000fe400078e3cff */
[----:B------:R-:W-:Y:S02]  /*65a0*/  SHF.L.W.U32.HI R19, R19, 0x19, R19 ;  /* 0x0000001913137819 */ /* 0x000fe40000010e13 */
[----:B------:R-:W-:Y:S02]  /*65b0*/  LOP3.LUT R10, R2, R27, RZ, 0x3c, !PT ;  /* 0x0000001b020a7212 */ /* 0x000fe400078e3cff */
[----:B------:R-:W-:Y:S02]  /*65c0*/  SHF.L.W.U32.HI R0, R0, 0x19, R0 ;  /* 0x0000001900007819 */ /* 0x000fe40000010e00 */
[----:B------:R-:W-:-:S04]  /*65d0*/  SHF.L.W.U32.HI R10, R10, 0x19, R10 ;  /* 0x000000190a0a7819 */ /* 0x000fc80000010e0a */
[----:B------:R-:W-:Y:S01]  /*65e0*/  LOP3.LUT R5, R5, R20, R10, 0x96, !PT ;  /* 0x0000001405057212 */ /* 0x000fe200078e960a */
[----:B------:R-:W-:Y:S01]  /*65f0*/  IMAD.SHL.U32 R3, R6, 0x20, RZ ;  /* 0x0000002006037824 */ /* 0x000fe200078e00ff */
[----:B------:R-:W-:Y:S01]  /*6600*/  LOP3.LUT R7, R27, UR5, R12, 0x96, !PT ;  /* 0x000000051b077c12 */ /* 0x000fe2000f8e960c */
[----:B------:R-:W0:Y:S03]  /*6610*/  LDCU UR5, c[0x3][0x10] ;  /* 0x00c00200ff0577ac */ /* 0x000e260008000800 */
[C---:B------:R-:W-:Y:S01]  /*6620*/  IADD3 R2, P0, PT, R3.reuse, UR8, RZ ;  /* 0x0000000803027c10 */ /* 0x040fe2000ff1e0ff */
[----:B------:R-:W1:Y:S03]  /*6630*/  LDCU UR8, c[0x3][0x4] ;  /* 0x00c00080ff0877ac */ /* 0x000e660008000800 */
[----:B------:R-:W-:-:S02]  /*6640*/  LEA.HI.X.SX32 R3, R3, UR9, 0x1, P0 ;  /* 0x0000000903037c11 */ /* 0x000fc400080f0eff */
[----:B------:R-:W-:-:S03]  /*6650*/  SHF.R.U32.HI R27, RZ, 0x18, R7 ;  /* 0x00000018ff1b7819 */ /* 0x000fc60000011607 */
[----:B------:R0:W-:Y:S01]  /*6660*/  STG.E.U8 desc[UR6][R2.64], R7 ;  /* 0x0000000702007986 */ /* 0x0001e2000c101106 */
[----:B------:R-:W-:-:S03]  /*6670*/  LOP3.LUT R15, R22, UR10, R15, 0x96, !PT ;  /* 0x0000000a160f7c12 */ /* 0x000fc6000f8e960f */
[----:B------:R-:W-:Y:S01]  /*6680*/  STG.E.U8 desc[UR6][R2.64+0x14], R13 ;  /* 0x0000140d02007986 */ /* 0x000fe2000c101106 */
[----:B------:R-:W-:-:S03]  /*6690*/  SHF.R.U32.HI R29, RZ, 0x8, R15 ;  /* 0x00000008ff1d7819 */ /* 0x000fc6000001160f */
[----:B------:R-:W-:Y:S04]  /*66a0*/  STG.E.U8 desc[UR6][R2.64+0x8], R15 ;  /* 0x0000080f02007986 */ /* 0x000fe8000c101106 */
[----:B------:R-:W-:Y:S01]  /*66b0*/  STG.E.U8 desc[UR6][R2.64+0x1c], R5 ;  /* 0x00001c0502007986 */ /* 0x000fe2000c101106 */
[----:B------:R-:W-:-:S03]  /*66c0*/  VIADD R6, R6, UR4 ;  /* 0x0000000406067c36 */ /* 0x000fc60008000000 */
[----:B------:R-:W-:Y:S04]  /*66d0*/  STG.E.U8 desc[UR6][R2.64+0x3], R27 ;  /* 0x0000031b02007986 */ /* 0x000fe8000c101106 */
[----:B------:R-:W-:Y:S01]  /*66e0*/  STG.E.U8 desc[UR6][R2.64+0x9], R29 ;  /* 0x0000091d02007986 */ /* 0x000fe2000c101106 */
[----:B--2---:R-:W-:Y:S02]  /*66f0*/  IADD3 R14, PT, PT, R0, R11, R14 ;  /* 0x0000000b000e7210 */ /* 0x004fe40007ffe00e */
[----:B---3--:R-:W-:Y:S02]  /*6700*/  IADD3 R17, PT, PT, R19, R18, R17 ;  /* 0x0000001213117210 */ /* 0x008fe40007ffe011 */
[----:B------:R-:W-:Y:S02]  /*6710*/  LOP3.LUT R10, R23, R14, RZ, 0x3c, !PT ;  /* 0x0000000e170a7212 */ /* 0x000fe400078e3cff */
[----:B------:R-:W-:-:S02]  /*6720*/  LOP3.LUT R9, R9, R17, RZ, 0x3c, !PT ;  /* 0x0000001109097212 */ /* 0x000fc400078e3cff */
[----:B------:R-:W-:Y:S02]  /*6730*/  SHF.L.W.U32.HI R10, R10, 0x10, R10 ;  /* 0x000000100a0a7819 */ /* 0x000fe40000010e0a */
[----:B------:R-:W-:-:S03]  /*6740*/  SHF.L.W.U32.HI R18, R9, 0x10, R9 ;  /* 0x0000001009127819 */ /* 0x000fc60000010e09 */
[----:B------:R-:W-:Y:S02]  /*6750*/  IMAD.IADD R21, R21, 0x1, R10 ;  /* 0x0000000115157824 */ /* 0x000fe400078e020a */
[----:B------:R-:W-:-:S03]  /*6760*/  IMAD.IADD R12, R25, 0x1, R18 ;  /* 0x00000001190c7824 */ /* 0x000fc600078e0212 */
[----:B------:R-:W-:Y:S02]  /*6770*/  LOP3.LUT R0, R0, R21, RZ, 0x3c, !PT ;  /* 0x0000001500007212 */ /* 0x000fe400078e3cff */
[----:B------:R-:W-:Y:S02]  /*6780*/  LOP3.LUT R19, R19, R12, RZ, 0x3c, !PT ;  /* 0x0000000c13137212 */ /* 0x000fe400078e3cff */
[--C-:B------:R-:W-:Y:S02]  /*6790*/  SHF.R.U32.HI R11, RZ, 0x8, R7.reuse ;  /* 0x00000008ff0b7819 */ /* 0x100fe40000011607 */
[----:B------:R-:W-:Y:S02]  /*67a0*/  SHF.R.U32.HI R23, RZ, 0x10, R7 ;  /* 0x00000010ff177819 */ /* 0x000fe40000011607 */
[----:B0-----:R-:W-:Y:S02]  /*67b0*/  SHF.L.W.U32.HI R7, R0, 0x14, R0 ;  /* 0x0000001400077819 */ /* 0x001fe40000010e00 */
[----:B------:R-:W-:Y:S01]  /*67c0*/  SHF.L.W.U32.HI R0, R19, 0x14, R19 ;  /* 0x0000001413007819 */ /* 0x000fe20000010e13 */
[----:B------:R0:W-:Y:S01]  /*67d0*/  STG.E.U8 desc[UR6][R2.64+0x1], R11 ;  /* 0x0000010b02007986 */ /* 0x0001e2000c101106 */
[----:B----4-:R-:W-:-:S02]  /*67e0*/  IADD3 R9, PT, PT, R14, R7, R16 ;  /* 0x000000070e097210 */ /* 0x010fc40007ffe010 */
[----:B-----5:R-:W-:Y:S02]  /*67f0*/  IADD3 R17, PT, PT, R17, R0, R8 ;  /* 0x0000000011117210 */ /* 0x020fe40007ffe008 */
[----:B------:R-:W-:Y:S02]  /*6800*/  LOP3.LUT R10, R10, R9, RZ, 0x3c, !PT ;  /* 0x000000090a0a7212 */ /* 0x000fe400078e3cff */
[----:B------:R-:W-:Y:S02]  /*6810*/  LOP3.LUT R18, R18, R17, RZ, 0x3c, !PT ;  /* 0x0000001112127212 */ /* 0x000fe400078e3cff */
[----:B0-----:R-:W-:Y:S02]  /*6820*/  SHF.R.U32.HI R11, RZ, 0x10, R15 ;  /* 0x00000010ff0b7819 */ /* 0x001fe4000001160f */
[----:B------:R-:W-:-:S03]  /*6830*/  SHF.L.W.U32.HI R10, R10, 0x18, R10 ;  /* 0x000000180a0a7819 */ /* 0x000fc60000010e0a */
[----:B------:R0:W-:Y:S02]  /*6840*/  STG.E.U8 desc[UR6][R2.64+0xa], R11 ;  /* 0x00000a0b02007986 */ /* 0x0001e4000c101106 */
[----:B------:R-:W-:Y:S01]  /*6850*/  IMAD.IADD R8, R21, 0x1, R10 ;  /* 0x0000000115087824 */ /* 0x000fe200078e020a */
[----:B0-----:R-:W-:-:S05]  /*6860*/  SHF.L.W.U32.HI R11, R18, 0x18, R18 ;  /* 0x00000018120b7819 */ /* 0x001fca0000010e12 */
[----:B------:R-:W-:Y:S01]  /*6870*/  IMAD.IADD R12, R12, 0x1, R11 ;  /* 0x000000010c0c7824 */ /* 0x000fe200078e020b */
[----:B------:R0:W-:Y:S01]  /*6880*/  STG.E.U8 desc[UR6][R2.64+0x2], R23 ;  /* 0x0000021702007986 */ /* 0x0001e2000c101106 */
[----:B------:R-:W-:-:S03]  /*6890*/  SHF.R.U32.HI R25, RZ, 0x18, R15 ;  /* 0x00000018ff197819 */ /* 0x000fc6000001160f */
[----:B------:R-:W-:Y:S02]  /*68a0*/  LOP3.LUT R0, R0, R12, RZ, 0x3c, !PT ;  /* 0x0000000c00007212 */ /* 0x000fe400078e3cff */
[--C-:B------:R-:W-:Y:S02]  /*68b0*/  SHF.R.U32.HI R19, RZ, 0x10, R13.reuse ;  /* 0x00000010ff137819 */ /* 0x100fe4000001160d */
[--C-:B------:R-:W-:Y:S02]  /*68c0*/  SHF.R.U32.HI R15, RZ, 0x18, R13.reuse ;  /* 0x00000018ff0f7819 */ /* 0x100fe4000001160d */
[----:B------:R-:W-:Y:S02]  /*68d0*/  LOP3.LUT R7, R7, R8, RZ, 0x3c, !PT ;  /* 0x0000000807077212 */ /* 0x000fe400078e3cff */
[----:B0-----:R-:W-:Y:S02]  /*68e0*/  SHF.R.U32.HI R23, RZ, 0x8, R13 ;  /* 0x00000008ff177819 */ /* 0x001fe4000001160d */
[----:B-1----:R-:W-:-:S02]  /*68f0*/  LOP3.LUT R13, R12, UR8, R9, 0x96, !PT ;  /* 0x000000080c0d7c12 */ /* 0x002fc4000f8e9609 */
[----:B------:R-:W-:Y:S02]  /*6900*/  SHF.L.W.U32.HI R9, R0, 0x19, R0 ;  /* 0x0000001900097819 */ /* 0x000fe40000010e00 */
[----:B------:R-:W-:Y:S02]  /*6910*/  SHF.L.W.U32.HI R7, R7, 0x19, R7 ;  /* 0x0000001907077819 */ /* 0x000fe40000010e07 */
[----:B------:R-:W-:Y:S01]  /*6920*/  LOP3.LUT R17, R8, UR11, R17, 0x96, !PT ;  /* 0x0000000b08117c12 */ /* 0x000fe2000f8e9611 */
[----:B------:R0:W-:Y:S01]  /*6930*/  STG.E.U8 desc[UR6][R2.64+0xb], R25 ;  /* 0x00000b1902007986 */ /* 0x0001e2000c101106 */
[----:B------:R-:W-:Y:S01]  /*6940*/  LOP3.LUT R9, R10, UR5, R9, 0x96, !PT ;  /* 0x000000050a097c12 */ /* 0x000fe2000f8e9609 */
[----:B------:R-:W1:Y:S01]  /*6950*/  LDCU UR5, c[0x0][0x390] ;  /* 0x00007200ff0577ac */ /* 0x000e620008000800 */
[----:B------:R-:W-:Y:S01]  /*6960*/  SHF.R.U32.HI R21, RZ, 0x18, R5 ;  /* 0x00000018ff157819 */ /* 0x000fe20000011605 */
[----:B------:R2:W-:Y:S01]  /*6970*/  STG.E.U8 desc[UR6][R2.64+0x15], R23 ;  /* 0x0000151702007986 */ /* 0x0005e2000c101106 */
[----:B------:R-:W-:-:S02]  /*6980*/  LOP3.LUT R7, R4, R11, R7, 0x96, !PT ;  /* 0x0000000b04077212 */ /* 0x000fc400078e9607 */
[----:B------:R-:W-:Y:S01]  /*6990*/  SHF.R.U32.HI R11, RZ, 0x8, R17 ;  /* 0x00000008ff0b7819 */ /* 0x000fe20000011611 */
[----:B------:R3:W-:Y:S01]  /*69a0*/  STG.E.U8 desc[UR6][R2.64+0x17], R15 ;  /* 0x0000170f02007986 */ /* 0x0007e2000c101106 */
[--C-:B0-----:R-:W-:Y:S02]  /*69b0*/  SHF.R.U32.HI R25, RZ, 0x8, R5.reuse ;  /* 0x00000008ff197819 */ /* 0x101fe40000011605 */
[----:B--2---:R-:W-:Y:S02]  /*69c0*/  SHF.R.U32.HI R23, RZ, 0x10, R5 ;  /* 0x00000010ff177819 */ /* 0x004fe40000011605 */
[--C-:B------:R-:W-:Y:S02]  /*69d0*/  SHF.R.U32.HI R5, RZ, 0x18, R13.reuse ;  /* 0x00000018ff057819 */ /* 0x100fe4000001160d */
[--C-:B---3--:R-:W-:Y:S01]  /*69e0*/  SHF.R.U32.HI R15, RZ, 0x8, R13.reuse ;  /* 0x00000008ff0f7819 */ /* 0x108fe2000001160d */
[----:B------:R0:W-:Y:S04]  /*69f0*/  STG.E.U8 desc[UR6][R2.64+0x16], R19 ;  /* 0x0000161302007986 */ /* 0x0001e8000c101106 */
[----:B------:R2:W-:Y:S04]  /*6a00*/  STG.E.U8 desc[UR6][R2.64+0x1e], R23 ;  /* 0x00001e1702007986 */ /* 0x0005e8000c101106 */
[----:B------:R3:W-:Y:S04]  /*6a10*/  STG.E.U8 desc[UR6][R2.64+0x1f], R21 ;  /* 0x00001f1502007986 */ /* 0x0007e8000c101106 */
[----:B------:R4:W-:Y:S01]  /*6a20*/  STG.E.U8 desc[UR6][R2.64+0x1d], R25 ;  /* 0x00001d1902007986 */ /* 0x0009e2000c101106 */
[----:B0-----:R-:W-:-:S03]  /*6a30*/  SHF.R.U32.HI R19, RZ, 0x10, R13 ;  /* 0x00000010ff137819 */ /* 0x001fc6000001160d */
[----:B------:R0:W-:Y:S01]  /*6a40*/  STG.E.U8 desc[UR6][R2.64+0x5], R15 ;  /* 0x0000050f02007986 */ /* 0x0001e2000c101106 */
[----:B--2---:R-:W-:-:S03]  /*6a50*/  SHF.R.U32.HI R23, RZ, 0x18, R17 ;  /* 0x00000018ff177819 */ /* 0x004fc60000011611 */
[----:B------:R2:W-:Y:S01]  /*6a60*/  STG.E.U8 desc[UR6][R2.64+0x4], R13 ;  /* 0x0000040d02007986 */ /* 0x0005e2000c101106 */
[----:B---3--:R-:W-:-:S03]  /*6a70*/  SHF.R.U32.HI R21, RZ, 0x10, R17 ;  /* 0x00000010ff157819 */ /* 0x008fc60000011611 */
[----:B------:R3:W-:Y:S01]  /*6a80*/  STG.E.U8 desc[UR6][R2.64+0xc], R17 ;  /* 0x00000c1102007986 */ /* 0x0007e2000c101106 */
[----:B----4-:R-:W-:-:S03]  /*6a90*/  SHF.R.U32.HI R25, RZ, 0x8, R7 ;  /* 0x00000008ff197819 */ /* 0x010fc60000011607 */
[----:B------:R4:W-:Y:S01]  /*6aa0*/  STG.E.U8 desc[UR6][R2.64+0x7], R5 ;  /* 0x0000070502007986 */ /* 0x0009e2000c101106 */
[----:B0-----:R-:W-:-:S03]  /*6ab0*/  SHF.R.U32.HI R15, RZ, 0x10, R7 ;  /* 0x00000010ff0f7819 */ /* 0x001fc60000011607 */
[----:B------:R0:W-:Y:S01]  /*6ac0*/  STG.E.U8 desc[UR6][R2.64+0xd], R11 ;  /* 0x00000d0b02007986 */ /* 0x0001e2000c101106 */
[----:B--2---:R-:W-:Y:S02]  /*6ad0*/  SHF.R.U32.HI R13, RZ, 0x8, R9 ;  /* 0x00000008ff0d7819 */ /* 0x004fe40000011609 */
[----:B---3--:R-:W-:Y:S02]  /*6ae0*/  SHF.R.U32.HI R17, RZ, 0x18, R7 ;  /* 0x00000018ff117819 */ /* 0x008fe40000011607 */
[--C-:B----4-:R-:W-:Y:S02]  /*6af0*/  SHF.R.U32.HI R5, RZ, 0x10, R9.reuse ;  /* 0x00000010ff057819 */ /* 0x110fe40000011609 */
[----:B0-----:R-:W-:Y:S01]  /*6b00*/  SHF.R.U32.HI R11, RZ, 0x18, R9 ;  /* 0x00000018ff0b7819 */ /* 0x001fe20000011609 */
        /* <DEDUP_REMOVED lines=11> */
[----:B-1----:R-:W-:-:S13]  /*6bc0*/  ISETP.GE.AND P0, PT, R6, UR5, PT ;  /* 0x0000000506007c0c */ /* 0x002fda000bf06270 */
[----:B0-----:R-:W-:Y:S05]  /*6bd0*/  @!P0 BRA `(.L_x_18) ;  /* 0xffffff94003c8947 */ /* 0x001fea000383ffff */
[----:B------:R-:W-:Y:S05]  /*6be0*/  EXIT ;  /* 0x000000000000794d */ /* 0x000fea0003800000 */
.L_x_19:
        /* <DEDUP_REMOVED lines=9> */
.L_x_22:


//--------------------- .nv.shared.blake2s_mac_batch --------------------------
	.section	.nv.shared.blake2s_mac_batch,"aw",@nobits
	.sectionflags	@""
	.align	4
.nv.shared.blake2s_mac_batch:
	.zero		1056


//--------------------- .nv.shared.reserved.0     --------------------------
	.section	.nv.shared.reserved.0,"aw",@nobits
	.weak		__nv_reservedSMEM_offset_0_alias
	.size		__nv_reservedSMEM_offset_0_alias, 0, 64
	.other		__nv_reservedSMEM_offset_0_alias,@"STO_CUDA_RESERVED_SHARED STV_DEFAULT"
__nv_reservedSMEM_offset_0_alias:
	.zero		0
	.zero		64


//--------------------- .nv.constant0.blake2s_mac_batch --------------------------
	.section	.nv.constant0.blake2s_mac_batch,"a",@progbits
	.sectionflags	@""
	.align	4
.nv.constant0.blake2s_mac_batch:
	.zero		928


//--------------------- .nv.constant0.blake2s_merkle_layer --------------------------
	.section	.nv.constant0.blake2s_merkle_layer,"a",@progbits
	.sectionflags	@""
	.align	4
.nv.constant0.blake2s_merkle_layer:
	.zero		916


//--------------------- .nv.constant0.blake2s_batch --------------------------
	.section	.nv.constant0.blake2s_batch,"a",@progbits
	.sectionflags	@""
	.align	4
.nv.constant0.blake2s_batch:
	.zero		920


//--------------------- SYMBOLS --------------------------

	.type		.nv.reservedSmem.offset0,@object
	.size		.nv.reservedSmem.offset0,0x4
	.type		.nv.reservedSmem.cap,@object
	.size		.nv.reservedSmem.cap,0x4
